//
// Generated by NVIDIA NVVM Compiler
//
// Compiler Build ID: CL-36424714
// Cuda compilation tools, release 13.0, V13.0.88
// Based on NVVM 20.0.0
//

.version 9.0
.target sm_100
.address_size 64

	// .globl	_ZN3cub18CUB_300001_SM_10006detail11EmptyKernelIvEEvv
// _ZZN3cub18CUB_300001_SM_10006detail6select23DeviceSelectSweepKernelINS2_10policy_hubIiNS0_8NullTypeEiLb0ELNS0_10SelectImplE1EE10Policy1000EN6thrust24THRUST_300001_SM_1000_NS10device_ptrIiEEPS5_SC_PlNS0_13ScanTileStateIiLb1EEEN4cuda3std3__410__not_fn_tI11is_negativeEES5_iNS2_19streaming_context_tIlLb1EEELS6_1EEEvT0_T1_T2_T3_T4_T5_T6_T7_iT8_NS1_7vsmem_tEE19static_temp_storage has been demoted
.global .align 1 .b8 _ZN30_INTERNAL_6b0ebdfa_4_k_cu_main4cuda3std3__45__cpo5beginE[1];
.global .align 1 .b8 _ZN30_INTERNAL_6b0ebdfa_4_k_cu_main4cuda3std3__45__cpo3endE[1];
.global .align 1 .b8 _ZN30_INTERNAL_6b0ebdfa_4_k_cu_main4cuda3std3__45__cpo6cbeginE[1];
.global .align 1 .b8 _ZN30_INTERNAL_6b0ebdfa_4_k_cu_main4cuda3std3__45__cpo4cendE[1];
.global .align 1 .b8 _ZN30_INTERNAL_6b0ebdfa_4_k_cu_main4cuda3std3__45__cpo6rbeginE[1];
.global .align 1 .b8 _ZN30_INTERNAL_6b0ebdfa_4_k_cu_main4cuda3std3__45__cpo4rendE[1];
.global .align 1 .b8 _ZN30_INTERNAL_6b0ebdfa_4_k_cu_main4cuda3std3__45__cpo7crbeginE[1];
.global .align 1 .b8 _ZN30_INTERNAL_6b0ebdfa_4_k_cu_main4cuda3std3__45__cpo5crendE[1];
.global .align 1 .b8 _ZN30_INTERNAL_6b0ebdfa_4_k_cu_main4cuda3std3__432_GLOBAL__N__6b0ebdfa_4_k_cu_main6ignoreE[1];
.global .align 1 .b8 _ZN30_INTERNAL_6b0ebdfa_4_k_cu_main4cuda3std3__419piecewise_constructE[1];
.global .align 1 .b8 _ZN30_INTERNAL_6b0ebdfa_4_k_cu_main4cuda3std3__48in_placeE[1];
.global .align 1 .b8 _ZN30_INTERNAL_6b0ebdfa_4_k_cu_main4cuda3std3__420unreachable_sentinelE[1];
.global .align 1 .b8 _ZN30_INTERNAL_6b0ebdfa_4_k_cu_main4cuda3std3__47nulloptE[1];
.global .align 1 .b8 _ZN30_INTERNAL_6b0ebdfa_4_k_cu_main4cuda3std3__48unexpectE[1];
.global .align 1 .b8 _ZN30_INTERNAL_6b0ebdfa_4_k_cu_main4cuda3std6ranges3__45__cpo4swapE[1];
.global .align 1 .b8 _ZN30_INTERNAL_6b0ebdfa_4_k_cu_main4cuda3std6ranges3__45__cpo9iter_moveE[1];
.global .align 1 .b8 _ZN30_INTERNAL_6b0ebdfa_4_k_cu_main4cuda3std6ranges3__45__cpo5beginE[1];
.global .align 1 .b8 _ZN30_INTERNAL_6b0ebdfa_4_k_cu_main4cuda3std6ranges3__45__cpo3endE[1];
.global .align 1 .b8 _ZN30_INTERNAL_6b0ebdfa_4_k_cu_main4cuda3std6ranges3__45__cpo6cbeginE[1];
.global .align 1 .b8 _ZN30_INTERNAL_6b0ebdfa_4_k_cu_main4cuda3std6ranges3__45__cpo4cendE[1];
.global .align 1 .b8 _ZN30_INTERNAL_6b0ebdfa_4_k_cu_main4cuda3std6ranges3__45__cpo7advanceE[1];
.global .align 1 .b8 _ZN30_INTERNAL_6b0ebdfa_4_k_cu_main4cuda3std6ranges3__45__cpo9iter_swapE[1];
.global .align 1 .b8 _ZN30_INTERNAL_6b0ebdfa_4_k_cu_main4cuda3std6ranges3__45__cpo4nextE[1];
.global .align 1 .b8 _ZN30_INTERNAL_6b0ebdfa_4_k_cu_main4cuda3std6ranges3__45__cpo4prevE[1];
.global .align 1 .b8 _ZN30_INTERNAL_6b0ebdfa_4_k_cu_main4cuda3std6ranges3__45__cpo4dataE[1];
.global .align 1 .b8 _ZN30_INTERNAL_6b0ebdfa_4_k_cu_main4cuda3std6ranges3__45__cpo5cdataE[1];
.global .align 1 .b8 _ZN30_INTERNAL_6b0ebdfa_4_k_cu_main4cuda3std6ranges3__45__cpo4sizeE[1];
.global .align 1 .b8 _ZN30_INTERNAL_6b0ebdfa_4_k_cu_main4cuda3std6ranges3__45__cpo5ssizeE[1];
.global .align 1 .b8 _ZN30_INTERNAL_6b0ebdfa_4_k_cu_main4cuda3std6ranges3__45__cpo8distanceE[1];
.global .align 1 .b8 _ZN30_INTERNAL_6b0ebdfa_4_k_cu_main6thrust24THRUST_300001_SM_1000_NS6system6detail10sequential3seqE[1];
.global .align 1 .b8 _ZN30_INTERNAL_6b0ebdfa_4_k_cu_main6thrust24THRUST_300001_SM_1000_NS8cuda_cub3parE[1];
.global .align 1 .b8 _ZN30_INTERNAL_6b0ebdfa_4_k_cu_main6thrust24THRUST_300001_SM_1000_NS8cuda_cub10par_nosyncE[1];
.global .align 1 .b8 _ZN30_INTERNAL_6b0ebdfa_4_k_cu_main6thrust24THRUST_300001_SM_1000_NS12placeholders2_1E[1];
.global .align 1 .b8 _ZN30_INTERNAL_6b0ebdfa_4_k_cu_main6thrust24THRUST_300001_SM_1000_NS12placeholders2_2E[1];
.global .align 1 .b8 _ZN30_INTERNAL_6b0ebdfa_4_k_cu_main6thrust24THRUST_300001_SM_1000_NS12placeholders2_3E[1];
.global .align 1 .b8 _ZN30_INTERNAL_6b0ebdfa_4_k_cu_main6thrust24THRUST_300001_SM_1000_NS12placeholders2_4E[1];
.global .align 1 .b8 _ZN30_INTERNAL_6b0ebdfa_4_k_cu_main6thrust24THRUST_300001_SM_1000_NS12placeholders2_5E[1];
.global .align 1 .b8 _ZN30_INTERNAL_6b0ebdfa_4_k_cu_main6thrust24THRUST_300001_SM_1000_NS12placeholders2_6E[1];
.global .align 1 .b8 _ZN30_INTERNAL_6b0ebdfa_4_k_cu_main6thrust24THRUST_300001_SM_1000_NS12placeholders2_7E[1];
.global .align 1 .b8 _ZN30_INTERNAL_6b0ebdfa_4_k_cu_main6thrust24THRUST_300001_SM_1000_NS12placeholders2_8E[1];
.global .align 1 .b8 _ZN30_INTERNAL_6b0ebdfa_4_k_cu_main6thrust24THRUST_300001_SM_1000_NS12placeholders2_9E[1];
.global .align 1 .b8 _ZN30_INTERNAL_6b0ebdfa_4_k_cu_main6thrust24THRUST_300001_SM_1000_NS12placeholders3_10E[1];
.global .align 1 .b8 _ZN30_INTERNAL_6b0ebdfa_4_k_cu_main6thrust24THRUST_300001_SM_1000_NS3seqE[1];

.visible .entry _ZN3cub18CUB_300001_SM_10006detail11EmptyKernelIvEEvv()
{


	ret;

}
	// .globl	_ZN3cub18CUB_300001_SM_10006detail8for_each13static_kernelINS2_12policy_hub_t12policy_500_tElN6thrust24THRUST_300001_SM_1000_NS8cuda_cub20__uninitialized_copy7functorINS7_10device_ptrIiEENS7_7pointerIiNS8_3tagENS7_11use_defaultESF_EEEEEEvT0_T1_
.visible .entry _ZN3cub18CUB_300001_SM_10006detail8for_each13static_kernelINS2_12policy_hub_t12policy_500_tElN6thrust24THRUST_300001_SM_1000_NS8cuda_cub20__uninitialized_copy7functorINS7_10device_ptrIiEENS7_7pointerIiNS8_3tagENS7_11use_defaultESF_EEEEEEvT0_T1_(
	.param .u64 _ZN3cub18CUB_300001_SM_10006detail8for_each13static_kernelINS2_12policy_hub_t12policy_500_tElN6thrust24THRUST_300001_SM_1000_NS8cuda_cub20__uninitialized_copy7functorINS7_10device_ptrIiEENS7_7pointerIiNS8_3tagENS7_11use_defaultESF_EEEEEEvT0_T1__param_0,
	.param .align 8 .b8 _ZN3cub18CUB_300001_SM_10006detail8for_each13static_kernelINS2_12policy_hub_t12policy_500_tElN6thrust24THRUST_300001_SM_1000_NS8cuda_cub20__uninitialized_copy7functorINS7_10device_ptrIiEENS7_7pointerIiNS8_3tagENS7_11use_defaultESF_EEEEEEvT0_T1__param_1[16]
)
.maxntid 256
{
	.reg .pred 	%p<4>;
	.reg .b32 	%r<10>;
	.reg .b64 	%rd<26>;

	ld.param.u64 	%rd8, [_ZN3cub18CUB_300001_SM_10006detail8for_each13static_kernelINS2_12policy_hub_t12policy_500_tElN6thrust24THRUST_300001_SM_1000_NS8cuda_cub20__uninitialized_copy7functorINS7_10device_ptrIiEENS7_7pointerIiNS8_3tagENS7_11use_defaultESF_EEEEEEvT0_T1__param_1+8];
	ld.param.u64 	%rd7, [_ZN3cub18CUB_300001_SM_10006detail8for_each13static_kernelINS2_12policy_hub_t12policy_500_tElN6thrust24THRUST_300001_SM_1000_NS8cuda_cub20__uninitialized_copy7functorINS7_10device_ptrIiEENS7_7pointerIiNS8_3tagENS7_11use_defaultESF_EEEEEEvT0_T1__param_1];
	ld.param.u64 	%rd9, [_ZN3cub18CUB_300001_SM_10006detail8for_each13static_kernelINS2_12policy_hub_t12policy_500_tElN6thrust24THRUST_300001_SM_1000_NS8cuda_cub20__uninitialized_copy7functorINS7_10device_ptrIiEENS7_7pointerIiNS8_3tagENS7_11use_defaultESF_EEEEEEvT0_T1__param_0];
	mov.u32 	%r1, %ctaid.x;
	mul.wide.u32 	%rd1, %r1, 512;
	sub.s64 	%rd2, %rd9, %rd1;
	setp.lt.s64 	%p1, %rd2, 512;
	@%p1 bra 	$L__BB1_2;
	mov.u32 	%r7, %tid.x;
	cvta.to.global.u64 	%rd19, %rd8;
	cvta.to.global.u64 	%rd20, %rd7;
	cvt.u64.u32 	%rd21, %r7;
	add.s64 	%rd22, %rd1, %rd21;
	shl.b64 	%rd23, %rd22, 2;
	add.s64 	%rd24, %rd20, %rd23;
	add.s64 	%rd25, %rd19, %rd23;
	ld.global.u32 	%r8, [%rd24];
	st.global.u32 	[%rd25], %r8;
	ld.global.u32 	%r9, [%rd24+1024];
	st.global.u32 	[%rd25+1024], %r9;
	bra.uni 	$L__BB1_6;
$L__BB1_2:
	cvta.to.global.u64 	%rd3, %rd7;
	cvta.to.global.u64 	%rd4, %rd8;
	mov.u32 	%r2, %tid.x;
	cvt.s64.s32 	%rd5, %rd2;
	cvt.u64.u32 	%rd6, %r2;
	setp.le.s64 	%p2, %rd5, %rd6;
	@%p2 bra 	$L__BB1_4;
	add.s64 	%rd10, %rd1, %rd6;
	shl.b64 	%rd11, %rd10, 2;
	add.s64 	%rd12, %rd3, %rd11;
	add.s64 	%rd13, %rd4, %rd11;
	ld.global.u32 	%r3, [%rd12];
	st.global.u32 	[%rd13], %r3;
$L__BB1_4:
	cvt.u32.u64 	%r4, %rd6;
	add.s32 	%r5, %r4, 256;
	cvt.u64.u32 	%rd14, %r5;
	setp.le.s64 	%p3, %rd5, %rd14;
	@%p3 bra 	$L__BB1_6;
	add.s64 	%rd15, %rd1, %rd6;
	shl.b64 	%rd16, %rd15, 2;
	add.s64 	%rd17, %rd3, %rd16;
	add.s64 	%rd18, %rd4, %rd16;
	ld.global.u32 	%r6, [%rd17+1024];
	st.global.u32 	[%rd18+1024], %r6;
$L__BB1_6:
	ret;

}
	// .globl	_ZN3cub18CUB_300001_SM_10006detail4scan23DeviceCompactInitKernelINS0_13ScanTileStateIiLb1EEEPlEEvT_iT0_
.visible .entry _ZN3cub18CUB_300001_SM_10006detail4scan23DeviceCompactInitKernelINS0_13ScanTileStateIiLb1EEEPlEEvT_iT0_(
	.param .align 8 .b8 _ZN3cub18CUB_300001_SM_10006detail4scan23DeviceCompactInitKernelINS0_13ScanTileStateIiLb1EEEPlEEvT_iT0__param_0[8],
	.param .u32 _ZN3cub18CUB_300001_SM_10006detail4scan23DeviceCompactInitKernelINS0_13ScanTileStateIiLb1EEEPlEEvT_iT0__param_1,
	.param .u64 .ptr .align 1 _ZN3cub18CUB_300001_SM_10006detail4scan23DeviceCompactInitKernelINS0_13ScanTileStateIiLb1EEEPlEEvT_iT0__param_2
)
{
	.reg .pred 	%p<6>;
	.reg .b32 	%r<11>;
	.reg .b64 	%rd<10>;

	ld.param.u64 	%rd3, [_ZN3cub18CUB_300001_SM_10006detail4scan23DeviceCompactInitKernelINS0_13ScanTileStateIiLb1EEEPlEEvT_iT0__param_0];
	ld.param.u32 	%r4, [_ZN3cub18CUB_300001_SM_10006detail4scan23DeviceCompactInitKernelINS0_13ScanTileStateIiLb1EEEPlEEvT_iT0__param_1];
	ld.param.u64 	%rd2, [_ZN3cub18CUB_300001_SM_10006detail4scan23DeviceCompactInitKernelINS0_13ScanTileStateIiLb1EEEPlEEvT_iT0__param_2];
	cvta.to.global.u64 	%rd1, %rd3;
	mov.u32 	%r1, %ctaid.x;
	mov.u32 	%r5, %ntid.x;
	mov.u32 	%r2, %tid.x;
	mad.lo.s32 	%r3, %r1, %r5, %r2;
	setp.ge.s32 	%p1, %r3, %r4;
	@%p1 bra 	$L__BB2_2;
	mul.wide.s32 	%rd4, %r3, 8;
	add.s64 	%rd5, %rd1, %rd4;
	mov.b32 	%r6, 0;
	mov.b32 	%r7, 99;
	st.global.v2.u32 	[%rd5+256], {%r7, %r6};
$L__BB2_2:
	setp.ne.s32 	%p2, %r1, 0;
	setp.gt.u32 	%p3, %r2, 31;
	or.pred  	%p4, %p2, %p3;
	@%p4 bra 	$L__BB2_4;
	mul.wide.u32 	%rd6, %r2, 8;
	add.s64 	%rd7, %rd1, %rd6;
	mov.b32 	%r9, 0;
	st.global.v2.u32 	[%rd7], {%r9, %r9};
$L__BB2_4:
	or.b32  	%r10, %r1, %r2;
	setp.ne.s32 	%p5, %r10, 0;
	@%p5 bra 	$L__BB2_6;
	cvta.to.global.u64 	%rd8, %rd2;
	mov.b64 	%rd9, 0;
	st.global.u64 	[%rd8], %rd9;
$L__BB2_6:
	ret;

}
	// .globl	_ZN3cub18CUB_300001_SM_10006detail6select23DeviceSelectSweepKernelINS2_10policy_hubIiNS0_8NullTypeEiLb0ELNS0_10SelectImplE1EE10Policy1000EN6thrust24THRUST_300001_SM_1000_NS10device_ptrIiEEPS5_SC_PlNS0_13ScanTileStateIiLb1EEEN4cuda3std3__410__not_fn_tI11is_negativeEES5_iNS2_19streaming_context_tIlLb1EEELS6_1EEEvT0_T1_T2_T3_T4_T5_T6_T7_iT8_NS1_7vsmem_tE
.visible .entry _ZN3cub18CUB_300001_SM_10006detail6select23DeviceSelectSweepKernelINS2_10policy_hubIiNS0_8NullTypeEiLb0ELNS0_10SelectImplE1EE10Policy1000EN6thrust24THRUST_300001_SM_1000_NS10device_ptrIiEEPS5_SC_PlNS0_13ScanTileStateIiLb1EEEN4cuda3std3__410__not_fn_tI11is_negativeEES5_iNS2_19streaming_context_tIlLb1EEELS6_1EEEvT0_T1_T2_T3_T4_T5_T6_T7_iT8_NS1_7vsmem_tE(
	.param .align 8 .b8 _ZN3cub18CUB_300001_SM_10006detail6select23DeviceSelectSweepKernelINS2_10policy_hubIiNS0_8NullTypeEiLb0ELNS0_10SelectImplE1EE10Policy1000EN6thrust24THRUST_300001_SM_1000_NS10device_ptrIiEEPS5_SC_PlNS0_13ScanTileStateIiLb1EEEN4cuda3std3__410__not_fn_tI11is_negativeEES5_iNS2_19streaming_context_tIlLb1EEELS6_1EEEvT0_T1_T2_T3_T4_T5_T6_T7_iT8_NS1_7vsmem_tE_param_0[8],
	.param .u64 .ptr .align 1 _ZN3cub18CUB_300001_SM_10006detail6select23DeviceSelectSweepKernelINS2_10policy_hubIiNS0_8NullTypeEiLb0ELNS0_10SelectImplE1EE10Policy1000EN6thrust24THRUST_300001_SM_1000_NS10device_ptrIiEEPS5_SC_PlNS0_13ScanTileStateIiLb1EEEN4cuda3std3__410__not_fn_tI11is_negativeEES5_iNS2_19streaming_context_tIlLb1EEELS6_1EEEvT0_T1_T2_T3_T4_T5_T6_T7_iT8_NS1_7vsmem_tE_param_1,
	.param .align 8 .b8 _ZN3cub18CUB_300001_SM_10006detail6select23DeviceSelectSweepKernelINS2_10policy_hubIiNS0_8NullTypeEiLb0ELNS0_10SelectImplE1EE10Policy1000EN6thrust24THRUST_300001_SM_1000_NS10device_ptrIiEEPS5_SC_PlNS0_13ScanTileStateIiLb1EEEN4cuda3std3__410__not_fn_tI11is_negativeEES5_iNS2_19streaming_context_tIlLb1EEELS6_1EEEvT0_T1_T2_T3_T4_T5_T6_T7_iT8_NS1_7vsmem_tE_param_2[8],
	.param .u64 .ptr .align 1 _ZN3cub18CUB_300001_SM_10006detail6select23DeviceSelectSweepKernelINS2_10policy_hubIiNS0_8NullTypeEiLb0ELNS0_10SelectImplE1EE10Policy1000EN6thrust24THRUST_300001_SM_1000_NS10device_ptrIiEEPS5_SC_PlNS0_13ScanTileStateIiLb1EEEN4cuda3std3__410__not_fn_tI11is_negativeEES5_iNS2_19streaming_context_tIlLb1EEELS6_1EEEvT0_T1_T2_T3_T4_T5_T6_T7_iT8_NS1_7vsmem_tE_param_3,
	.param .align 8 .b8 _ZN3cub18CUB_300001_SM_10006detail6select23DeviceSelectSweepKernelINS2_10policy_hubIiNS0_8NullTypeEiLb0ELNS0_10SelectImplE1EE10Policy1000EN6thrust24THRUST_300001_SM_1000_NS10device_ptrIiEEPS5_SC_PlNS0_13ScanTileStateIiLb1EEEN4cuda3std3__410__not_fn_tI11is_negativeEES5_iNS2_19streaming_context_tIlLb1EEELS6_1EEEvT0_T1_T2_T3_T4_T5_T6_T7_iT8_NS1_7vsmem_tE_param_4[8],
	.param .align 1 .b8 _ZN3cub18CUB_300001_SM_10006detail6select23DeviceSelectSweepKernelINS2_10policy_hubIiNS0_8NullTypeEiLb0ELNS0_10SelectImplE1EE10Policy1000EN6thrust24THRUST_300001_SM_1000_NS10device_ptrIiEEPS5_SC_PlNS0_13ScanTileStateIiLb1EEEN4cuda3std3__410__not_fn_tI11is_negativeEES5_iNS2_19streaming_context_tIlLb1EEELS6_1EEEvT0_T1_T2_T3_T4_T5_T6_T7_iT8_NS1_7vsmem_tE_param_5[1],
	.param .align 1 .b8 _ZN3cub18CUB_300001_SM_10006detail6select23DeviceSelectSweepKernelINS2_10policy_hubIiNS0_8NullTypeEiLb0ELNS0_10SelectImplE1EE10Policy1000EN6thrust24THRUST_300001_SM_1000_NS10device_ptrIiEEPS5_SC_PlNS0_13ScanTileStateIiLb1EEEN4cuda3std3__410__not_fn_tI11is_negativeEES5_iNS2_19streaming_context_tIlLb1EEELS6_1EEEvT0_T1_T2_T3_T4_T5_T6_T7_iT8_NS1_7vsmem_tE_param_6[1],
	.param .u32 _ZN3cub18CUB_300001_SM_10006detail6select23DeviceSelectSweepKernelINS2_10policy_hubIiNS0_8NullTypeEiLb0ELNS0_10SelectImplE1EE10Policy1000EN6thrust24THRUST_300001_SM_1000_NS10device_ptrIiEEPS5_SC_PlNS0_13ScanTileStateIiLb1EEEN4cuda3std3__410__not_fn_tI11is_negativeEES5_iNS2_19streaming_context_tIlLb1EEELS6_1EEEvT0_T1_T2_T3_T4_T5_T6_T7_iT8_NS1_7vsmem_tE_param_7,
	.param .u32 _ZN3cub18CUB_300001_SM_10006detail6select23DeviceSelectSweepKernelINS2_10policy_hubIiNS0_8NullTypeEiLb0ELNS0_10SelectImplE1EE10Policy1000EN6thrust24THRUST_300001_SM_1000_NS10device_ptrIiEEPS5_SC_PlNS0_13ScanTileStateIiLb1EEEN4cuda3std3__410__not_fn_tI11is_negativeEES5_iNS2_19streaming_context_tIlLb1EEELS6_1EEEvT0_T1_T2_T3_T4_T5_T6_T7_iT8_NS1_7vsmem_tE_param_8,
	.param .align 8 .b8 _ZN3cub18CUB_300001_SM_10006detail6select23DeviceSelectSweepKernelINS2_10policy_hubIiNS0_8NullTypeEiLb0ELNS0_10SelectImplE1EE10Policy1000EN6thrust24THRUST_300001_SM_1000_NS10device_ptrIiEEPS5_SC_PlNS0_13ScanTileStateIiLb1EEEN4cuda3std3__410__not_fn_tI11is_negativeEES5_iNS2_19streaming_context_tIlLb1EEELS6_1EEEvT0_T1_T2_T3_T4_T5_T6_T7_iT8_NS1_7vsmem_tE_param_9[40],
	.param .align 8 .b8 _ZN3cub18CUB_300001_SM_10006detail6select23DeviceSelectSweepKernelINS2_10policy_hubIiNS0_8NullTypeEiLb0ELNS0_10SelectImplE1EE10Policy1000EN6thrust24THRUST_300001_SM_1000_NS10device_ptrIiEEPS5_SC_PlNS0_13ScanTileStateIiLb1EEEN4cuda3std3__410__not_fn_tI11is_negativeEES5_iNS2_19streaming_context_tIlLb1EEELS6_1EEEvT0_T1_T2_T3_T4_T5_T6_T7_iT8_NS1_7vsmem_tE_param_10[8]
)
.maxntid 384
{
	.reg .pred 	%p<577>;
	.reg .b16 	%rs<104>;
	.reg .b32 	%r<1666>;
	.reg .b64 	%rd<823>;
	// demoted variable
	.shared .align 16 .b8 _ZZN3cub18CUB_300001_SM_10006detail6select23DeviceSelectSweepKernelINS2_10policy_hubIiNS0_8NullTypeEiLb0ELNS0_10SelectImplE1EE10Policy1000EN6thrust24THRUST_300001_SM_1000_NS10device_ptrIiEEPS5_SC_PlNS0_13ScanTileStateIiLb1EEEN4cuda3std3__410__not_fn_tI11is_negativeEES5_iNS2_19streaming_context_tIlLb1EEELS6_1EEEvT0_T1_T2_T3_T4_T5_T6_T7_iT8_NS1_7vsmem_tEE19static_temp_storage[26112];
	ld.param.u64 	%rd2, [_ZN3cub18CUB_300001_SM_10006detail6select23DeviceSelectSweepKernelINS2_10policy_hubIiNS0_8NullTypeEiLb0ELNS0_10SelectImplE1EE10Policy1000EN6thrust24THRUST_300001_SM_1000_NS10device_ptrIiEEPS5_SC_PlNS0_13ScanTileStateIiLb1EEEN4cuda3std3__410__not_fn_tI11is_negativeEES5_iNS2_19streaming_context_tIlLb1EEELS6_1EEEvT0_T1_T2_T3_T4_T5_T6_T7_iT8_NS1_7vsmem_tE_param_4];
	ld.param.u64 	%rd220, [_ZN3cub18CUB_300001_SM_10006detail6select23DeviceSelectSweepKernelINS2_10policy_hubIiNS0_8NullTypeEiLb0ELNS0_10SelectImplE1EE10Policy1000EN6thrust24THRUST_300001_SM_1000_NS10device_ptrIiEEPS5_SC_PlNS0_13ScanTileStateIiLb1EEEN4cuda3std3__410__not_fn_tI11is_negativeEES5_iNS2_19streaming_context_tIlLb1EEELS6_1EEEvT0_T1_T2_T3_T4_T5_T6_T7_iT8_NS1_7vsmem_tE_param_2];
	ld.param.u64 	%rd221, [_ZN3cub18CUB_300001_SM_10006detail6select23DeviceSelectSweepKernelINS2_10policy_hubIiNS0_8NullTypeEiLb0ELNS0_10SelectImplE1EE10Policy1000EN6thrust24THRUST_300001_SM_1000_NS10device_ptrIiEEPS5_SC_PlNS0_13ScanTileStateIiLb1EEEN4cuda3std3__410__not_fn_tI11is_negativeEES5_iNS2_19streaming_context_tIlLb1EEELS6_1EEEvT0_T1_T2_T3_T4_T5_T6_T7_iT8_NS1_7vsmem_tE_param_0];
	ld.param.u32 	%r440, [_ZN3cub18CUB_300001_SM_10006detail6select23DeviceSelectSweepKernelINS2_10policy_hubIiNS0_8NullTypeEiLb0ELNS0_10SelectImplE1EE10Policy1000EN6thrust24THRUST_300001_SM_1000_NS10device_ptrIiEEPS5_SC_PlNS0_13ScanTileStateIiLb1EEEN4cuda3std3__410__not_fn_tI11is_negativeEES5_iNS2_19streaming_context_tIlLb1EEELS6_1EEEvT0_T1_T2_T3_T4_T5_T6_T7_iT8_NS1_7vsmem_tE_param_8];
	mov.b64 	%rd219, _ZN3cub18CUB_300001_SM_10006detail6select23DeviceSelectSweepKernelINS2_10policy_hubIiNS0_8NullTypeEiLb0ELNS0_10SelectImplE1EE10Policy1000EN6thrust24THRUST_300001_SM_1000_NS10device_ptrIiEEPS5_SC_PlNS0_13ScanTileStateIiLb1EEEN4cuda3std3__410__not_fn_tI11is_negativeEES5_iNS2_19streaming_context_tIlLb1EEELS6_1EEEvT0_T1_T2_T3_T4_T5_T6_T7_iT8_NS1_7vsmem_tE_param_9;
	mov.u64 	%rd1, %rd219;
	cvta.to.global.u64 	%rd3, %rd221;
	cvta.to.global.u64 	%rd4, %rd220;
	mov.u32 	%r441, %ctaid.x;
	mov.u32 	%r442, %nctaid.y;
	mov.u32 	%r443, %ctaid.y;
	mad.lo.s32 	%r1, %r441, %r442, %r443;
	mul.lo.s32 	%r2, %r1, 6528;
	add.s32 	%r444, %r440, -1;
	setp.ge.s32 	%p35, %r1, %r444;
	@%p35 bra 	$L__BB3_273;
	setp.ne.s32 	%p392, %r1, 0;
	@%p392 bra 	$L__BB3_126;
	ld.param.u8 	%rs81, [%rd1];
	setp.eq.s16 	%p500, %rs81, 0;
	ld.param.u64 	%rd608, [%rd1+16];
	selp.b64 	%rd609, %rd608, 0, %p500;
	cvt.u64.u32 	%rd610, %r2;
	add.s64 	%rd611, %rd609, %rd610;
	mov.u32 	%r1593, %tid.x;
	and.b32  	%r1420, %r1593, 31;
	and.b32  	%r1421, %r1593, 992;
	mul.lo.s32 	%r1422, %r1421, 17;
	or.b32  	%r1423, %r1422, %r1420;
	cvt.u64.u32 	%rd612, %r1423;
	add.s64 	%rd613, %rd611, %rd612;
	shl.b64 	%rd614, %rd613, 2;
	add.s64 	%rd615, %rd3, %rd614;
	ld.global.u32 	%r1424, [%rd615];
	ld.global.u32 	%r1425, [%rd615+128];
	ld.global.u32 	%r1426, [%rd615+256];
	ld.global.u32 	%r1427, [%rd615+384];
	ld.global.u32 	%r1428, [%rd615+512];
	ld.global.u32 	%r1429, [%rd615+640];
	ld.global.u32 	%r1430, [%rd615+768];
	ld.global.u32 	%r1431, [%rd615+896];
	ld.global.u32 	%r1432, [%rd615+1024];
	ld.global.u32 	%r1433, [%rd615+1152];
	ld.global.u32 	%r1434, [%rd615+1280];
	ld.global.u32 	%r1435, [%rd615+1408];
	ld.global.u32 	%r1436, [%rd615+1536];
	ld.global.u32 	%r1437, [%rd615+1664];
	ld.global.u32 	%r1438, [%rd615+1792];
	ld.global.u32 	%r1439, [%rd615+1920];
	ld.global.u32 	%r1440, [%rd615+2048];
	// begin inline asm
	mov.u32 %r1389, %laneid;
	// end inline asm
	shr.u32 	%r5, %r1593, 5;
	mad.lo.s32 	%r1441, %r5, 544, %r1389;
	shl.b32 	%r1442, %r1441, 2;
	mov.u32 	%r1443, _ZZN3cub18CUB_300001_SM_10006detail6select23DeviceSelectSweepKernelINS2_10policy_hubIiNS0_8NullTypeEiLb0ELNS0_10SelectImplE1EE10Policy1000EN6thrust24THRUST_300001_SM_1000_NS10device_ptrIiEEPS5_SC_PlNS0_13ScanTileStateIiLb1EEEN4cuda3std3__410__not_fn_tI11is_negativeEES5_iNS2_19streaming_context_tIlLb1EEELS6_1EEEvT0_T1_T2_T3_T4_T5_T6_T7_iT8_NS1_7vsmem_tEE19static_temp_storage;
	add.s32 	%r1444, %r1443, %r1442;
	st.shared.u32 	[%r1444], %r1424;
	st.shared.u32 	[%r1444+128], %r1425;
	st.shared.u32 	[%r1444+256], %r1426;
	st.shared.u32 	[%r1444+384], %r1427;
	st.shared.u32 	[%r1444+512], %r1428;
	st.shared.u32 	[%r1444+640], %r1429;
	st.shared.u32 	[%r1444+768], %r1430;
	st.shared.u32 	[%r1444+896], %r1431;
	st.shared.u32 	[%r1444+1024], %r1432;
	st.shared.u32 	[%r1444+1152], %r1433;
	st.shared.u32 	[%r1444+1280], %r1434;
	st.shared.u32 	[%r1444+1408], %r1435;
	st.shared.u32 	[%r1444+1536], %r1436;
	st.shared.u32 	[%r1444+1664], %r1437;
	st.shared.u32 	[%r1444+1792], %r1438;
	st.shared.u32 	[%r1444+1920], %r1439;
	st.shared.u32 	[%r1444+2048], %r1440;
	bar.warp.sync 	-1;
	shl.b32 	%r1445, %r1389, 6;
	add.s32 	%r1446, %r1444, %r1445;
	ld.shared.u32 	%r6, [%r1446];
	ld.shared.u32 	%r7, [%r1446+4];
	ld.shared.u32 	%r8, [%r1446+8];
	ld.shared.u32 	%r9, [%r1446+12];
	ld.shared.u32 	%r10, [%r1446+16];
	ld.shared.u32 	%r11, [%r1446+20];
	ld.shared.u32 	%r12, [%r1446+24];
	ld.shared.u32 	%r13, [%r1446+28];
	ld.shared.u32 	%r14, [%r1446+32];
	ld.shared.u32 	%r15, [%r1446+36];
	ld.shared.u32 	%r16, [%r1446+40];
	ld.shared.u32 	%r17, [%r1446+44];
	ld.shared.u32 	%r18, [%r1446+48];
	ld.shared.u32 	%r19, [%r1446+52];
	ld.shared.u32 	%r20, [%r1446+56];
	ld.shared.u32 	%r21, [%r1446+60];
	ld.shared.u32 	%r22, [%r1446+64];
	not.b32 	%r1447, %r6;
	shr.u32 	%r1448, %r1447, 31;
	not.b32 	%r1449, %r7;
	shr.u32 	%r1450, %r1449, 31;
	not.b32 	%r1451, %r8;
	shr.u32 	%r1452, %r1451, 31;
	not.b32 	%r1453, %r9;
	shr.u32 	%r1454, %r1453, 31;
	not.b32 	%r1455, %r10;
	shr.u32 	%r1456, %r1455, 31;
	not.b32 	%r1457, %r11;
	shr.u32 	%r1458, %r1457, 31;
	not.b32 	%r1459, %r12;
	shr.u32 	%r1460, %r1459, 31;
	not.b32 	%r1461, %r13;
	shr.u32 	%r1462, %r1461, 31;
	not.b32 	%r1463, %r14;
	shr.u32 	%r1464, %r1463, 31;
	not.b32 	%r1465, %r15;
	shr.u32 	%r1466, %r1465, 31;
	not.b32 	%r1467, %r16;
	shr.u32 	%r1468, %r1467, 31;
	not.b32 	%r1469, %r17;
	shr.u32 	%r1470, %r1469, 31;
	not.b32 	%r1471, %r18;
	shr.u32 	%r1472, %r1471, 31;
	not.b32 	%r1473, %r19;
	shr.u32 	%r1474, %r1473, 31;
	not.b32 	%r1475, %r20;
	shr.u32 	%r1476, %r1475, 31;
	not.b32 	%r1477, %r21;
	shr.u32 	%r1478, %r1477, 31;
	not.b32 	%r1479, %r22;
	shr.u32 	%r1480, %r1479, 31;
	bar.sync 	0;
	add.s32 	%r23, %r1450, %r1448;
	add.s32 	%r24, %r23, %r1452;
	add.s32 	%r25, %r24, %r1454;
	add.s32 	%r26, %r25, %r1456;
	add.s32 	%r27, %r26, %r1458;
	add.s32 	%r28, %r27, %r1460;
	add.s32 	%r29, %r28, %r1462;
	add.s32 	%r30, %r29, %r1464;
	add.s32 	%r31, %r30, %r1466;
	add.s32 	%r32, %r31, %r1468;
	add.s32 	%r33, %r32, %r1470;
	add.s32 	%r34, %r33, %r1472;
	add.s32 	%r35, %r34, %r1474;
	add.s32 	%r36, %r35, %r1476;
	add.s32 	%r37, %r36, %r1478;
	add.s32 	%r1394, %r37, %r1480;
	mov.b32 	%r1392, 1;
	mov.b32 	%r1417, 0;
	mov.b32 	%r1419, -1;
	// begin inline asm
	{  .reg .s32 r0;  .reg .pred p;  shfl.sync.up.b32 r0|p, %r1394, %r1392, %r1417, %r1419;  @p add.s32 r0, r0, %r1394;  mov.s32 %r1390, r0;}
	// end inline asm
	mov.b32 	%r1398, 2;
	// begin inline asm
	{  .reg .s32 r0;  .reg .pred p;  shfl.sync.up.b32 r0|p, %r1390, %r1398, %r1417, %r1419;  @p add.s32 r0, r0, %r1390;  mov.s32 %r1396, r0;}
	// end inline asm
	mov.b32 	%r1404, 4;
	// begin inline asm
	{  .reg .s32 r0;  .reg .pred p;  shfl.sync.up.b32 r0|p, %r1396, %r1404, %r1417, %r1419;  @p add.s32 r0, r0, %r1396;  mov.s32 %r1402, r0;}
	// end inline asm
	mov.b32 	%r1410, 8;
	// begin inline asm
	{  .reg .s32 r0;  .reg .pred p;  shfl.sync.up.b32 r0|p, %r1402, %r1410, %r1417, %r1419;  @p add.s32 r0, r0, %r1402;  mov.s32 %r1408, r0;}
	// end inline asm
	mov.b32 	%r1416, 16;
	// begin inline asm
	{  .reg .s32 r0;  .reg .pred p;  shfl.sync.up.b32 r0|p, %r1408, %r1416, %r1417, %r1419;  @p add.s32 r0, r0, %r1408;  mov.s32 %r1414, r0;}
	// end inline asm
	setp.ne.s32 	%p501, %r1389, 31;
	@%p501 bra 	$L__BB3_4;
	shl.b32 	%r1481, %r5, 2;
	add.s32 	%r1483, %r1443, %r1481;
	st.shared.u32 	[%r1483], %r1414;
$L__BB3_4:
	bar.sync 	0;
	ld.shared.v4.u32 	{%r40, %r41, %r42, %r43}, [_ZZN3cub18CUB_300001_SM_10006detail6select23DeviceSelectSweepKernelINS2_10policy_hubIiNS0_8NullTypeEiLb0ELNS0_10SelectImplE1EE10Policy1000EN6thrust24THRUST_300001_SM_1000_NS10device_ptrIiEEPS5_SC_PlNS0_13ScanTileStateIiLb1EEEN4cuda3std3__410__not_fn_tI11is_negativeEES5_iNS2_19streaming_context_tIlLb1EEELS6_1EEEvT0_T1_T2_T3_T4_T5_T6_T7_iT8_NS1_7vsmem_tEE19static_temp_storage];
	add.s32 	%r1484, %r41, %r40;
	setp.eq.s32 	%p502, %r5, 2;
	selp.b32 	%r1485, %r1484, %r40, %p502;
	add.s32 	%r1486, %r1484, %r42;
	setp.eq.s32 	%p503, %r5, 3;
	selp.b32 	%r1487, %r1486, %r1485, %p503;
	add.s32 	%r1488, %r1486, %r43;
	setp.eq.s32 	%p504, %r5, 4;
	selp.b32 	%r1489, %r1488, %r1487, %p504;
	ld.shared.v4.u32 	{%r44, %r45, %r46, %r47}, [_ZZN3cub18CUB_300001_SM_10006detail6select23DeviceSelectSweepKernelINS2_10policy_hubIiNS0_8NullTypeEiLb0ELNS0_10SelectImplE1EE10Policy1000EN6thrust24THRUST_300001_SM_1000_NS10device_ptrIiEEPS5_SC_PlNS0_13ScanTileStateIiLb1EEEN4cuda3std3__410__not_fn_tI11is_negativeEES5_iNS2_19streaming_context_tIlLb1EEELS6_1EEEvT0_T1_T2_T3_T4_T5_T6_T7_iT8_NS1_7vsmem_tEE19static_temp_storage+16];
	add.s32 	%r1490, %r1488, %r44;
	setp.eq.s32 	%p505, %r5, 5;
	selp.b32 	%r1491, %r1490, %r1489, %p505;
	add.s32 	%r1492, %r1490, %r45;
	setp.eq.s32 	%p506, %r5, 6;
	selp.b32 	%r1493, %r1492, %r1491, %p506;
	add.s32 	%r1494, %r1492, %r46;
	setp.eq.s32 	%p507, %r5, 7;
	selp.b32 	%r1495, %r1494, %r1493, %p507;
	add.s32 	%r1496, %r1494, %r47;
	setp.eq.s32 	%p508, %r5, 8;
	selp.b32 	%r1497, %r1496, %r1495, %p508;
	ld.shared.v4.u32 	{%r48, %r49, %r50, %r51}, [_ZZN3cub18CUB_300001_SM_10006detail6select23DeviceSelectSweepKernelINS2_10policy_hubIiNS0_8NullTypeEiLb0ELNS0_10SelectImplE1EE10Policy1000EN6thrust24THRUST_300001_SM_1000_NS10device_ptrIiEEPS5_SC_PlNS0_13ScanTileStateIiLb1EEEN4cuda3std3__410__not_fn_tI11is_negativeEES5_iNS2_19streaming_context_tIlLb1EEELS6_1EEEvT0_T1_T2_T3_T4_T5_T6_T7_iT8_NS1_7vsmem_tEE19static_temp_storage+32];
	add.s32 	%r1498, %r1496, %r48;
	setp.eq.s32 	%p509, %r5, 9;
	selp.b32 	%r1499, %r1498, %r1497, %p509;
	add.s32 	%r1500, %r1498, %r49;
	setp.eq.s32 	%p510, %r5, 10;
	selp.b32 	%r1501, %r1500, %r1499, %p510;
	add.s32 	%r1502, %r1500, %r50;
	setp.eq.s32 	%p511, %r5, 11;
	selp.b32 	%r1503, %r1502, %r1501, %p511;
	add.s32 	%r52, %r1502, %r51;
	setp.lt.u32 	%p512, %r1593, 32;
	selp.b32 	%r1504, 0, %r1503, %p512;
	setp.eq.s32 	%p513, %r1389, 0;
	sub.s32 	%r1505, %r1414, %r1394;
	selp.b32 	%r1506, 0, %r1505, %p513;
	add.s32 	%r53, %r1504, %r1506;
	not.b32 	%r1507, %r6;
	shr.u32 	%r1508, %r1507, 31;
	add.s32 	%r54, %r53, %r1508;
	add.s32 	%r55, %r23, %r53;
	add.s32 	%r56, %r24, %r53;
	add.s32 	%r57, %r25, %r53;
	add.s32 	%r58, %r26, %r53;
	add.s32 	%r59, %r27, %r53;
	add.s32 	%r60, %r28, %r53;
	add.s32 	%r61, %r29, %r53;
	add.s32 	%r62, %r30, %r53;
	add.s32 	%r63, %r31, %r53;
	add.s32 	%r64, %r32, %r53;
	add.s32 	%r65, %r33, %r53;
	add.s32 	%r66, %r34, %r53;
	add.s32 	%r67, %r35, %r53;
	add.s32 	%r68, %r36, %r53;
	add.s32 	%r69, %r37, %r53;
	setp.ne.s32 	%p514, %r1593, 0;
	@%p514 bra 	$L__BB3_6;
	add.s64 	%rd616, %rd2, 256;
	mov.b32 	%r1509, 101;
	// begin inline asm
	st.relaxed.gpu.v2.u32 [%rd616], {%r1509, %r52};
	// end inline asm
$L__BB3_6:
	setp.gt.s32 	%p515, %r52, 384;
	@%p515 bra 	$L__BB3_75;
	setp.gt.s32 	%p516, %r6, -1;
	mov.u64 	%rd617, %rd219;
	ld.param.u8 	%rs1, [%rd617];
	ld.param.u64 	%rd618, [%rd617+24];
	cvta.to.global.u64 	%rd5, %rd618;
	@%p516 bra 	$L__BB3_8;
	bra.uni 	$L__BB3_11;
$L__BB3_8:
	setp.ne.s16 	%p517, %rs1, 0;
	mov.b64 	%rd736, 0;
	@%p517 bra 	$L__BB3_10;
	ld.global.u64 	%rd736, [%rd5];
$L__BB3_10:
	cvt.s64.s32 	%rd620, %r53;
	add.s64 	%rd621, %rd736, %rd620;
	shl.b64 	%rd622, %rd621, 2;
	add.s64 	%rd623, %rd4, %rd622;
	st.global.u32 	[%rd623], %r6;
$L__BB3_11:
	setp.lt.s32 	%p518, %r7, 0;
	@%p518 bra 	$L__BB3_15;
	setp.ne.s16 	%p519, %rs1, 0;
	mov.b64 	%rd737, 0;
	@%p519 bra 	$L__BB3_14;
	ld.global.u64 	%rd737, [%rd5];
$L__BB3_14:
	cvt.s64.s32 	%rd625, %r54;
	add.s64 	%rd626, %rd737, %rd625;
	shl.b64 	%rd627, %rd626, 2;
	add.s64 	%rd628, %rd4, %rd627;
	st.global.u32 	[%rd628], %r7;
$L__BB3_15:
	setp.lt.s32 	%p520, %r8, 0;
	@%p520 bra 	$L__BB3_19;
	setp.ne.s16 	%p521, %rs1, 0;
	mov.b64 	%rd738, 0;
	@%p521 bra 	$L__BB3_18;
	ld.global.u64 	%rd738, [%rd5];
$L__BB3_18:
	cvt.s64.s32 	%rd630, %r55;
	add.s64 	%rd631, %rd738, %rd630;
	shl.b64 	%rd632, %rd631, 2;
	add.s64 	%rd633, %rd4, %rd632;
	st.global.u32 	[%rd633], %r8;
$L__BB3_19:
	setp.lt.s32 	%p522, %r9, 0;
	@%p522 bra 	$L__BB3_23;
	setp.ne.s16 	%p523, %rs1, 0;
	mov.b64 	%rd739, 0;
	@%p523 bra 	$L__BB3_22;
	ld.global.u64 	%rd739, [%rd5];
$L__BB3_22:
	cvt.s64.s32 	%rd635, %r56;
	add.s64 	%rd636, %rd739, %rd635;
	shl.b64 	%rd637, %rd636, 2;
	add.s64 	%rd638, %rd4, %rd637;
	st.global.u32 	[%rd638], %r9;
$L__BB3_23:
	setp.lt.s32 	%p524, %r10, 0;
	@%p524 bra 	$L__BB3_27;
	setp.ne.s16 	%p525, %rs1, 0;
	mov.b64 	%rd740, 0;
	@%p525 bra 	$L__BB3_26;
	ld.global.u64 	%rd740, [%rd5];
$L__BB3_26:
	cvt.s64.s32 	%rd640, %r57;
	add.s64 	%rd641, %rd740, %rd640;
	shl.b64 	%rd642, %rd641, 2;
	add.s64 	%rd643, %rd4, %rd642;
	st.global.u32 	[%rd643], %r10;
$L__BB3_27:
	setp.lt.s32 	%p526, %r11, 0;
	@%p526 bra 	$L__BB3_31;
	setp.ne.s16 	%p527, %rs1, 0;
	mov.b64 	%rd741, 0;
	@%p527 bra 	$L__BB3_30;
	ld.global.u64 	%rd741, [%rd5];
$L__BB3_30:
	cvt.s64.s32 	%rd645, %r58;
	add.s64 	%rd646, %rd741, %rd645;
	shl.b64 	%rd647, %rd646, 2;
	add.s64 	%rd648, %rd4, %rd647;
	st.global.u32 	[%rd648], %r11;
$L__BB3_31:
	setp.lt.s32 	%p528, %r12, 0;
	@%p528 bra 	$L__BB3_35;
	setp.ne.s16 	%p529, %rs1, 0;
	mov.b64 	%rd742, 0;
	@%p529 bra 	$L__BB3_34;
	ld.global.u64 	%rd742, [%rd5];
$L__BB3_34:
	cvt.s64.s32 	%rd650, %r59;
	add.s64 	%rd651, %rd742, %rd650;
	shl.b64 	%rd652, %rd651, 2;
	add.s64 	%rd653, %rd4, %rd652;
	st.global.u32 	[%rd653], %r12;
$L__BB3_35:
	setp.lt.s32 	%p530, %r13, 0;
	@%p530 bra 	$L__BB3_39;
	setp.ne.s16 	%p531, %rs1, 0;
	mov.b64 	%rd743, 0;
	@%p531 bra 	$L__BB3_38;
	ld.global.u64 	%rd743, [%rd5];
$L__BB3_38:
	cvt.s64.s32 	%rd655, %r60;
	add.s64 	%rd656, %rd743, %rd655;
	shl.b64 	%rd657, %rd656, 2;
	add.s64 	%rd658, %rd4, %rd657;
	st.global.u32 	[%rd658], %r13;
$L__BB3_39:
	setp.lt.s32 	%p532, %r14, 0;
	@%p532 bra 	$L__BB3_43;
	setp.ne.s16 	%p533, %rs1, 0;
	mov.b64 	%rd744, 0;
	@%p533 bra 	$L__BB3_42;
	ld.global.u64 	%rd744, [%rd5];
$L__BB3_42:
	cvt.s64.s32 	%rd660, %r61;
	add.s64 	%rd661, %rd744, %rd660;
	shl.b64 	%rd662, %rd661, 2;
	add.s64 	%rd663, %rd4, %rd662;
	st.global.u32 	[%rd663], %r14;
$L__BB3_43:
	setp.lt.s32 	%p534, %r15, 0;
	@%p534 bra 	$L__BB3_47;
	setp.ne.s16 	%p535, %rs1, 0;
	mov.b64 	%rd745, 0;
	@%p535 bra 	$L__BB3_46;
	ld.global.u64 	%rd745, [%rd5];
$L__BB3_46:
	cvt.s64.s32 	%rd665, %r62;
	add.s64 	%rd666, %rd745, %rd665;
	shl.b64 	%rd667, %rd666, 2;
	add.s64 	%rd668, %rd4, %rd667;
	st.global.u32 	[%rd668], %r15;
$L__BB3_47:
	setp.lt.s32 	%p536, %r16, 0;
	@%p536 bra 	$L__BB3_51;
	setp.ne.s16 	%p537, %rs1, 0;
	mov.b64 	%rd746, 0;
	@%p537 bra 	$L__BB3_50;
	ld.global.u64 	%rd746, [%rd5];
$L__BB3_50:
	cvt.s64.s32 	%rd670, %r63;
	add.s64 	%rd671, %rd746, %rd670;
	shl.b64 	%rd672, %rd671, 2;
	add.s64 	%rd673, %rd4, %rd672;
	st.global.u32 	[%rd673], %r16;
$L__BB3_51:
	setp.lt.s32 	%p538, %r17, 0;
	@%p538 bra 	$L__BB3_55;
	setp.ne.s16 	%p539, %rs1, 0;
	mov.b64 	%rd747, 0;
	@%p539 bra 	$L__BB3_54;
	ld.global.u64 	%rd747, [%rd5];
$L__BB3_54:
	cvt.s64.s32 	%rd675, %r64;
	add.s64 	%rd676, %rd747, %rd675;
	shl.b64 	%rd677, %rd676, 2;
	add.s64 	%rd678, %rd4, %rd677;
	st.global.u32 	[%rd678], %r17;
$L__BB3_55:
	setp.lt.s32 	%p540, %r18, 0;
	@%p540 bra 	$L__BB3_59;
	setp.ne.s16 	%p541, %rs1, 0;
	mov.b64 	%rd748, 0;
	@%p541 bra 	$L__BB3_58;
	ld.global.u64 	%rd748, [%rd5];
$L__BB3_58:
	cvt.s64.s32 	%rd680, %r65;
	add.s64 	%rd681, %rd748, %rd680;
	shl.b64 	%rd682, %rd681, 2;
	add.s64 	%rd683, %rd4, %rd682;
	st.global.u32 	[%rd683], %r18;
$L__BB3_59:
	setp.lt.s32 	%p542, %r19, 0;
	@%p542 bra 	$L__BB3_63;
	setp.ne.s16 	%p543, %rs1, 0;
	mov.b64 	%rd749, 0;
	@%p543 bra 	$L__BB3_62;
	ld.global.u64 	%rd749, [%rd5];
$L__BB3_62:
	cvt.s64.s32 	%rd685, %r66;
	add.s64 	%rd686, %rd749, %rd685;
	shl.b64 	%rd687, %rd686, 2;
	add.s64 	%rd688, %rd4, %rd687;
	st.global.u32 	[%rd688], %r19;
$L__BB3_63:
	setp.lt.s32 	%p544, %r20, 0;
	@%p544 bra 	$L__BB3_67;
	setp.ne.s16 	%p545, %rs1, 0;
	mov.b64 	%rd750, 0;
	@%p545 bra 	$L__BB3_66;
	ld.global.u64 	%rd750, [%rd5];
$L__BB3_66:
	cvt.s64.s32 	%rd690, %r67;
	add.s64 	%rd691, %rd750, %rd690;
	shl.b64 	%rd692, %rd691, 2;
	add.s64 	%rd693, %rd4, %rd692;
	st.global.u32 	[%rd693], %r20;
$L__BB3_67:
	setp.lt.s32 	%p546, %r21, 0;
	@%p546 bra 	$L__BB3_71;
	setp.ne.s16 	%p547, %rs1, 0;
	mov.b64 	%rd751, 0;
	@%p547 bra 	$L__BB3_70;
	ld.global.u64 	%rd751, [%rd5];
$L__BB3_70:
	cvt.s64.s32 	%rd695, %r68;
	add.s64 	%rd696, %rd751, %rd695;
	shl.b64 	%rd697, %rd696, 2;
	add.s64 	%rd698, %rd4, %rd697;
	st.global.u32 	[%rd698], %r21;
$L__BB3_71:
	setp.lt.s32 	%p548, %r22, 0;
	@%p548 bra 	$L__BB3_619;
	setp.ne.s16 	%p549, %rs1, 0;
	mov.b64 	%rd752, 0;
	@%p549 bra 	$L__BB3_74;
	ld.global.u64 	%rd752, [%rd5];
$L__BB3_74:
	cvt.s64.s32 	%rd700, %r69;
	add.s64 	%rd701, %rd752, %rd700;
	shl.b64 	%rd702, %rd701, 2;
	add.s64 	%rd703, %rd4, %rd702;
	st.global.u32 	[%rd703], %r22;
	bra.uni 	$L__BB3_619;
$L__BB3_75:
	setp.lt.s32 	%p550, %r6, 0;
	bar.sync 	0;
	@%p550 bra 	$L__BB3_77;
	shl.b32 	%r1511, %r53, 2;
	mov.u32 	%r1512, _ZZN3cub18CUB_300001_SM_10006detail6select23DeviceSelectSweepKernelINS2_10policy_hubIiNS0_8NullTypeEiLb0ELNS0_10SelectImplE1EE10Policy1000EN6thrust24THRUST_300001_SM_1000_NS10device_ptrIiEEPS5_SC_PlNS0_13ScanTileStateIiLb1EEEN4cuda3std3__410__not_fn_tI11is_negativeEES5_iNS2_19streaming_context_tIlLb1EEELS6_1EEEvT0_T1_T2_T3_T4_T5_T6_T7_iT8_NS1_7vsmem_tEE19static_temp_storage;
	add.s32 	%r1513, %r1512, %r1511;
	st.shared.u32 	[%r1513], %r6;
$L__BB3_77:
	setp.lt.s32 	%p551, %r7, 0;
	@%p551 bra 	$L__BB3_79;
	shl.b32 	%r1514, %r54, 2;
	mov.u32 	%r1515, _ZZN3cub18CUB_300001_SM_10006detail6select23DeviceSelectSweepKernelINS2_10policy_hubIiNS0_8NullTypeEiLb0ELNS0_10SelectImplE1EE10Policy1000EN6thrust24THRUST_300001_SM_1000_NS10device_ptrIiEEPS5_SC_PlNS0_13ScanTileStateIiLb1EEEN4cuda3std3__410__not_fn_tI11is_negativeEES5_iNS2_19streaming_context_tIlLb1EEELS6_1EEEvT0_T1_T2_T3_T4_T5_T6_T7_iT8_NS1_7vsmem_tEE19static_temp_storage;
	add.s32 	%r1516, %r1515, %r1514;
	st.shared.u32 	[%r1516], %r7;
$L__BB3_79:
	setp.lt.s32 	%p552, %r8, 0;
	@%p552 bra 	$L__BB3_81;
	shl.b32 	%r1517, %r55, 2;
	mov.u32 	%r1518, _ZZN3cub18CUB_300001_SM_10006detail6select23DeviceSelectSweepKernelINS2_10policy_hubIiNS0_8NullTypeEiLb0ELNS0_10SelectImplE1EE10Policy1000EN6thrust24THRUST_300001_SM_1000_NS10device_ptrIiEEPS5_SC_PlNS0_13ScanTileStateIiLb1EEEN4cuda3std3__410__not_fn_tI11is_negativeEES5_iNS2_19streaming_context_tIlLb1EEELS6_1EEEvT0_T1_T2_T3_T4_T5_T6_T7_iT8_NS1_7vsmem_tEE19static_temp_storage;
	add.s32 	%r1519, %r1518, %r1517;
	st.shared.u32 	[%r1519], %r8;
$L__BB3_81:
	setp.lt.s32 	%p553, %r9, 0;
	@%p553 bra 	$L__BB3_83;
	shl.b32 	%r1520, %r56, 2;
	mov.u32 	%r1521, _ZZN3cub18CUB_300001_SM_10006detail6select23DeviceSelectSweepKernelINS2_10policy_hubIiNS0_8NullTypeEiLb0ELNS0_10SelectImplE1EE10Policy1000EN6thrust24THRUST_300001_SM_1000_NS10device_ptrIiEEPS5_SC_PlNS0_13ScanTileStateIiLb1EEEN4cuda3std3__410__not_fn_tI11is_negativeEES5_iNS2_19streaming_context_tIlLb1EEELS6_1EEEvT0_T1_T2_T3_T4_T5_T6_T7_iT8_NS1_7vsmem_tEE19static_temp_storage;
	add.s32 	%r1522, %r1521, %r1520;
	st.shared.u32 	[%r1522], %r9;
$L__BB3_83:
	setp.lt.s32 	%p554, %r10, 0;
	@%p554 bra 	$L__BB3_85;
	shl.b32 	%r1523, %r57, 2;
	mov.u32 	%r1524, _ZZN3cub18CUB_300001_SM_10006detail6select23DeviceSelectSweepKernelINS2_10policy_hubIiNS0_8NullTypeEiLb0ELNS0_10SelectImplE1EE10Policy1000EN6thrust24THRUST_300001_SM_1000_NS10device_ptrIiEEPS5_SC_PlNS0_13ScanTileStateIiLb1EEEN4cuda3std3__410__not_fn_tI11is_negativeEES5_iNS2_19streaming_context_tIlLb1EEELS6_1EEEvT0_T1_T2_T3_T4_T5_T6_T7_iT8_NS1_7vsmem_tEE19static_temp_storage;
	add.s32 	%r1525, %r1524, %r1523;
	st.shared.u32 	[%r1525], %r10;
$L__BB3_85:
	setp.lt.s32 	%p555, %r11, 0;
	@%p555 bra 	$L__BB3_87;
	shl.b32 	%r1526, %r58, 2;
	mov.u32 	%r1527, _ZZN3cub18CUB_300001_SM_10006detail6select23DeviceSelectSweepKernelINS2_10policy_hubIiNS0_8NullTypeEiLb0ELNS0_10SelectImplE1EE10Policy1000EN6thrust24THRUST_300001_SM_1000_NS10device_ptrIiEEPS5_SC_PlNS0_13ScanTileStateIiLb1EEEN4cuda3std3__410__not_fn_tI11is_negativeEES5_iNS2_19streaming_context_tIlLb1EEELS6_1EEEvT0_T1_T2_T3_T4_T5_T6_T7_iT8_NS1_7vsmem_tEE19static_temp_storage;
	add.s32 	%r1528, %r1527, %r1526;
	st.shared.u32 	[%r1528], %r11;
$L__BB3_87:
	setp.lt.s32 	%p556, %r12, 0;
	@%p556 bra 	$L__BB3_89;
	shl.b32 	%r1529, %r59, 2;
	mov.u32 	%r1530, _ZZN3cub18CUB_300001_SM_10006detail6select23DeviceSelectSweepKernelINS2_10policy_hubIiNS0_8NullTypeEiLb0ELNS0_10SelectImplE1EE10Policy1000EN6thrust24THRUST_300001_SM_1000_NS10device_ptrIiEEPS5_SC_PlNS0_13ScanTileStateIiLb1EEEN4cuda3std3__410__not_fn_tI11is_negativeEES5_iNS2_19streaming_context_tIlLb1EEELS6_1EEEvT0_T1_T2_T3_T4_T5_T6_T7_iT8_NS1_7vsmem_tEE19static_temp_storage;
	add.s32 	%r1531, %r1530, %r1529;
	st.shared.u32 	[%r1531], %r12;
$L__BB3_89:
	setp.lt.s32 	%p557, %r13, 0;
	@%p557 bra 	$L__BB3_91;
	shl.b32 	%r1532, %r60, 2;
	mov.u32 	%r1533, _ZZN3cub18CUB_300001_SM_10006detail6select23DeviceSelectSweepKernelINS2_10policy_hubIiNS0_8NullTypeEiLb0ELNS0_10SelectImplE1EE10Policy1000EN6thrust24THRUST_300001_SM_1000_NS10device_ptrIiEEPS5_SC_PlNS0_13ScanTileStateIiLb1EEEN4cuda3std3__410__not_fn_tI11is_negativeEES5_iNS2_19streaming_context_tIlLb1EEELS6_1EEEvT0_T1_T2_T3_T4_T5_T6_T7_iT8_NS1_7vsmem_tEE19static_temp_storage;
	add.s32 	%r1534, %r1533, %r1532;
	st.shared.u32 	[%r1534], %r13;
$L__BB3_91:
	setp.lt.s32 	%p558, %r14, 0;
	@%p558 bra 	$L__BB3_93;
	shl.b32 	%r1535, %r61, 2;
	mov.u32 	%r1536, _ZZN3cub18CUB_300001_SM_10006detail6select23DeviceSelectSweepKernelINS2_10policy_hubIiNS0_8NullTypeEiLb0ELNS0_10SelectImplE1EE10Policy1000EN6thrust24THRUST_300001_SM_1000_NS10device_ptrIiEEPS5_SC_PlNS0_13ScanTileStateIiLb1EEEN4cuda3std3__410__not_fn_tI11is_negativeEES5_iNS2_19streaming_context_tIlLb1EEELS6_1EEEvT0_T1_T2_T3_T4_T5_T6_T7_iT8_NS1_7vsmem_tEE19static_temp_storage;
	add.s32 	%r1537, %r1536, %r1535;
	st.shared.u32 	[%r1537], %r14;
$L__BB3_93:
	setp.lt.s32 	%p559, %r15, 0;
	@%p559 bra 	$L__BB3_95;
	shl.b32 	%r1538, %r62, 2;
	mov.u32 	%r1539, _ZZN3cub18CUB_300001_SM_10006detail6select23DeviceSelectSweepKernelINS2_10policy_hubIiNS0_8NullTypeEiLb0ELNS0_10SelectImplE1EE10Policy1000EN6thrust24THRUST_300001_SM_1000_NS10device_ptrIiEEPS5_SC_PlNS0_13ScanTileStateIiLb1EEEN4cuda3std3__410__not_fn_tI11is_negativeEES5_iNS2_19streaming_context_tIlLb1EEELS6_1EEEvT0_T1_T2_T3_T4_T5_T6_T7_iT8_NS1_7vsmem_tEE19static_temp_storage;
	add.s32 	%r1540, %r1539, %r1538;
	st.shared.u32 	[%r1540], %r15;
$L__BB3_95:
	setp.lt.s32 	%p560, %r16, 0;
	@%p560 bra 	$L__BB3_97;
	shl.b32 	%r1541, %r63, 2;
	mov.u32 	%r1542, _ZZN3cub18CUB_300001_SM_10006detail6select23DeviceSelectSweepKernelINS2_10policy_hubIiNS0_8NullTypeEiLb0ELNS0_10SelectImplE1EE10Policy1000EN6thrust24THRUST_300001_SM_1000_NS10device_ptrIiEEPS5_SC_PlNS0_13ScanTileStateIiLb1EEEN4cuda3std3__410__not_fn_tI11is_negativeEES5_iNS2_19streaming_context_tIlLb1EEELS6_1EEEvT0_T1_T2_T3_T4_T5_T6_T7_iT8_NS1_7vsmem_tEE19static_temp_storage;
	add.s32 	%r1543, %r1542, %r1541;
	st.shared.u32 	[%r1543], %r16;
$L__BB3_97:
	setp.lt.s32 	%p561, %r17, 0;
	@%p561 bra 	$L__BB3_99;
	shl.b32 	%r1544, %r64, 2;
	mov.u32 	%r1545, _ZZN3cub18CUB_300001_SM_10006detail6select23DeviceSelectSweepKernelINS2_10policy_hubIiNS0_8NullTypeEiLb0ELNS0_10SelectImplE1EE10Policy1000EN6thrust24THRUST_300001_SM_1000_NS10device_ptrIiEEPS5_SC_PlNS0_13ScanTileStateIiLb1EEEN4cuda3std3__410__not_fn_tI11is_negativeEES5_iNS2_19streaming_context_tIlLb1EEELS6_1EEEvT0_T1_T2_T3_T4_T5_T6_T7_iT8_NS1_7vsmem_tEE19static_temp_storage;
	add.s32 	%r1546, %r1545, %r1544;
	st.shared.u32 	[%r1546], %r17;
$L__BB3_99:
	setp.lt.s32 	%p562, %r18, 0;
	@%p562 bra 	$L__BB3_101;
	shl.b32 	%r1547, %r65, 2;
	mov.u32 	%r1548, _ZZN3cub18CUB_300001_SM_10006detail6select23DeviceSelectSweepKernelINS2_10policy_hubIiNS0_8NullTypeEiLb0ELNS0_10SelectImplE1EE10Policy1000EN6thrust24THRUST_300001_SM_1000_NS10device_ptrIiEEPS5_SC_PlNS0_13ScanTileStateIiLb1EEEN4cuda3std3__410__not_fn_tI11is_negativeEES5_iNS2_19streaming_context_tIlLb1EEELS6_1EEEvT0_T1_T2_T3_T4_T5_T6_T7_iT8_NS1_7vsmem_tEE19static_temp_storage;
	add.s32 	%r1549, %r1548, %r1547;
	st.shared.u32 	[%r1549], %r18;
$L__BB3_101:
	setp.lt.s32 	%p563, %r19, 0;
	@%p563 bra 	$L__BB3_103;
	shl.b32 	%r1550, %r66, 2;
	mov.u32 	%r1551, _ZZN3cub18CUB_300001_SM_10006detail6select23DeviceSelectSweepKernelINS2_10policy_hubIiNS0_8NullTypeEiLb0ELNS0_10SelectImplE1EE10Policy1000EN6thrust24THRUST_300001_SM_1000_NS10device_ptrIiEEPS5_SC_PlNS0_13ScanTileStateIiLb1EEEN4cuda3std3__410__not_fn_tI11is_negativeEES5_iNS2_19streaming_context_tIlLb1EEELS6_1EEEvT0_T1_T2_T3_T4_T5_T6_T7_iT8_NS1_7vsmem_tEE19static_temp_storage;
	add.s32 	%r1552, %r1551, %r1550;
	st.shared.u32 	[%r1552], %r19;
$L__BB3_103:
	setp.lt.s32 	%p564, %r20, 0;
	@%p564 bra 	$L__BB3_105;
	shl.b32 	%r1553, %r67, 2;
	mov.u32 	%r1554, _ZZN3cub18CUB_300001_SM_10006detail6select23DeviceSelectSweepKernelINS2_10policy_hubIiNS0_8NullTypeEiLb0ELNS0_10SelectImplE1EE10Policy1000EN6thrust24THRUST_300001_SM_1000_NS10device_ptrIiEEPS5_SC_PlNS0_13ScanTileStateIiLb1EEEN4cuda3std3__410__not_fn_tI11is_negativeEES5_iNS2_19streaming_context_tIlLb1EEELS6_1EEEvT0_T1_T2_T3_T4_T5_T6_T7_iT8_NS1_7vsmem_tEE19static_temp_storage;
	add.s32 	%r1555, %r1554, %r1553;
	st.shared.u32 	[%r1555], %r20;
$L__BB3_105:
	setp.lt.s32 	%p565, %r21, 0;
	@%p565 bra 	$L__BB3_107;
	shl.b32 	%r1556, %r68, 2;
	mov.u32 	%r1557, _ZZN3cub18CUB_300001_SM_10006detail6select23DeviceSelectSweepKernelINS2_10policy_hubIiNS0_8NullTypeEiLb0ELNS0_10SelectImplE1EE10Policy1000EN6thrust24THRUST_300001_SM_1000_NS10device_ptrIiEEPS5_SC_PlNS0_13ScanTileStateIiLb1EEEN4cuda3std3__410__not_fn_tI11is_negativeEES5_iNS2_19streaming_context_tIlLb1EEELS6_1EEEvT0_T1_T2_T3_T4_T5_T6_T7_iT8_NS1_7vsmem_tEE19static_temp_storage;
	add.s32 	%r1558, %r1557, %r1556;
	st.shared.u32 	[%r1558], %r21;
$L__BB3_107:
	setp.lt.s32 	%p566, %r22, 0;
	@%p566 bra 	$L__BB3_109;
	shl.b32 	%r1559, %r69, 2;
	mov.u32 	%r1560, _ZZN3cub18CUB_300001_SM_10006detail6select23DeviceSelectSweepKernelINS2_10policy_hubIiNS0_8NullTypeEiLb0ELNS0_10SelectImplE1EE10Policy1000EN6thrust24THRUST_300001_SM_1000_NS10device_ptrIiEEPS5_SC_PlNS0_13ScanTileStateIiLb1EEEN4cuda3std3__410__not_fn_tI11is_negativeEES5_iNS2_19streaming_context_tIlLb1EEELS6_1EEEvT0_T1_T2_T3_T4_T5_T6_T7_iT8_NS1_7vsmem_tEE19static_temp_storage;
	add.s32 	%r1561, %r1560, %r1559;
	st.shared.u32 	[%r1561], %r22;
$L__BB3_109:
	bar.sync 	0;
	setp.ge.u32 	%p567, %r1593, %r52;
	@%p567 bra 	$L__BB3_619;
	mov.u64 	%rd704, %rd219;
	ld.param.u8 	%rs2, [%rd704];
	ld.param.u64 	%rd705, [%rd704+24];
	cvta.to.global.u64 	%rd6, %rd705;
	add.s32 	%r1562, %r41, %r42;
	add.s32 	%r1563, %r1562, %r43;
	add.s32 	%r1564, %r1563, %r44;
	add.s32 	%r1565, %r1564, %r45;
	add.s32 	%r1566, %r1565, %r46;
	add.s32 	%r1567, %r1566, %r47;
	add.s32 	%r1568, %r1567, %r48;
	add.s32 	%r1569, %r1568, %r49;
	add.s32 	%r1570, %r1569, %r50;
	add.s32 	%r1571, %r1570, %r51;
	add.s32 	%r1572, %r1571, %r40;
	not.b32 	%r1573, %r1593;
	add.s32 	%r70, %r1572, %r1573;
	mul.hi.u32 	%r1574, %r70, -1431655765;
	shr.u32 	%r1575, %r1574, 8;
	add.s32 	%r71, %r1575, 1;
	and.b32  	%r1576, %r1575, 3;
	setp.eq.s32 	%p568, %r1576, 3;
	@%p568 bra 	$L__BB3_115;
	cvt.u64.u32 	%rd729, %r1593;
	shl.b32 	%r1577, %r1593, 2;
	mov.u32 	%r1578, _ZZN3cub18CUB_300001_SM_10006detail6select23DeviceSelectSweepKernelINS2_10policy_hubIiNS0_8NullTypeEiLb0ELNS0_10SelectImplE1EE10Policy1000EN6thrust24THRUST_300001_SM_1000_NS10device_ptrIiEEPS5_SC_PlNS0_13ScanTileStateIiLb1EEEN4cuda3std3__410__not_fn_tI11is_negativeEES5_iNS2_19streaming_context_tIlLb1EEELS6_1EEEvT0_T1_T2_T3_T4_T5_T6_T7_iT8_NS1_7vsmem_tEE19static_temp_storage;
	add.s32 	%r1592, %r1578, %r1577;
	and.b32  	%r1579, %r71, 3;
	neg.s32 	%r1591, %r1579;
$L__BB3_112:
	.pragma "nounroll";
	setp.ne.s16 	%p569, %rs2, 0;
	mov.b64 	%rd730, 0;
	@%p569 bra 	$L__BB3_114;
	ld.global.u64 	%rd730, [%rd6];
$L__BB3_114:
	add.s64 	%rd707, %rd730, %rd729;
	shl.b64 	%rd708, %rd707, 2;
	add.s64 	%rd709, %rd4, %rd708;
	ld.shared.u32 	%r1580, [%r1592];
	st.global.u32 	[%rd709], %r1580;
	add.s64 	%rd729, %rd729, 384;
	cvt.u32.u64 	%r1593, %rd729;
	add.s32 	%r1592, %r1592, 1536;
	add.s32 	%r1591, %r1591, 1;
	setp.ne.s32 	%p570, %r1591, 0;
	@%p570 bra 	$L__BB3_112;
$L__BB3_115:
	setp.lt.u32 	%p571, %r70, 1152;
	@%p571 bra 	$L__BB3_619;
	mul.wide.u32 	%rd711, %r1593, 4;
	add.s64 	%rd12, %rd4, %rd711;
	shl.b32 	%r1581, %r1593, 2;
	mov.u32 	%r1582, _ZZN3cub18CUB_300001_SM_10006detail6select23DeviceSelectSweepKernelINS2_10policy_hubIiNS0_8NullTypeEiLb0ELNS0_10SelectImplE1EE10Policy1000EN6thrust24THRUST_300001_SM_1000_NS10device_ptrIiEEPS5_SC_PlNS0_13ScanTileStateIiLb1EEEN4cuda3std3__410__not_fn_tI11is_negativeEES5_iNS2_19streaming_context_tIlLb1EEELS6_1EEEvT0_T1_T2_T3_T4_T5_T6_T7_iT8_NS1_7vsmem_tEE19static_temp_storage;
	add.s32 	%r1583, %r1581, %r1582;
	add.s32 	%r1594, %r1583, 3072;
	mov.b64 	%rd731, 0;
$L__BB3_117:
	setp.ne.s16 	%p572, %rs2, 0;
	mov.b64 	%rd732, 0;
	@%p572 bra 	$L__BB3_119;
	ld.global.u64 	%rd732, [%rd6];
$L__BB3_119:
	setp.ne.s16 	%p573, %rs2, 0;
	shl.b64 	%rd714, %rd732, 2;
	add.s64 	%rd715, %rd731, %rd714;
	add.s64 	%rd716, %rd12, %rd715;
	ld.shared.u32 	%r1584, [%r1594+-3072];
	st.global.u32 	[%rd716], %r1584;
	mov.b64 	%rd733, 0;
	@%p573 bra 	$L__BB3_121;
	ld.global.u64 	%rd733, [%rd6];
$L__BB3_121:
	setp.ne.s16 	%p574, %rs2, 0;
	shl.b64 	%rd718, %rd733, 2;
	add.s64 	%rd719, %rd731, %rd718;
	add.s64 	%rd720, %rd12, %rd719;
	ld.shared.u32 	%r1585, [%r1594+-1536];
	st.global.u32 	[%rd720+1536], %r1585;
	mov.b64 	%rd734, 0;
	@%p574 bra 	$L__BB3_123;
	ld.global.u64 	%rd734, [%rd6];
$L__BB3_123:
	setp.ne.s16 	%p575, %rs2, 0;
	shl.b64 	%rd722, %rd734, 2;
	add.s64 	%rd723, %rd731, %rd722;
	add.s64 	%rd724, %rd12, %rd723;
	ld.shared.u32 	%r1586, [%r1594];
	st.global.u32 	[%rd724+3072], %r1586;
	mov.b64 	%rd735, 0;
	@%p575 bra 	$L__BB3_125;
	ld.global.u64 	%rd735, [%rd6];
$L__BB3_125:
	shl.b64 	%rd725, %rd735, 2;
	add.s64 	%rd726, %rd731, %rd725;
	add.s64 	%rd727, %rd12, %rd726;
	ld.shared.u32 	%r1587, [%r1594+1536];
	st.global.u32 	[%rd727+4608], %r1587;
	add.s32 	%r1593, %r1593, 1536;
	add.s64 	%rd731, %rd731, 6144;
	add.s32 	%r1594, %r1594, 6144;
	setp.lt.s32 	%p576, %r1593, %r52;
	@%p576 bra 	$L__BB3_117;
	bra.uni 	$L__BB3_619;
$L__BB3_126:
	ld.param.u8 	%rs58, [%rd1];
	setp.eq.s16 	%p393, %rs58, 0;
	ld.param.u64 	%rd479, [%rd1+16];
	selp.b64 	%rd480, %rd479, 0, %p393;
	cvt.s64.s32 	%rd481, %r2;
	add.s64 	%rd482, %rd480, %rd481;
	mov.u32 	%r1607, %tid.x;
	and.b32  	%r1088, %r1607, 31;
	and.b32  	%r1089, %r1607, 992;
	mul.lo.s32 	%r1090, %r1089, 17;
	or.b32  	%r1091, %r1090, %r1088;
	cvt.u64.u32 	%rd483, %r1091;
	add.s64 	%rd484, %rd482, %rd483;
	shl.b64 	%rd485, %rd484, 2;
	add.s64 	%rd486, %rd3, %rd485;
	ld.global.u32 	%r1092, [%rd486];
	ld.global.u32 	%r1093, [%rd486+128];
	ld.global.u32 	%r1094, [%rd486+256];
	ld.global.u32 	%r1095, [%rd486+384];
	ld.global.u32 	%r1096, [%rd486+512];
	ld.global.u32 	%r1097, [%rd486+640];
	ld.global.u32 	%r1098, [%rd486+768];
	ld.global.u32 	%r1099, [%rd486+896];
	ld.global.u32 	%r1100, [%rd486+1024];
	ld.global.u32 	%r1101, [%rd486+1152];
	ld.global.u32 	%r1102, [%rd486+1280];
	ld.global.u32 	%r1103, [%rd486+1408];
	ld.global.u32 	%r1104, [%rd486+1536];
	ld.global.u32 	%r1105, [%rd486+1664];
	ld.global.u32 	%r1106, [%rd486+1792];
	ld.global.u32 	%r1107, [%rd486+1920];
	ld.global.u32 	%r1108, [%rd486+2048];
	// begin inline asm
	mov.u32 %r1057, %laneid;
	// end inline asm
	shr.u32 	%r87, %r1607, 5;
	mad.lo.s32 	%r1109, %r87, 544, %r1057;
	shl.b32 	%r1110, %r1109, 2;
	mov.u32 	%r1111, _ZZN3cub18CUB_300001_SM_10006detail6select23DeviceSelectSweepKernelINS2_10policy_hubIiNS0_8NullTypeEiLb0ELNS0_10SelectImplE1EE10Policy1000EN6thrust24THRUST_300001_SM_1000_NS10device_ptrIiEEPS5_SC_PlNS0_13ScanTileStateIiLb1EEEN4cuda3std3__410__not_fn_tI11is_negativeEES5_iNS2_19streaming_context_tIlLb1EEELS6_1EEEvT0_T1_T2_T3_T4_T5_T6_T7_iT8_NS1_7vsmem_tEE19static_temp_storage;
	add.s32 	%r1112, %r1111, %r1110;
	st.shared.u32 	[%r1112], %r1092;
	st.shared.u32 	[%r1112+128], %r1093;
	st.shared.u32 	[%r1112+256], %r1094;
	st.shared.u32 	[%r1112+384], %r1095;
	st.shared.u32 	[%r1112+512], %r1096;
	st.shared.u32 	[%r1112+640], %r1097;
	st.shared.u32 	[%r1112+768], %r1098;
	st.shared.u32 	[%r1112+896], %r1099;
	st.shared.u32 	[%r1112+1024], %r1100;
	st.shared.u32 	[%r1112+1152], %r1101;
	st.shared.u32 	[%r1112+1280], %r1102;
	st.shared.u32 	[%r1112+1408], %r1103;
	st.shared.u32 	[%r1112+1536], %r1104;
	st.shared.u32 	[%r1112+1664], %r1105;
	st.shared.u32 	[%r1112+1792], %r1106;
	st.shared.u32 	[%r1112+1920], %r1107;
	st.shared.u32 	[%r1112+2048], %r1108;
	bar.warp.sync 	-1;
	shl.b32 	%r1113, %r1057, 6;
	add.s32 	%r1114, %r1112, %r1113;
	ld.shared.u32 	%r88, [%r1114];
	ld.shared.u32 	%r89, [%r1114+4];
	ld.shared.u32 	%r90, [%r1114+8];
	ld.shared.u32 	%r91, [%r1114+12];
	ld.shared.u32 	%r92, [%r1114+16];
	ld.shared.u32 	%r93, [%r1114+20];
	ld.shared.u32 	%r94, [%r1114+24];
	ld.shared.u32 	%r95, [%r1114+28];
	ld.shared.u32 	%r96, [%r1114+32];
	ld.shared.u32 	%r97, [%r1114+36];
	ld.shared.u32 	%r98, [%r1114+40];
	ld.shared.u32 	%r99, [%r1114+44];
	ld.shared.u32 	%r100, [%r1114+48];
	ld.shared.u32 	%r101, [%r1114+52];
	ld.shared.u32 	%r102, [%r1114+56];
	ld.shared.u32 	%r103, [%r1114+60];
	ld.shared.u32 	%r104, [%r1114+64];
	not.b32 	%r1115, %r88;
	shr.u32 	%r1116, %r1115, 31;
	not.b32 	%r1117, %r89;
	shr.u32 	%r1118, %r1117, 31;
	not.b32 	%r1119, %r90;
	shr.u32 	%r1120, %r1119, 31;
	not.b32 	%r1121, %r91;
	shr.u32 	%r1122, %r1121, 31;
	not.b32 	%r1123, %r92;
	shr.u32 	%r1124, %r1123, 31;
	not.b32 	%r1125, %r93;
	shr.u32 	%r1126, %r1125, 31;
	not.b32 	%r1127, %r94;
	shr.u32 	%r1128, %r1127, 31;
	not.b32 	%r1129, %r95;
	shr.u32 	%r1130, %r1129, 31;
	not.b32 	%r1131, %r96;
	shr.u32 	%r1132, %r1131, 31;
	not.b32 	%r1133, %r97;
	shr.u32 	%r1134, %r1133, 31;
	not.b32 	%r1135, %r98;
	shr.u32 	%r1136, %r1135, 31;
	not.b32 	%r1137, %r99;
	shr.u32 	%r1138, %r1137, 31;
	not.b32 	%r1139, %r100;
	shr.u32 	%r1140, %r1139, 31;
	not.b32 	%r1141, %r101;
	shr.u32 	%r1142, %r1141, 31;
	not.b32 	%r1143, %r102;
	shr.u32 	%r1144, %r1143, 31;
	not.b32 	%r1145, %r103;
	shr.u32 	%r1146, %r1145, 31;
	not.b32 	%r1147, %r104;
	shr.u32 	%r1148, %r1147, 31;
	bar.sync 	0;
	add.s32 	%r105, %r1118, %r1116;
	add.s32 	%r106, %r105, %r1120;
	add.s32 	%r107, %r106, %r1122;
	add.s32 	%r108, %r107, %r1124;
	add.s32 	%r109, %r108, %r1126;
	add.s32 	%r110, %r109, %r1128;
	add.s32 	%r1149, %r110, %r1130;
	add.s32 	%r111, %r1149, %r1132;
	add.s32 	%r112, %r111, %r1134;
	add.s32 	%r113, %r112, %r1136;
	add.s32 	%r114, %r113, %r1138;
	add.s32 	%r115, %r114, %r1140;
	add.s32 	%r116, %r115, %r1142;
	add.s32 	%r1150, %r116, %r1144;
	add.s32 	%r1151, %r1150, %r1146;
	add.s32 	%r1062, %r1151, %r1148;
	mov.b32 	%r1060, 1;
	mov.b32 	%r1085, 0;
	mov.b32 	%r1087, -1;
	// begin inline asm
	{  .reg .s32 r0;  .reg .pred p;  shfl.sync.up.b32 r0|p, %r1062, %r1060, %r1085, %r1087;  @p add.s32 r0, r0, %r1062;  mov.s32 %r1058, r0;}
	// end inline asm
	mov.b32 	%r1066, 2;
	// begin inline asm
	{  .reg .s32 r0;  .reg .pred p;  shfl.sync.up.b32 r0|p, %r1058, %r1066, %r1085, %r1087;  @p add.s32 r0, r0, %r1058;  mov.s32 %r1064, r0;}
	// end inline asm
	mov.b32 	%r1072, 4;
	// begin inline asm
	{  .reg .s32 r0;  .reg .pred p;  shfl.sync.up.b32 r0|p, %r1064, %r1072, %r1085, %r1087;  @p add.s32 r0, r0, %r1064;  mov.s32 %r1070, r0;}
	// end inline asm
	mov.b32 	%r1078, 8;
	// begin inline asm
	{  .reg .s32 r0;  .reg .pred p;  shfl.sync.up.b32 r0|p, %r1070, %r1078, %r1085, %r1087;  @p add.s32 r0, r0, %r1070;  mov.s32 %r1076, r0;}
	// end inline asm
	mov.b32 	%r1084, 16;
	// begin inline asm
	{  .reg .s32 r0;  .reg .pred p;  shfl.sync.up.b32 r0|p, %r1076, %r1084, %r1085, %r1087;  @p add.s32 r0, r0, %r1076;  mov.s32 %r1082, r0;}
	// end inline asm
	setp.ne.s32 	%p394, %r1057, 31;
	@%p394 bra 	$L__BB3_128;
	shl.b32 	%r1152, %r87, 2;
	add.s32 	%r1154, %r1111, %r1152;
	st.shared.u32 	[%r1154], %r1082;
$L__BB3_128:
	sub.s32 	%r1155, %r1082, %r1062;
	bar.sync 	0;
	ld.shared.v4.u32 	{%r1156, %r1157, %r1158, %r1159}, [_ZZN3cub18CUB_300001_SM_10006detail6select23DeviceSelectSweepKernelINS2_10policy_hubIiNS0_8NullTypeEiLb0ELNS0_10SelectImplE1EE10Policy1000EN6thrust24THRUST_300001_SM_1000_NS10device_ptrIiEEPS5_SC_PlNS0_13ScanTileStateIiLb1EEEN4cuda3std3__410__not_fn_tI11is_negativeEES5_iNS2_19streaming_context_tIlLb1EEELS6_1EEEvT0_T1_T2_T3_T4_T5_T6_T7_iT8_NS1_7vsmem_tEE19static_temp_storage];
	add.s32 	%r1160, %r1157, %r1156;
	setp.eq.s32 	%p395, %r87, 2;
	selp.b32 	%r1161, %r1160, %r1156, %p395;
	add.s32 	%r1162, %r1160, %r1158;
	setp.eq.s32 	%p396, %r87, 3;
	selp.b32 	%r1163, %r1162, %r1161, %p396;
	add.s32 	%r1164, %r1162, %r1159;
	setp.eq.s32 	%p397, %r87, 4;
	selp.b32 	%r1165, %r1164, %r1163, %p397;
	ld.shared.v4.u32 	{%r1166, %r1167, %r1168, %r1169}, [_ZZN3cub18CUB_300001_SM_10006detail6select23DeviceSelectSweepKernelINS2_10policy_hubIiNS0_8NullTypeEiLb0ELNS0_10SelectImplE1EE10Policy1000EN6thrust24THRUST_300001_SM_1000_NS10device_ptrIiEEPS5_SC_PlNS0_13ScanTileStateIiLb1EEEN4cuda3std3__410__not_fn_tI11is_negativeEES5_iNS2_19streaming_context_tIlLb1EEELS6_1EEEvT0_T1_T2_T3_T4_T5_T6_T7_iT8_NS1_7vsmem_tEE19static_temp_storage+16];
	add.s32 	%r1170, %r1164, %r1166;
	setp.eq.s32 	%p398, %r87, 5;
	selp.b32 	%r1171, %r1170, %r1165, %p398;
	add.s32 	%r1172, %r1170, %r1167;
	setp.eq.s32 	%p399, %r87, 6;
	selp.b32 	%r1173, %r1172, %r1171, %p399;
	add.s32 	%r1174, %r1172, %r1168;
	setp.eq.s32 	%p400, %r87, 7;
	selp.b32 	%r1175, %r1174, %r1173, %p400;
	add.s32 	%r1176, %r1174, %r1169;
	setp.eq.s32 	%p401, %r87, 8;
	selp.b32 	%r1177, %r1176, %r1175, %p401;
	ld.shared.v4.u32 	{%r1178, %r1179, %r1180, %r1181}, [_ZZN3cub18CUB_300001_SM_10006detail6select23DeviceSelectSweepKernelINS2_10policy_hubIiNS0_8NullTypeEiLb0ELNS0_10SelectImplE1EE10Policy1000EN6thrust24THRUST_300001_SM_1000_NS10device_ptrIiEEPS5_SC_PlNS0_13ScanTileStateIiLb1EEEN4cuda3std3__410__not_fn_tI11is_negativeEES5_iNS2_19streaming_context_tIlLb1EEELS6_1EEEvT0_T1_T2_T3_T4_T5_T6_T7_iT8_NS1_7vsmem_tEE19static_temp_storage+32];
	add.s32 	%r1182, %r1176, %r1178;
	setp.eq.s32 	%p402, %r87, 9;
	selp.b32 	%r1183, %r1182, %r1177, %p402;
	add.s32 	%r1184, %r1182, %r1179;
	setp.eq.s32 	%p403, %r87, 10;
	selp.b32 	%r1185, %r1184, %r1183, %p403;
	add.s32 	%r1186, %r1184, %r1180;
	setp.eq.s32 	%p404, %r87, 11;
	selp.b32 	%r1187, %r1186, %r1185, %p404;
	add.s32 	%r119, %r1186, %r1181;
	setp.gt.u32 	%p405, %r1607, 31;
	setp.lt.u32 	%p406, %r1607, 32;
	setp.eq.s32 	%p407, %r1057, 0;
	selp.b32 	%r1188, 0, %r1155, %p407;
	add.s32 	%r1603, %r1187, %r1188;
	selp.b32 	%r121, %r1155, %r1603, %p406;
	@%p405 bra 	$L__BB3_153;
	setp.ne.s32 	%p408, %r1607, 0;
	mul.wide.s32 	%rd487, %r1, 8;
	add.s64 	%rd57, %rd2, %rd487;
	@%p408 bra 	$L__BB3_131;
	st.shared.u32 	[_ZZN3cub18CUB_300001_SM_10006detail6select23DeviceSelectSweepKernelINS2_10policy_hubIiNS0_8NullTypeEiLb0ELNS0_10SelectImplE1EE10Policy1000EN6thrust24THRUST_300001_SM_1000_NS10device_ptrIiEEPS5_SC_PlNS0_13ScanTileStateIiLb1EEEN4cuda3std3__410__not_fn_tI11is_negativeEES5_iNS2_19streaming_context_tIlLb1EEELS6_1EEEvT0_T1_T2_T3_T4_T5_T6_T7_iT8_NS1_7vsmem_tEE19static_temp_storage+76], %r119;
	add.s64 	%rd488, %rd57, 256;
	mov.b32 	%r1189, 100;
	// begin inline asm
	st.relaxed.gpu.v2.u32 [%rd488], {%r1189, %r119};
	// end inline asm
$L__BB3_131:
	not.b32 	%r1191, %r1607;
	add.s32 	%r1600, %r1, %r1191;
	mov.u32 	%r123, %nctaid.x;
	setp.gt.u32 	%p409, %r123, 499;
	@%p409 bra 	$L__BB3_133;
	membar.cta;
	bra.uni 	$L__BB3_134;
$L__BB3_133:
	mov.b32 	%r1192, 1150;
	// begin inline asm
	nanosleep.u32 %r1192;
	// end inline asm
$L__BB3_134:
	mul.wide.s32 	%rd490, %r1600, 8;
	add.s64 	%rd491, %rd2, %rd490;
	add.s64 	%rd489, %rd491, 256;
	// begin inline asm
	ld.relaxed.gpu.v2.u32 {%r1601, %r1597}, [%rd489];
	// end inline asm
$L__BB3_135:
	setp.eq.s32 	%p410, %r1601, 99;
	mov.b32 	%r1195, -1;
	vote.sync.any.pred 	%p411, %p410, %r1195;
	not.pred 	%p412, %p411;
	@%p412 bra 	$L__BB3_140;
	@%p409 bra 	$L__BB3_138;
	membar.cta;
	bra.uni 	$L__BB3_139;
$L__BB3_138:
	mov.b32 	%r1386, 76;
	// begin inline asm
	nanosleep.u32 %r1386;
	// end inline asm
$L__BB3_139:
	// begin inline asm
	ld.relaxed.gpu.v2.u32 {%r1601, %r1597}, [%rd489];
	// end inline asm
	bra.uni 	$L__BB3_135;
$L__BB3_140:
	setp.eq.s32 	%p413, %r1601, 101;
	mov.b32 	%r1222, -1;
	vote.sync.ballot.b32 	%r1223, %p413, %r1222;
	// begin inline asm
	mov.u32 %r1197, %lanemask_ge;
	// end inline asm
	and.b32  	%r1224, %r1223, %r1197;
	or.b32  	%r1225, %r1224, -2147483648;
	add.s32 	%r1226, %r1225, -1;
	not.b32 	%r1227, %r1225;
	and.b32  	%r1228, %r1227, %r1226;
	popc.b32 	%r1201, %r1228;
	mov.b32 	%r1200, 1;
	// begin inline asm
	shfl.sync.down.b32 %r1198, %r1597, %r1200, %r1201, %r1222;
	// end inline asm
	setp.lt.s32 	%p415, %r1057, %r1201;
	selp.b32 	%r1229, %r1198, 0, %p415;
	add.s32 	%r1204, %r1229, %r1597;
	mov.b32 	%r1205, 2;
	// begin inline asm
	shfl.sync.down.b32 %r1203, %r1204, %r1205, %r1201, %r1222;
	// end inline asm
	add.s32 	%r1230, %r1057, 2;
	setp.gt.s32 	%p416, %r1230, %r1201;
	selp.b32 	%r1231, 0, %r1203, %p416;
	add.s32 	%r1209, %r1204, %r1231;
	mov.b32 	%r1210, 4;
	// begin inline asm
	shfl.sync.down.b32 %r1208, %r1209, %r1210, %r1201, %r1222;
	// end inline asm
	add.s32 	%r1232, %r1057, 4;
	setp.gt.s32 	%p417, %r1232, %r1201;
	selp.b32 	%r1233, 0, %r1208, %p417;
	add.s32 	%r1214, %r1209, %r1233;
	mov.b32 	%r1215, 8;
	// begin inline asm
	shfl.sync.down.b32 %r1213, %r1214, %r1215, %r1201, %r1222;
	// end inline asm
	add.s32 	%r1234, %r1057, 8;
	setp.gt.s32 	%p418, %r1234, %r1201;
	selp.b32 	%r1235, 0, %r1213, %p418;
	add.s32 	%r1219, %r1214, %r1235;
	mov.b32 	%r1220, 16;
	// begin inline asm
	shfl.sync.down.b32 %r1218, %r1219, %r1220, %r1201, %r1222;
	// end inline asm
	add.s32 	%r1236, %r1057, 16;
	setp.gt.s32 	%p419, %r1236, %r1201;
	selp.b32 	%r1237, 0, %r1218, %p419;
	add.s32 	%r1598, %r1219, %r1237;
	add.s64 	%rd59, %rd2, 256;
$L__BB3_141:
	setp.ne.s32 	%p420, %r1601, 101;
	mov.b32 	%r1238, -1;
	vote.sync.all.pred 	%p421, %p420, %r1238;
	not.pred 	%p422, %p421;
	@%p422 bra 	$L__BB3_149;
	mul.wide.s32 	%rd602, %r1600, 8;
	add.s64 	%rd603, %rd59, %rd602;
	add.s64 	%rd601, %rd603, -256;
	// begin inline asm
	ld.relaxed.gpu.v2.u32 {%r1601, %r1602}, [%rd601];
	// end inline asm
$L__BB3_143:
	setp.eq.s32 	%p488, %r1601, 99;
	mov.b32 	%r1340, -1;
	vote.sync.any.pred 	%p489, %p488, %r1340;
	not.pred 	%p490, %p489;
	@%p490 bra 	$L__BB3_148;
	@%p409 bra 	$L__BB3_146;
	membar.cta;
	bra.uni 	$L__BB3_147;
$L__BB3_146:
	mov.b32 	%r1383, 76;
	// begin inline asm
	nanosleep.u32 %r1383;
	// end inline asm
$L__BB3_147:
	// begin inline asm
	ld.relaxed.gpu.v2.u32 {%r1601, %r1602}, [%rd601];
	// end inline asm
	bra.uni 	$L__BB3_143;
$L__BB3_148:
	setp.eq.s32 	%p491, %r1601, 101;
	mov.b32 	%r1366, -1;
	vote.sync.ballot.b32 	%r1367, %p491, %r1366;
	and.b32  	%r1368, %r1367, %r1197;
	or.b32  	%r1369, %r1368, -2147483648;
	add.s32 	%r1370, %r1369, -1;
	not.b32 	%r1371, %r1369;
	and.b32  	%r1372, %r1371, %r1370;
	popc.b32 	%r1345, %r1372;
	mov.b32 	%r1344, 1;
	// begin inline asm
	shfl.sync.down.b32 %r1342, %r1602, %r1344, %r1345, %r1366;
	// end inline asm
	setp.lt.s32 	%p493, %r1057, %r1345;
	selp.b32 	%r1373, %r1342, 0, %p493;
	add.s32 	%r1348, %r1373, %r1602;
	mov.b32 	%r1349, 2;
	// begin inline asm
	shfl.sync.down.b32 %r1347, %r1348, %r1349, %r1345, %r1366;
	// end inline asm
	add.s32 	%r1374, %r1057, 2;
	setp.gt.s32 	%p494, %r1374, %r1345;
	selp.b32 	%r1375, 0, %r1347, %p494;
	add.s32 	%r1353, %r1348, %r1375;
	mov.b32 	%r1354, 4;
	// begin inline asm
	shfl.sync.down.b32 %r1352, %r1353, %r1354, %r1345, %r1366;
	// end inline asm
	add.s32 	%r1376, %r1057, 4;
	setp.gt.s32 	%p495, %r1376, %r1345;
	selp.b32 	%r1377, 0, %r1352, %p495;
	add.s32 	%r1358, %r1353, %r1377;
	mov.b32 	%r1359, 8;
	// begin inline asm
	shfl.sync.down.b32 %r1357, %r1358, %r1359, %r1345, %r1366;
	// end inline asm
	add.s32 	%r1378, %r1057, 8;
	setp.gt.s32 	%p496, %r1378, %r1345;
	selp.b32 	%r1379, 0, %r1357, %p496;
	add.s32 	%r1363, %r1358, %r1379;
	mov.b32 	%r1364, 16;
	// begin inline asm
	shfl.sync.down.b32 %r1362, %r1363, %r1364, %r1345, %r1366;
	// end inline asm
	add.s32 	%r1380, %r1057, 16;
	setp.gt.s32 	%p497, %r1380, %r1345;
	selp.b32 	%r1381, 0, %r1362, %p497;
	add.s32 	%r1382, %r1381, %r1598;
	add.s32 	%r1598, %r1382, %r1363;
	add.s32 	%r1600, %r1600, -32;
	bra.uni 	$L__BB3_141;
$L__BB3_149:
	@%p408 bra 	$L__BB3_151;
	add.s32 	%r1241, %r1598, %r119;
	add.s64 	%rd492, %rd57, 256;
	mov.b32 	%r1240, 101;
	// begin inline asm
	st.relaxed.gpu.v2.u32 [%rd492], {%r1240, %r1241};
	// end inline asm
	st.shared.u32 	[_ZZN3cub18CUB_300001_SM_10006detail6select23DeviceSelectSweepKernelINS2_10policy_hubIiNS0_8NullTypeEiLb0ELNS0_10SelectImplE1EE10Policy1000EN6thrust24THRUST_300001_SM_1000_NS10device_ptrIiEEPS5_SC_PlNS0_13ScanTileStateIiLb1EEEN4cuda3std3__410__not_fn_tI11is_negativeEES5_iNS2_19streaming_context_tIlLb1EEELS6_1EEEvT0_T1_T2_T3_T4_T5_T6_T7_iT8_NS1_7vsmem_tEE19static_temp_storage+68], %r1598;
	st.shared.u32 	[_ZZN3cub18CUB_300001_SM_10006detail6select23DeviceSelectSweepKernelINS2_10policy_hubIiNS0_8NullTypeEiLb0ELNS0_10SelectImplE1EE10Policy1000EN6thrust24THRUST_300001_SM_1000_NS10device_ptrIiEEPS5_SC_PlNS0_13ScanTileStateIiLb1EEEN4cuda3std3__410__not_fn_tI11is_negativeEES5_iNS2_19streaming_context_tIlLb1EEELS6_1EEEvT0_T1_T2_T3_T4_T5_T6_T7_iT8_NS1_7vsmem_tEE19static_temp_storage+72], %r1241;
$L__BB3_151:
	setp.ne.s32 	%p424, %r1057, 0;
	mov.u32 	%r1603, %r121;
	@%p424 bra 	$L__BB3_153;
	st.shared.u32 	[_ZZN3cub18CUB_300001_SM_10006detail6select23DeviceSelectSweepKernelINS2_10policy_hubIiNS0_8NullTypeEiLb0ELNS0_10SelectImplE1EE10Policy1000EN6thrust24THRUST_300001_SM_1000_NS10device_ptrIiEEPS5_SC_PlNS0_13ScanTileStateIiLb1EEEN4cuda3std3__410__not_fn_tI11is_negativeEES5_iNS2_19streaming_context_tIlLb1EEELS6_1EEEvT0_T1_T2_T3_T4_T5_T6_T7_iT8_NS1_7vsmem_tEE19static_temp_storage+60], %r1598;
	mov.u32 	%r1603, %r1598;
$L__BB3_153:
	mov.u64 	%rd60, %rd219;
	bar.sync 	0;
	setp.eq.s32 	%p425, %r1607, 0;
	ld.shared.u32 	%r1242, [_ZZN3cub18CUB_300001_SM_10006detail6select23DeviceSelectSweepKernelINS2_10policy_hubIiNS0_8NullTypeEiLb0ELNS0_10SelectImplE1EE10Policy1000EN6thrust24THRUST_300001_SM_1000_NS10device_ptrIiEEPS5_SC_PlNS0_13ScanTileStateIiLb1EEEN4cuda3std3__410__not_fn_tI11is_negativeEES5_iNS2_19streaming_context_tIlLb1EEELS6_1EEEvT0_T1_T2_T3_T4_T5_T6_T7_iT8_NS1_7vsmem_tEE19static_temp_storage+60];
	.pragma "used_bytes_mask 61680";
	ld.shared.v4.u32 	{%r1243, %r148, %r1244, %r149}, [_ZZN3cub18CUB_300001_SM_10006detail6select23DeviceSelectSweepKernelINS2_10policy_hubIiNS0_8NullTypeEiLb0ELNS0_10SelectImplE1EE10Policy1000EN6thrust24THRUST_300001_SM_1000_NS10device_ptrIiEEPS5_SC_PlNS0_13ScanTileStateIiLb1EEEN4cuda3std3__410__not_fn_tI11is_negativeEES5_iNS2_19streaming_context_tIlLb1EEELS6_1EEEvT0_T1_T2_T3_T4_T5_T6_T7_iT8_NS1_7vsmem_tEE19static_temp_storage+64];
	selp.b32 	%r1245, 0, %r1242, %p425;
	add.s32 	%r150, %r1245, %r1603;
	add.s32 	%r151, %r150, %r1116;
	add.s32 	%r152, %r105, %r150;
	add.s32 	%r153, %r106, %r150;
	add.s32 	%r154, %r107, %r150;
	add.s32 	%r155, %r108, %r150;
	add.s32 	%r156, %r109, %r150;
	add.s32 	%r157, %r110, %r150;
	add.s32 	%r158, %r157, %r1130;
	add.s32 	%r159, %r111, %r150;
	add.s32 	%r160, %r112, %r150;
	add.s32 	%r161, %r113, %r150;
	add.s32 	%r162, %r114, %r150;
	add.s32 	%r163, %r115, %r150;
	add.s32 	%r164, %r116, %r150;
	add.s32 	%r165, %r164, %r1144;
	add.s32 	%r166, %r165, %r1146;
	setp.gt.s32 	%p426, %r149, 384;
	@%p426 bra 	$L__BB3_222;
	setp.gt.s32 	%p427, %r88, -1;
	ld.param.u8 	%rs3, [%rd60];
	ld.param.u64 	%rd493, [%rd60+24];
	cvta.to.global.u64 	%rd61, %rd493;
	@%p427 bra 	$L__BB3_155;
	bra.uni 	$L__BB3_158;
$L__BB3_155:
	setp.ne.s16 	%p428, %rs3, 0;
	mov.b64 	%rd758, 0;
	@%p428 bra 	$L__BB3_157;
	ld.global.u64 	%rd758, [%rd61];
$L__BB3_157:
	cvt.s64.s32 	%rd495, %r150;
	add.s64 	%rd496, %rd758, %rd495;
	shl.b64 	%rd497, %rd496, 2;
	add.s64 	%rd498, %rd4, %rd497;
	st.global.u32 	[%rd498], %r88;
$L__BB3_158:
	setp.lt.s32 	%p429, %r89, 0;
	@%p429 bra 	$L__BB3_162;
	setp.ne.s16 	%p430, %rs3, 0;
	mov.b64 	%rd759, 0;
	@%p430 bra 	$L__BB3_161;
	ld.global.u64 	%rd759, [%rd61];
$L__BB3_161:
	cvt.s64.s32 	%rd500, %r151;
	add.s64 	%rd501, %rd759, %rd500;
	shl.b64 	%rd502, %rd501, 2;
	add.s64 	%rd503, %rd4, %rd502;
	st.global.u32 	[%rd503], %r89;
$L__BB3_162:
	setp.lt.s32 	%p431, %r90, 0;
	@%p431 bra 	$L__BB3_166;
	setp.ne.s16 	%p432, %rs3, 0;
	mov.b64 	%rd760, 0;
	@%p432 bra 	$L__BB3_165;
	ld.global.u64 	%rd760, [%rd61];
$L__BB3_165:
	cvt.s64.s32 	%rd505, %r152;
	add.s64 	%rd506, %rd760, %rd505;
	shl.b64 	%rd507, %rd506, 2;
	add.s64 	%rd508, %rd4, %rd507;
	st.global.u32 	[%rd508], %r90;
$L__BB3_166:
	setp.lt.s32 	%p433, %r91, 0;
	@%p433 bra 	$L__BB3_170;
	setp.ne.s16 	%p434, %rs3, 0;
	mov.b64 	%rd761, 0;
	@%p434 bra 	$L__BB3_169;
	ld.global.u64 	%rd761, [%rd61];
$L__BB3_169:
	cvt.s64.s32 	%rd510, %r153;
	add.s64 	%rd511, %rd761, %rd510;
	shl.b64 	%rd512, %rd511, 2;
	add.s64 	%rd513, %rd4, %rd512;
	st.global.u32 	[%rd513], %r91;
$L__BB3_170:
	setp.lt.s32 	%p435, %r92, 0;
	@%p435 bra 	$L__BB3_174;
	setp.ne.s16 	%p436, %rs3, 0;
	mov.b64 	%rd762, 0;
	@%p436 bra 	$L__BB3_173;
	ld.global.u64 	%rd762, [%rd61];
$L__BB3_173:
	cvt.s64.s32 	%rd515, %r154;
	add.s64 	%rd516, %rd762, %rd515;
	shl.b64 	%rd517, %rd516, 2;
	add.s64 	%rd518, %rd4, %rd517;
	st.global.u32 	[%rd518], %r92;
$L__BB3_174:
	setp.lt.s32 	%p437, %r93, 0;
	@%p437 bra 	$L__BB3_178;
	setp.ne.s16 	%p438, %rs3, 0;
	mov.b64 	%rd763, 0;
	@%p438 bra 	$L__BB3_177;
	ld.global.u64 	%rd763, [%rd61];
$L__BB3_177:
	cvt.s64.s32 	%rd520, %r155;
	add.s64 	%rd521, %rd763, %rd520;
	shl.b64 	%rd522, %rd521, 2;
	add.s64 	%rd523, %rd4, %rd522;
	st.global.u32 	[%rd523], %r93;
$L__BB3_178:
	setp.lt.s32 	%p439, %r94, 0;
	@%p439 bra 	$L__BB3_182;
	setp.ne.s16 	%p440, %rs3, 0;
	mov.b64 	%rd764, 0;
	@%p440 bra 	$L__BB3_181;
	ld.global.u64 	%rd764, [%rd61];
$L__BB3_181:
	cvt.s64.s32 	%rd525, %r156;
	add.s64 	%rd526, %rd764, %rd525;
	shl.b64 	%rd527, %rd526, 2;
	add.s64 	%rd528, %rd4, %rd527;
	st.global.u32 	[%rd528], %r94;
$L__BB3_182:
	setp.lt.s32 	%p441, %r95, 0;
	@%p441 bra 	$L__BB3_186;
	setp.ne.s16 	%p442, %rs3, 0;
	mov.b64 	%rd765, 0;
	@%p442 bra 	$L__BB3_185;
	ld.global.u64 	%rd765, [%rd61];
$L__BB3_185:
	cvt.s64.s32 	%rd530, %r157;
	add.s64 	%rd531, %rd765, %rd530;
	shl.b64 	%rd532, %rd531, 2;
	add.s64 	%rd533, %rd4, %rd532;
	st.global.u32 	[%rd533], %r95;
$L__BB3_186:
	setp.lt.s32 	%p443, %r96, 0;
	@%p443 bra 	$L__BB3_190;
	setp.ne.s16 	%p444, %rs3, 0;
	mov.b64 	%rd766, 0;
	@%p444 bra 	$L__BB3_189;
	ld.global.u64 	%rd766, [%rd61];
$L__BB3_189:
	cvt.s64.s32 	%rd535, %r158;
	add.s64 	%rd536, %rd766, %rd535;
	shl.b64 	%rd537, %rd536, 2;
	add.s64 	%rd538, %rd4, %rd537;
	st.global.u32 	[%rd538], %r96;
$L__BB3_190:
	setp.lt.s32 	%p445, %r97, 0;
	@%p445 bra 	$L__BB3_194;
	setp.ne.s16 	%p446, %rs3, 0;
	mov.b64 	%rd767, 0;
	@%p446 bra 	$L__BB3_193;
	ld.global.u64 	%rd767, [%rd61];
$L__BB3_193:
	cvt.s64.s32 	%rd540, %r159;
	add.s64 	%rd541, %rd767, %rd540;
	shl.b64 	%rd542, %rd541, 2;
	add.s64 	%rd543, %rd4, %rd542;
	st.global.u32 	[%rd543], %r97;
$L__BB3_194:
	setp.lt.s32 	%p447, %r98, 0;
	@%p447 bra 	$L__BB3_198;
	setp.ne.s16 	%p448, %rs3, 0;
	mov.b64 	%rd768, 0;
	@%p448 bra 	$L__BB3_197;
	ld.global.u64 	%rd768, [%rd61];
$L__BB3_197:
	cvt.s64.s32 	%rd545, %r160;
	add.s64 	%rd546, %rd768, %rd545;
	shl.b64 	%rd547, %rd546, 2;
	add.s64 	%rd548, %rd4, %rd547;
	st.global.u32 	[%rd548], %r98;
$L__BB3_198:
	setp.lt.s32 	%p449, %r99, 0;
	@%p449 bra 	$L__BB3_202;
	setp.ne.s16 	%p450, %rs3, 0;
	mov.b64 	%rd769, 0;
	@%p450 bra 	$L__BB3_201;
	ld.global.u64 	%rd769, [%rd61];
$L__BB3_201:
	cvt.s64.s32 	%rd550, %r161;
	add.s64 	%rd551, %rd769, %rd550;
	shl.b64 	%rd552, %rd551, 2;
	add.s64 	%rd553, %rd4, %rd552;
	st.global.u32 	[%rd553], %r99;
$L__BB3_202:
	setp.lt.s32 	%p451, %r100, 0;
	@%p451 bra 	$L__BB3_206;
	setp.ne.s16 	%p452, %rs3, 0;
	mov.b64 	%rd770, 0;
	@%p452 bra 	$L__BB3_205;
	ld.global.u64 	%rd770, [%rd61];
$L__BB3_205:
	cvt.s64.s32 	%rd555, %r162;
	add.s64 	%rd556, %rd770, %rd555;
	shl.b64 	%rd557, %rd556, 2;
	add.s64 	%rd558, %rd4, %rd557;
	st.global.u32 	[%rd558], %r100;
$L__BB3_206:
	setp.lt.s32 	%p453, %r101, 0;
	@%p453 bra 	$L__BB3_210;
	setp.ne.s16 	%p454, %rs3, 0;
	mov.b64 	%rd771, 0;
	@%p454 bra 	$L__BB3_209;
	ld.global.u64 	%rd771, [%rd61];
$L__BB3_209:
	cvt.s64.s32 	%rd560, %r163;
	add.s64 	%rd561, %rd771, %rd560;
	shl.b64 	%rd562, %rd561, 2;
	add.s64 	%rd563, %rd4, %rd562;
	st.global.u32 	[%rd563], %r101;
$L__BB3_210:
	setp.lt.s32 	%p455, %r102, 0;
	@%p455 bra 	$L__BB3_214;
	setp.ne.s16 	%p456, %rs3, 0;
	mov.b64 	%rd772, 0;
	@%p456 bra 	$L__BB3_213;
	ld.global.u64 	%rd772, [%rd61];
$L__BB3_213:
	cvt.s64.s32 	%rd565, %r164;
	add.s64 	%rd566, %rd772, %rd565;
	shl.b64 	%rd567, %rd566, 2;
	add.s64 	%rd568, %rd4, %rd567;
	st.global.u32 	[%rd568], %r102;
$L__BB3_214:
	setp.lt.s32 	%p457, %r103, 0;
	@%p457 bra 	$L__BB3_218;
	setp.ne.s16 	%p458, %rs3, 0;
	mov.b64 	%rd773, 0;
	@%p458 bra 	$L__BB3_217;
	ld.global.u64 	%rd773, [%rd61];
$L__BB3_217:
	cvt.s64.s32 	%rd570, %r165;
	add.s64 	%rd571, %rd773, %rd570;
	shl.b64 	%rd572, %rd571, 2;
	add.s64 	%rd573, %rd4, %rd572;
	st.global.u32 	[%rd573], %r103;
$L__BB3_218:
	setp.lt.s32 	%p459, %r104, 0;
	@%p459 bra 	$L__BB3_619;
	setp.ne.s16 	%p460, %rs3, 0;
	mov.b64 	%rd774, 0;
	@%p460 bra 	$L__BB3_221;
	ld.global.u64 	%rd774, [%rd61];
$L__BB3_221:
	cvt.s64.s32 	%rd575, %r166;
	add.s64 	%rd576, %rd774, %rd575;
	shl.b64 	%rd577, %rd576, 2;
	add.s64 	%rd578, %rd4, %rd577;
	st.global.u32 	[%rd578], %r104;
	bra.uni 	$L__BB3_619;
$L__BB3_222:
	setp.lt.s32 	%p461, %r88, 0;
	bar.sync 	0;
	@%p461 bra 	$L__BB3_224;
	sub.s32 	%r1254, %r150, %r148;
	shl.b32 	%r1255, %r1254, 2;
	add.s32 	%r1257, %r1111, %r1255;
	st.shared.u32 	[%r1257], %r88;
$L__BB3_224:
	setp.lt.s32 	%p462, %r89, 0;
	@%p462 bra 	$L__BB3_226;
	sub.s32 	%r1258, %r151, %r148;
	shl.b32 	%r1259, %r1258, 2;
	add.s32 	%r1261, %r1111, %r1259;
	st.shared.u32 	[%r1261], %r89;
$L__BB3_226:
	setp.lt.s32 	%p463, %r90, 0;
	@%p463 bra 	$L__BB3_228;
	sub.s32 	%r1262, %r152, %r148;
	shl.b32 	%r1263, %r1262, 2;
	add.s32 	%r1265, %r1111, %r1263;
	st.shared.u32 	[%r1265], %r90;
$L__BB3_228:
	setp.lt.s32 	%p464, %r91, 0;
	@%p464 bra 	$L__BB3_230;
	sub.s32 	%r1266, %r153, %r148;
	shl.b32 	%r1267, %r1266, 2;
	add.s32 	%r1269, %r1111, %r1267;
	st.shared.u32 	[%r1269], %r91;
$L__BB3_230:
	setp.lt.s32 	%p465, %r92, 0;
	@%p465 bra 	$L__BB3_232;
	sub.s32 	%r1270, %r154, %r148;
	shl.b32 	%r1271, %r1270, 2;
	add.s32 	%r1273, %r1111, %r1271;
	st.shared.u32 	[%r1273], %r92;
$L__BB3_232:
	setp.lt.s32 	%p466, %r93, 0;
	@%p466 bra 	$L__BB3_234;
	sub.s32 	%r1274, %r155, %r148;
	shl.b32 	%r1275, %r1274, 2;
	add.s32 	%r1277, %r1111, %r1275;
	st.shared.u32 	[%r1277], %r93;
$L__BB3_234:
	setp.lt.s32 	%p467, %r94, 0;
	@%p467 bra 	$L__BB3_236;
	sub.s32 	%r1278, %r156, %r148;
	shl.b32 	%r1279, %r1278, 2;
	add.s32 	%r1281, %r1111, %r1279;
	st.shared.u32 	[%r1281], %r94;
$L__BB3_236:
	setp.lt.s32 	%p468, %r95, 0;
	@%p468 bra 	$L__BB3_238;
	sub.s32 	%r1282, %r157, %r148;
	shl.b32 	%r1283, %r1282, 2;
	add.s32 	%r1285, %r1111, %r1283;
	st.shared.u32 	[%r1285], %r95;
$L__BB3_238:
	setp.lt.s32 	%p469, %r96, 0;
	@%p469 bra 	$L__BB3_240;
	sub.s32 	%r1286, %r158, %r148;
	shl.b32 	%r1287, %r1286, 2;
	add.s32 	%r1289, %r1111, %r1287;
	st.shared.u32 	[%r1289], %r96;
$L__BB3_240:
	setp.lt.s32 	%p470, %r97, 0;
	@%p470 bra 	$L__BB3_242;
	sub.s32 	%r1290, %r159, %r148;
	shl.b32 	%r1291, %r1290, 2;
	add.s32 	%r1293, %r1111, %r1291;
	st.shared.u32 	[%r1293], %r97;
$L__BB3_242:
	setp.lt.s32 	%p471, %r98, 0;
	@%p471 bra 	$L__BB3_244;
	sub.s32 	%r1294, %r160, %r148;
	shl.b32 	%r1295, %r1294, 2;
	add.s32 	%r1297, %r1111, %r1295;
	st.shared.u32 	[%r1297], %r98;
$L__BB3_244:
	setp.lt.s32 	%p472, %r99, 0;
	@%p472 bra 	$L__BB3_246;
	sub.s32 	%r1298, %r161, %r148;
	shl.b32 	%r1299, %r1298, 2;
	add.s32 	%r1301, %r1111, %r1299;
	st.shared.u32 	[%r1301], %r99;
$L__BB3_246:
	setp.lt.s32 	%p473, %r100, 0;
	@%p473 bra 	$L__BB3_248;
	sub.s32 	%r1302, %r162, %r148;
	shl.b32 	%r1303, %r1302, 2;
	add.s32 	%r1305, %r1111, %r1303;
	st.shared.u32 	[%r1305], %r100;
$L__BB3_248:
	setp.lt.s32 	%p474, %r101, 0;
	@%p474 bra 	$L__BB3_250;
	sub.s32 	%r1306, %r163, %r148;
	shl.b32 	%r1307, %r1306, 2;
	add.s32 	%r1309, %r1111, %r1307;
	st.shared.u32 	[%r1309], %r101;
$L__BB3_250:
	setp.lt.s32 	%p475, %r102, 0;
	@%p475 bra 	$L__BB3_252;
	sub.s32 	%r1310, %r164, %r148;
	shl.b32 	%r1311, %r1310, 2;
	add.s32 	%r1313, %r1111, %r1311;
	st.shared.u32 	[%r1313], %r102;
$L__BB3_252:
	setp.lt.s32 	%p476, %r103, 0;
	@%p476 bra 	$L__BB3_254;
	sub.s32 	%r1314, %r165, %r148;
	shl.b32 	%r1315, %r1314, 2;
	add.s32 	%r1317, %r1111, %r1315;
	st.shared.u32 	[%r1317], %r103;
$L__BB3_254:
	setp.lt.s32 	%p477, %r104, 0;
	@%p477 bra 	$L__BB3_256;
	sub.s32 	%r1318, %r166, %r148;
	shl.b32 	%r1319, %r1318, 2;
	add.s32 	%r1321, %r1111, %r1319;
	st.shared.u32 	[%r1321], %r104;
$L__BB3_256:
	bar.sync 	0;
	setp.ge.s32 	%p478, %r1607, %r149;
	@%p478 bra 	$L__BB3_619;
	ld.param.u8 	%rs4, [%rd60];
	ld.param.u64 	%rd579, [%rd60+24];
	cvta.to.global.u64 	%rd62, %rd579;
	not.b32 	%r1322, %r1607;
	add.s32 	%r167, %r149, %r1322;
	mul.hi.u32 	%r1323, %r167, -1431655765;
	shr.u32 	%r1324, %r1323, 8;
	add.s32 	%r168, %r1324, 1;
	and.b32  	%r1325, %r1324, 3;
	setp.eq.s32 	%p479, %r1325, 3;
	@%p479 bra 	$L__BB3_262;
	and.b32  	%r1326, %r168, 3;
	add.s32 	%r1606, %r148, %r1607;
	shl.b32 	%r1327, %r1607, 2;
	add.s32 	%r1605, %r1111, %r1327;
	neg.s32 	%r1604, %r1326;
	mad.lo.s32 	%r1607, %r1326, 384, %r1607;
$L__BB3_259:
	.pragma "nounroll";
	setp.ne.s16 	%p480, %rs4, 0;
	mov.b64 	%rd753, 0;
	@%p480 bra 	$L__BB3_261;
	ld.global.u64 	%rd753, [%rd62];
$L__BB3_261:
	cvt.s64.s32 	%rd581, %r1606;
	add.s64 	%rd582, %rd753, %rd581;
	shl.b64 	%rd583, %rd582, 2;
	add.s64 	%rd584, %rd4, %rd583;
	ld.shared.u32 	%r1329, [%r1605];
	st.global.u32 	[%rd584], %r1329;
	add.s32 	%r1606, %r1606, 384;
	add.s32 	%r1605, %r1605, 1536;
	add.s32 	%r1604, %r1604, 1;
	setp.ne.s32 	%p481, %r1604, 0;
	@%p481 bra 	$L__BB3_259;
$L__BB3_262:
	setp.lt.u32 	%p482, %r167, 1152;
	@%p482 bra 	$L__BB3_619;
	add.s32 	%r1609, %r148, %r1607;
	shl.b32 	%r1330, %r1607, 2;
	add.s32 	%r1332, %r1330, %r1111;
	add.s32 	%r1608, %r1332, 3072;
$L__BB3_264:
	setp.ne.s16 	%p483, %rs4, 0;
	cvt.s64.s32 	%rd65, %r1609;
	mov.b64 	%rd754, 0;
	@%p483 bra 	$L__BB3_266;
	ld.global.u64 	%rd754, [%rd62];
$L__BB3_266:
	setp.ne.s16 	%p484, %rs4, 0;
	add.s64 	%rd587, %rd754, %rd65;
	shl.b64 	%rd588, %rd587, 2;
	add.s64 	%rd589, %rd4, %rd588;
	ld.shared.u32 	%r1333, [%r1608+-3072];
	st.global.u32 	[%rd589], %r1333;
	mov.b64 	%rd755, 0;
	@%p484 bra 	$L__BB3_268;
	ld.global.u64 	%rd755, [%rd62];
$L__BB3_268:
	setp.ne.s16 	%p485, %rs4, 0;
	add.s64 	%rd591, %rd755, %rd65;
	shl.b64 	%rd592, %rd591, 2;
	add.s64 	%rd593, %rd4, %rd592;
	ld.shared.u32 	%r1334, [%r1608+-1536];
	st.global.u32 	[%rd593+1536], %r1334;
	mov.b64 	%rd756, 0;
	@%p485 bra 	$L__BB3_270;
	ld.global.u64 	%rd756, [%rd62];
$L__BB3_270:
	setp.ne.s16 	%p486, %rs4, 0;
	add.s64 	%rd595, %rd756, %rd65;
	shl.b64 	%rd596, %rd595, 2;
	add.s64 	%rd597, %rd4, %rd596;
	ld.shared.u32 	%r1335, [%r1608];
	st.global.u32 	[%rd597+3072], %r1335;
	mov.b64 	%rd757, 0;
	@%p486 bra 	$L__BB3_272;
	ld.global.u64 	%rd757, [%rd62];
$L__BB3_272:
	cvt.u32.u64 	%r1336, %rd65;
	add.s64 	%rd598, %rd757, %rd65;
	shl.b64 	%rd599, %rd598, 2;
	add.s64 	%rd600, %rd4, %rd599;
	ld.shared.u32 	%r1337, [%r1608+1536];
	st.global.u32 	[%rd600+4608], %r1337;
	add.s32 	%r1607, %r1607, 1536;
	add.s32 	%r1609, %r1336, 1536;
	add.s32 	%r1608, %r1608, 6144;
	setp.lt.s32 	%p487, %r1607, %r149;
	@%p487 bra 	$L__BB3_264;
	bra.uni 	$L__BB3_619;
$L__BB3_273:
	ld.param.u32 	%r1588, [_ZN3cub18CUB_300001_SM_10006detail6select23DeviceSelectSweepKernelINS2_10policy_hubIiNS0_8NullTypeEiLb0ELNS0_10SelectImplE1EE10Policy1000EN6thrust24THRUST_300001_SM_1000_NS10device_ptrIiEEPS5_SC_PlNS0_13ScanTileStateIiLb1EEEN4cuda3std3__410__not_fn_tI11is_negativeEES5_iNS2_19streaming_context_tIlLb1EEELS6_1EEEvT0_T1_T2_T3_T4_T5_T6_T7_iT8_NS1_7vsmem_tE_param_7];
	sub.s32 	%r188, %r1588, %r2;
	setp.ne.s32 	%p36, %r1, 0;
	@%p36 bra 	$L__BB3_430;
	ld.param.u8 	%rs32, [%rd1];
	setp.eq.s16 	%p228, %rs32, 0;
	ld.param.u64 	%rd348, [%rd1+16];
	selp.b64 	%rd349, %rd348, 0, %p228;
	cvt.u64.u32 	%rd350, %r2;
	add.s64 	%rd351, %rd349, %rd350;
	mov.u32 	%r1630, %tid.x;
	and.b32  	%r816, %r1630, 31;
	and.b32  	%r817, %r1630, 992;
	mul.lo.s32 	%r818, %r817, 17;
	or.b32  	%r190, %r818, %r816;
	setp.ge.s32 	%p229, %r190, %r188;
	cvt.u64.u32 	%rd352, %r190;
	add.s64 	%rd353, %rd351, %rd352;
	shl.b64 	%rd354, %rd353, 2;
	add.s64 	%rd108, %rd3, %rd354;
	@%p229 bra 	$L__BB3_276;
	ld.global.u32 	%r1611, [%rd108];
$L__BB3_276:
	add.s32 	%r820, %r190, 32;
	setp.ge.s32 	%p230, %r820, %r188;
	@%p230 bra 	$L__BB3_278;
	ld.global.u32 	%r1612, [%rd108+128];
$L__BB3_278:
	add.s32 	%r822, %r190, 64;
	setp.ge.s32 	%p231, %r822, %r188;
	@%p231 bra 	$L__BB3_280;
	ld.global.u32 	%r1613, [%rd108+256];
$L__BB3_280:
	add.s32 	%r824, %r190, 96;
	setp.ge.s32 	%p232, %r824, %r188;
	@%p232 bra 	$L__BB3_282;
	ld.global.u32 	%r1614, [%rd108+384];
$L__BB3_282:
	add.s32 	%r826, %r190, 128;
	setp.ge.s32 	%p233, %r826, %r188;
	@%p233 bra 	$L__BB3_284;
	ld.global.u32 	%r1615, [%rd108+512];
$L__BB3_284:
	add.s32 	%r828, %r190, 160;
	setp.ge.s32 	%p234, %r828, %r188;
	@%p234 bra 	$L__BB3_286;
	ld.global.u32 	%r1616, [%rd108+640];
$L__BB3_286:
	add.s32 	%r830, %r190, 192;
	setp.ge.s32 	%p235, %r830, %r188;
	@%p235 bra 	$L__BB3_288;
	ld.global.u32 	%r1617, [%rd108+768];
$L__BB3_288:
	add.s32 	%r832, %r190, 224;
	setp.ge.s32 	%p236, %r832, %r188;
	@%p236 bra 	$L__BB3_290;
	ld.global.u32 	%r1618, [%rd108+896];
$L__BB3_290:
	add.s32 	%r834, %r190, 256;
	setp.ge.s32 	%p237, %r834, %r188;
	@%p237 bra 	$L__BB3_292;
	ld.global.u32 	%r1619, [%rd108+1024];
$L__BB3_292:
	add.s32 	%r836, %r190, 288;
	setp.ge.s32 	%p238, %r836, %r188;
	@%p238 bra 	$L__BB3_294;
	ld.global.u32 	%r1620, [%rd108+1152];
$L__BB3_294:
	add.s32 	%r838, %r190, 320;
	setp.ge.s32 	%p239, %r838, %r188;
	@%p239 bra 	$L__BB3_296;
	ld.global.u32 	%r1621, [%rd108+1280];
$L__BB3_296:
	add.s32 	%r840, %r190, 352;
	setp.ge.s32 	%p240, %r840, %r188;
	@%p240 bra 	$L__BB3_298;
	ld.global.u32 	%r1622, [%rd108+1408];
$L__BB3_298:
	add.s32 	%r842, %r190, 384;
	setp.ge.s32 	%p241, %r842, %r188;
	@%p241 bra 	$L__BB3_300;
	ld.global.u32 	%r1623, [%rd108+1536];
$L__BB3_300:
	add.s32 	%r844, %r190, 416;
	setp.ge.s32 	%p242, %r844, %r188;
	@%p242 bra 	$L__BB3_302;
	ld.global.u32 	%r1624, [%rd108+1664];
$L__BB3_302:
	add.s32 	%r846, %r190, 448;
	setp.ge.s32 	%p243, %r846, %r188;
	@%p243 bra 	$L__BB3_304;
	ld.global.u32 	%r1625, [%rd108+1792];
$L__BB3_304:
	add.s32 	%r848, %r190, 480;
	setp.ge.s32 	%p244, %r848, %r188;
	@%p244 bra 	$L__BB3_306;
	ld.global.u32 	%r1626, [%rd108+1920];
$L__BB3_306:
	add.s32 	%r850, %r190, 512;
	setp.ge.s32 	%p245, %r850, %r188;
	@%p245 bra 	$L__BB3_308;
	ld.global.u32 	%r1627, [%rd108+2048];
$L__BB3_308:
	// begin inline asm
	mov.u32 %r851, %laneid;
	// end inline asm
	shr.u32 	%r226, %r1630, 5;
	mad.lo.s32 	%r882, %r226, 544, %r851;
	shl.b32 	%r883, %r882, 2;
	mov.u32 	%r884, _ZZN3cub18CUB_300001_SM_10006detail6select23DeviceSelectSweepKernelINS2_10policy_hubIiNS0_8NullTypeEiLb0ELNS0_10SelectImplE1EE10Policy1000EN6thrust24THRUST_300001_SM_1000_NS10device_ptrIiEEPS5_SC_PlNS0_13ScanTileStateIiLb1EEEN4cuda3std3__410__not_fn_tI11is_negativeEES5_iNS2_19streaming_context_tIlLb1EEELS6_1EEEvT0_T1_T2_T3_T4_T5_T6_T7_iT8_NS1_7vsmem_tEE19static_temp_storage;
	add.s32 	%r885, %r884, %r883;
	st.shared.u32 	[%r885], %r1611;
	st.shared.u32 	[%r885+128], %r1612;
	st.shared.u32 	[%r885+256], %r1613;
	st.shared.u32 	[%r885+384], %r1614;
	st.shared.u32 	[%r885+512], %r1615;
	st.shared.u32 	[%r885+640], %r1616;
	st.shared.u32 	[%r885+768], %r1617;
	st.shared.u32 	[%r885+896], %r1618;
	st.shared.u32 	[%r885+1024], %r1619;
	st.shared.u32 	[%r885+1152], %r1620;
	st.shared.u32 	[%r885+1280], %r1621;
	st.shared.u32 	[%r885+1408], %r1622;
	st.shared.u32 	[%r885+1536], %r1623;
	st.shared.u32 	[%r885+1664], %r1624;
	st.shared.u32 	[%r885+1792], %r1625;
	st.shared.u32 	[%r885+1920], %r1626;
	st.shared.u32 	[%r885+2048], %r1627;
	bar.warp.sync 	-1;
	shl.b32 	%r886, %r851, 6;
	add.s32 	%r887, %r885, %r886;
	ld.shared.u32 	%r888, [%r887];
	ld.shared.u32 	%r889, [%r887+4];
	ld.shared.u32 	%r890, [%r887+8];
	ld.shared.u32 	%r891, [%r887+12];
	ld.shared.u32 	%r892, [%r887+16];
	ld.shared.u32 	%r893, [%r887+20];
	ld.shared.u32 	%r894, [%r887+24];
	ld.shared.u32 	%r895, [%r887+28];
	ld.shared.u32 	%r896, [%r887+32];
	ld.shared.u32 	%r897, [%r887+36];
	ld.shared.u32 	%r898, [%r887+40];
	ld.shared.u32 	%r899, [%r887+44];
	ld.shared.u32 	%r900, [%r887+48];
	ld.shared.u32 	%r901, [%r887+52];
	ld.shared.u32 	%r902, [%r887+56];
	ld.shared.u32 	%r903, [%r887+60];
	ld.shared.u32 	%r904, [%r887+64];
	mul.lo.s32 	%r905, %r1630, 17;
	setp.ge.s32 	%p246, %r905, %r188;
	setp.gt.s32 	%p247, %r888, -1;
	or.pred  	%p1, %p246, %p247;
	selp.u32 	%r906, 1, 0, %p1;
	add.s32 	%r907, %r905, 1;
	setp.ge.s32 	%p248, %r907, %r188;
	setp.gt.s32 	%p249, %r889, -1;
	or.pred  	%p2, %p248, %p249;
	selp.u32 	%r908, 1, 0, %p2;
	add.s32 	%r909, %r905, 2;
	setp.ge.s32 	%p250, %r909, %r188;
	setp.gt.s32 	%p251, %r890, -1;
	or.pred  	%p3, %p250, %p251;
	selp.u32 	%r910, 1, 0, %p3;
	add.s32 	%r911, %r905, 3;
	setp.ge.s32 	%p252, %r911, %r188;
	setp.gt.s32 	%p253, %r891, -1;
	or.pred  	%p4, %p252, %p253;
	selp.u32 	%r912, 1, 0, %p4;
	add.s32 	%r913, %r905, 4;
	setp.ge.s32 	%p254, %r913, %r188;
	setp.gt.s32 	%p255, %r892, -1;
	or.pred  	%p5, %p254, %p255;
	selp.u32 	%r914, 1, 0, %p5;
	add.s32 	%r915, %r905, 5;
	setp.ge.s32 	%p256, %r915, %r188;
	setp.gt.s32 	%p257, %r893, -1;
	or.pred  	%p6, %p256, %p257;
	selp.u32 	%r916, 1, 0, %p6;
	add.s32 	%r917, %r905, 6;
	setp.ge.s32 	%p258, %r917, %r188;
	setp.gt.s32 	%p259, %r894, -1;
	or.pred  	%p7, %p258, %p259;
	selp.u32 	%r918, 1, 0, %p7;
	add.s32 	%r919, %r905, 7;
	setp.ge.s32 	%p260, %r919, %r188;
	setp.gt.s32 	%p261, %r895, -1;
	or.pred  	%p8, %p260, %p261;
	selp.u32 	%r920, 1, 0, %p8;
	add.s32 	%r921, %r905, 8;
	setp.ge.s32 	%p262, %r921, %r188;
	setp.gt.s32 	%p263, %r896, -1;
	or.pred  	%p9, %p262, %p263;
	selp.u32 	%r922, 1, 0, %p9;
	add.s32 	%r923, %r905, 9;
	setp.ge.s32 	%p264, %r923, %r188;
	setp.gt.s32 	%p265, %r897, -1;
	or.pred  	%p10, %p264, %p265;
	selp.u32 	%r924, 1, 0, %p10;
	add.s32 	%r925, %r905, 10;
	setp.ge.s32 	%p266, %r925, %r188;
	setp.gt.s32 	%p267, %r898, -1;
	or.pred  	%p11, %p266, %p267;
	selp.u32 	%r926, 1, 0, %p11;
	add.s32 	%r927, %r905, 11;
	setp.ge.s32 	%p268, %r927, %r188;
	setp.gt.s32 	%p269, %r899, -1;
	or.pred  	%p12, %p268, %p269;
	selp.u32 	%r928, 1, 0, %p12;
	add.s32 	%r929, %r905, 12;
	setp.ge.s32 	%p270, %r929, %r188;
	setp.gt.s32 	%p271, %r900, -1;
	or.pred  	%p13, %p270, %p271;
	selp.u32 	%r930, 1, 0, %p13;
	add.s32 	%r931, %r905, 13;
	setp.ge.s32 	%p272, %r931, %r188;
	setp.gt.s32 	%p273, %r901, -1;
	or.pred  	%p14, %p272, %p273;
	selp.u32 	%r932, 1, 0, %p14;
	add.s32 	%r933, %r905, 14;
	setp.ge.s32 	%p274, %r933, %r188;
	setp.gt.s32 	%p275, %r902, -1;
	or.pred  	%p15, %p274, %p275;
	selp.u32 	%r934, 1, 0, %p15;
	add.s32 	%r935, %r905, 15;
	setp.ge.s32 	%p276, %r935, %r188;
	setp.gt.s32 	%p277, %r903, -1;
	or.pred  	%p16, %p276, %p277;
	selp.u32 	%r936, 1, 0, %p16;
	add.s32 	%r937, %r905, 16;
	setp.ge.s32 	%p278, %r937, %r188;
	setp.gt.s32 	%p279, %r904, -1;
	or.pred  	%p17, %p278, %p279;
	selp.u32 	%r938, 1, 0, %p17;
	bar.sync 	0;
	add.s32 	%r244, %r908, %r906;
	add.s32 	%r245, %r244, %r910;
	add.s32 	%r246, %r245, %r912;
	add.s32 	%r247, %r246, %r914;
	add.s32 	%r248, %r247, %r916;
	add.s32 	%r939, %r248, %r918;
	add.s32 	%r249, %r939, %r920;
	add.s32 	%r940, %r249, %r922;
	add.s32 	%r250, %r940, %r924;
	add.s32 	%r941, %r250, %r926;
	add.s32 	%r942, %r941, %r928;
	add.s32 	%r251, %r942, %r930;
	add.s32 	%r252, %r251, %r932;
	add.s32 	%r943, %r252, %r934;
	add.s32 	%r253, %r943, %r936;
	add.s32 	%r856, %r253, %r938;
	mov.b32 	%r854, 1;
	mov.b32 	%r879, 0;
	mov.b32 	%r881, -1;
	// begin inline asm
	{  .reg .s32 r0;  .reg .pred p;  shfl.sync.up.b32 r0|p, %r856, %r854, %r879, %r881;  @p add.s32 r0, r0, %r856;  mov.s32 %r852, r0;}
	// end inline asm
	mov.b32 	%r860, 2;
	// begin inline asm
	{  .reg .s32 r0;  .reg .pred p;  shfl.sync.up.b32 r0|p, %r852, %r860, %r879, %r881;  @p add.s32 r0, r0, %r852;  mov.s32 %r858, r0;}
	// end inline asm
	mov.b32 	%r866, 4;
	// begin inline asm
	{  .reg .s32 r0;  .reg .pred p;  shfl.sync.up.b32 r0|p, %r858, %r866, %r879, %r881;  @p add.s32 r0, r0, %r858;  mov.s32 %r864, r0;}
	// end inline asm
	mov.b32 	%r872, 8;
	// begin inline asm
	{  .reg .s32 r0;  .reg .pred p;  shfl.sync.up.b32 r0|p, %r864, %r872, %r879, %r881;  @p add.s32 r0, r0, %r864;  mov.s32 %r870, r0;}
	// end inline asm
	mov.b32 	%r878, 16;
	// begin inline asm
	{  .reg .s32 r0;  .reg .pred p;  shfl.sync.up.b32 r0|p, %r870, %r878, %r879, %r881;  @p add.s32 r0, r0, %r870;  mov.s32 %r876, r0;}
	// end inline asm
	setp.ne.s32 	%p280, %r851, 31;
	@%p280 bra 	$L__BB3_310;
	shl.b32 	%r944, %r226, 2;
	mov.u32 	%r945, _ZZN3cub18CUB_300001_SM_10006detail6select23DeviceSelectSweepKernelINS2_10policy_hubIiNS0_8NullTypeEiLb0ELNS0_10SelectImplE1EE10Policy1000EN6thrust24THRUST_300001_SM_1000_NS10device_ptrIiEEPS5_SC_PlNS0_13ScanTileStateIiLb1EEEN4cuda3std3__410__not_fn_tI11is_negativeEES5_iNS2_19streaming_context_tIlLb1EEELS6_1EEEvT0_T1_T2_T3_T4_T5_T6_T7_iT8_NS1_7vsmem_tEE19static_temp_storage;
	add.s32 	%r946, %r945, %r944;
	st.shared.u32 	[%r946], %r876;
$L__BB3_310:
	bar.sync 	0;
	ld.shared.v4.u32 	{%r256, %r257, %r258, %r259}, [_ZZN3cub18CUB_300001_SM_10006detail6select23DeviceSelectSweepKernelINS2_10policy_hubIiNS0_8NullTypeEiLb0ELNS0_10SelectImplE1EE10Policy1000EN6thrust24THRUST_300001_SM_1000_NS10device_ptrIiEEPS5_SC_PlNS0_13ScanTileStateIiLb1EEEN4cuda3std3__410__not_fn_tI11is_negativeEES5_iNS2_19streaming_context_tIlLb1EEELS6_1EEEvT0_T1_T2_T3_T4_T5_T6_T7_iT8_NS1_7vsmem_tEE19static_temp_storage];
	add.s32 	%r947, %r257, %r256;
	setp.eq.s32 	%p281, %r226, 2;
	selp.b32 	%r948, %r947, %r256, %p281;
	add.s32 	%r949, %r947, %r258;
	setp.eq.s32 	%p282, %r226, 3;
	selp.b32 	%r950, %r949, %r948, %p282;
	add.s32 	%r951, %r949, %r259;
	setp.eq.s32 	%p283, %r226, 4;
	selp.b32 	%r952, %r951, %r950, %p283;
	ld.shared.v4.u32 	{%r260, %r261, %r262, %r263}, [_ZZN3cub18CUB_300001_SM_10006detail6select23DeviceSelectSweepKernelINS2_10policy_hubIiNS0_8NullTypeEiLb0ELNS0_10SelectImplE1EE10Policy1000EN6thrust24THRUST_300001_SM_1000_NS10device_ptrIiEEPS5_SC_PlNS0_13ScanTileStateIiLb1EEEN4cuda3std3__410__not_fn_tI11is_negativeEES5_iNS2_19streaming_context_tIlLb1EEELS6_1EEEvT0_T1_T2_T3_T4_T5_T6_T7_iT8_NS1_7vsmem_tEE19static_temp_storage+16];
	add.s32 	%r953, %r951, %r260;
	setp.eq.s32 	%p284, %r226, 5;
	selp.b32 	%r954, %r953, %r952, %p284;
	add.s32 	%r955, %r953, %r261;
	setp.eq.s32 	%p285, %r226, 6;
	selp.b32 	%r956, %r955, %r954, %p285;
	add.s32 	%r957, %r955, %r262;
	setp.eq.s32 	%p286, %r226, 7;
	selp.b32 	%r958, %r957, %r956, %p286;
	add.s32 	%r959, %r957, %r263;
	setp.eq.s32 	%p287, %r226, 8;
	selp.b32 	%r960, %r959, %r958, %p287;
	ld.shared.v4.u32 	{%r264, %r265, %r266, %r267}, [_ZZN3cub18CUB_300001_SM_10006detail6select23DeviceSelectSweepKernelINS2_10policy_hubIiNS0_8NullTypeEiLb0ELNS0_10SelectImplE1EE10Policy1000EN6thrust24THRUST_300001_SM_1000_NS10device_ptrIiEEPS5_SC_PlNS0_13ScanTileStateIiLb1EEEN4cuda3std3__410__not_fn_tI11is_negativeEES5_iNS2_19streaming_context_tIlLb1EEELS6_1EEEvT0_T1_T2_T3_T4_T5_T6_T7_iT8_NS1_7vsmem_tEE19static_temp_storage+32];
	add.s32 	%r961, %r959, %r264;
	setp.eq.s32 	%p288, %r226, 9;
	selp.b32 	%r962, %r961, %r960, %p288;
	add.s32 	%r963, %r961, %r265;
	setp.eq.s32 	%p289, %r226, 10;
	selp.b32 	%r964, %r963, %r962, %p289;
	add.s32 	%r965, %r963, %r266;
	setp.eq.s32 	%p290, %r226, 11;
	selp.b32 	%r966, %r965, %r964, %p290;
	setp.lt.u32 	%p291, %r1630, 32;
	selp.b32 	%r967, 0, %r966, %p291;
	setp.eq.s32 	%p292, %r851, 0;
	sub.s32 	%r968, %r876, %r856;
	selp.b32 	%r969, 0, %r968, %p292;
	add.s32 	%r268, %r967, %r969;
	selp.u32 	%r970, 1, 0, %p1;
	add.s32 	%r269, %r268, %r970;
	add.s32 	%r270, %r244, %r268;
	add.s32 	%r271, %r245, %r268;
	add.s32 	%r272, %r246, %r268;
	add.s32 	%r273, %r247, %r268;
	add.s32 	%r274, %r248, %r268;
	selp.u32 	%r971, 1, 0, %p7;
	add.s32 	%r275, %r274, %r971;
	add.s32 	%r276, %r249, %r268;
	selp.u32 	%r972, 1, 0, %p9;
	add.s32 	%r277, %r276, %r972;
	add.s32 	%r278, %r250, %r268;
	selp.u32 	%r973, 1, 0, %p11;
	add.s32 	%r279, %r278, %r973;
	selp.u32 	%r974, 1, 0, %p12;
	add.s32 	%r280, %r279, %r974;
	add.s32 	%r281, %r251, %r268;
	add.s32 	%r282, %r252, %r268;
	selp.u32 	%r975, 1, 0, %p15;
	add.s32 	%r283, %r282, %r975;
	add.s32 	%r284, %r253, %r268;
	add.s32 	%r976, %r188, %r267;
	add.s32 	%r977, %r976, %r965;
	add.s32 	%r1665, %r977, -6528;
	setp.gt.s32 	%p293, %r1665, 384;
	@%p293 bra 	$L__BB3_379;
	mov.u64 	%rd355, %rd219;
	ld.param.u8 	%rs5, [%rd355];
	ld.param.u64 	%rd356, [%rd355+24];
	cvta.to.global.u64 	%rd109, %rd356;
	setp.lt.s32 	%p294, %r268, %r1665;
	and.pred  	%p295, %p1, %p294;
	@%p295 bra 	$L__BB3_312;
	bra.uni 	$L__BB3_315;
$L__BB3_312:
	setp.ne.s16 	%p296, %rs5, 0;
	mov.b64 	%rd782, 0;
	@%p296 bra 	$L__BB3_314;
	ld.global.u64 	%rd782, [%rd109];
$L__BB3_314:
	cvt.s64.s32 	%rd358, %r268;
	add.s64 	%rd359, %rd782, %rd358;
	shl.b64 	%rd360, %rd359, 2;
	add.s64 	%rd361, %rd4, %rd360;
	st.global.u32 	[%rd361], %r888;
$L__BB3_315:
	setp.ge.s32 	%p297, %r269, %r1665;
	not.pred 	%p298, %p2;
	or.pred  	%p299, %p298, %p297;
	@%p299 bra 	$L__BB3_319;
	setp.ne.s16 	%p300, %rs5, 0;
	mov.b64 	%rd783, 0;
	@%p300 bra 	$L__BB3_318;
	ld.global.u64 	%rd783, [%rd109];
$L__BB3_318:
	cvt.s64.s32 	%rd363, %r269;
	add.s64 	%rd364, %rd783, %rd363;
	shl.b64 	%rd365, %rd364, 2;
	add.s64 	%rd366, %rd4, %rd365;
	st.global.u32 	[%rd366], %r889;
$L__BB3_319:
	setp.ge.s32 	%p301, %r270, %r1665;
	not.pred 	%p302, %p3;
	or.pred  	%p303, %p302, %p301;
	@%p303 bra 	$L__BB3_323;
	setp.ne.s16 	%p304, %rs5, 0;
	mov.b64 	%rd784, 0;
	@%p304 bra 	$L__BB3_322;
	ld.global.u64 	%rd784, [%rd109];
$L__BB3_322:
	cvt.s64.s32 	%rd368, %r270;
	add.s64 	%rd369, %rd784, %rd368;
	shl.b64 	%rd370, %rd369, 2;
	add.s64 	%rd371, %rd4, %rd370;
	st.global.u32 	[%rd371], %r890;
$L__BB3_323:
	setp.ge.s32 	%p305, %r271, %r1665;
	not.pred 	%p306, %p4;
	or.pred  	%p307, %p306, %p305;
	@%p307 bra 	$L__BB3_327;
	setp.ne.s16 	%p308, %rs5, 0;
	mov.b64 	%rd785, 0;
	@%p308 bra 	$L__BB3_326;
	ld.global.u64 	%rd785, [%rd109];
$L__BB3_326:
	cvt.s64.s32 	%rd373, %r271;
	add.s64 	%rd374, %rd785, %rd373;
	shl.b64 	%rd375, %rd374, 2;
	add.s64 	%rd376, %rd4, %rd375;
	st.global.u32 	[%rd376], %r891;
$L__BB3_327:
	setp.ge.s32 	%p309, %r272, %r1665;
	not.pred 	%p310, %p5;
	or.pred  	%p311, %p310, %p309;
	@%p311 bra 	$L__BB3_331;
	setp.ne.s16 	%p312, %rs5, 0;
	mov.b64 	%rd786, 0;
	@%p312 bra 	$L__BB3_330;
	ld.global.u64 	%rd786, [%rd109];
$L__BB3_330:
	cvt.s64.s32 	%rd378, %r272;
	add.s64 	%rd379, %rd786, %rd378;
	shl.b64 	%rd380, %rd379, 2;
	add.s64 	%rd381, %rd4, %rd380;
	st.global.u32 	[%rd381], %r892;
$L__BB3_331:
	setp.ge.s32 	%p313, %r273, %r1665;
	not.pred 	%p314, %p6;
	or.pred  	%p315, %p314, %p313;
	@%p315 bra 	$L__BB3_335;
	setp.ne.s16 	%p316, %rs5, 0;
	mov.b64 	%rd787, 0;
	@%p316 bra 	$L__BB3_334;
	ld.global.u64 	%rd787, [%rd109];
$L__BB3_334:
	cvt.s64.s32 	%rd383, %r273;
	add.s64 	%rd384, %rd787, %rd383;
	shl.b64 	%rd385, %rd384, 2;
	add.s64 	%rd386, %rd4, %rd385;
	st.global.u32 	[%rd386], %r893;
$L__BB3_335:
	setp.ge.s32 	%p317, %r274, %r1665;
	not.pred 	%p318, %p7;
	or.pred  	%p319, %p318, %p317;
	@%p319 bra 	$L__BB3_339;
	setp.ne.s16 	%p320, %rs5, 0;
	mov.b64 	%rd788, 0;
	@%p320 bra 	$L__BB3_338;
	ld.global.u64 	%rd788, [%rd109];
$L__BB3_338:
	cvt.s64.s32 	%rd388, %r274;
	add.s64 	%rd389, %rd788, %rd388;
	shl.b64 	%rd390, %rd389, 2;
	add.s64 	%rd391, %rd4, %rd390;
	st.global.u32 	[%rd391], %r894;
$L__BB3_339:
	setp.ge.s32 	%p321, %r275, %r1665;
	not.pred 	%p322, %p8;
	or.pred  	%p323, %p322, %p321;
	@%p323 bra 	$L__BB3_343;
	setp.ne.s16 	%p324, %rs5, 0;
	mov.b64 	%rd789, 0;
	@%p324 bra 	$L__BB3_342;
	ld.global.u64 	%rd789, [%rd109];
$L__BB3_342:
	cvt.s64.s32 	%rd393, %r275;
	add.s64 	%rd394, %rd789, %rd393;
	shl.b64 	%rd395, %rd394, 2;
	add.s64 	%rd396, %rd4, %rd395;
	st.global.u32 	[%rd396], %r895;
$L__BB3_343:
	setp.ge.s32 	%p325, %r276, %r1665;
	not.pred 	%p326, %p9;
	or.pred  	%p327, %p326, %p325;
	@%p327 bra 	$L__BB3_347;
	setp.ne.s16 	%p328, %rs5, 0;
	mov.b64 	%rd790, 0;
	@%p328 bra 	$L__BB3_346;
	ld.global.u64 	%rd790, [%rd109];
$L__BB3_346:
	cvt.s64.s32 	%rd398, %r276;
	add.s64 	%rd399, %rd790, %rd398;
	shl.b64 	%rd400, %rd399, 2;
	add.s64 	%rd401, %rd4, %rd400;
	st.global.u32 	[%rd401], %r896;
$L__BB3_347:
	setp.ge.s32 	%p329, %r277, %r1665;
	not.pred 	%p330, %p10;
	or.pred  	%p331, %p330, %p329;
	@%p331 bra 	$L__BB3_351;
	setp.ne.s16 	%p332, %rs5, 0;
	mov.b64 	%rd791, 0;
	@%p332 bra 	$L__BB3_350;
	ld.global.u64 	%rd791, [%rd109];
$L__BB3_350:
	cvt.s64.s32 	%rd403, %r277;
	add.s64 	%rd404, %rd791, %rd403;
	shl.b64 	%rd405, %rd404, 2;
	add.s64 	%rd406, %rd4, %rd405;
	st.global.u32 	[%rd406], %r897;
$L__BB3_351:
	setp.ge.s32 	%p333, %r278, %r1665;
	not.pred 	%p334, %p11;
	or.pred  	%p335, %p334, %p333;
	@%p335 bra 	$L__BB3_355;
	setp.ne.s16 	%p336, %rs5, 0;
	mov.b64 	%rd792, 0;
	@%p336 bra 	$L__BB3_354;
	ld.global.u64 	%rd792, [%rd109];
$L__BB3_354:
	cvt.s64.s32 	%rd408, %r278;
	add.s64 	%rd409, %rd792, %rd408;
	shl.b64 	%rd410, %rd409, 2;
	add.s64 	%rd411, %rd4, %rd410;
	st.global.u32 	[%rd411], %r898;
$L__BB3_355:
	setp.ge.s32 	%p337, %r279, %r1665;
	not.pred 	%p338, %p12;
	or.pred  	%p339, %p338, %p337;
	@%p339 bra 	$L__BB3_359;
	setp.ne.s16 	%p340, %rs5, 0;
	mov.b64 	%rd793, 0;
	@%p340 bra 	$L__BB3_358;
	ld.global.u64 	%rd793, [%rd109];
$L__BB3_358:
	cvt.s64.s32 	%rd413, %r279;
	add.s64 	%rd414, %rd793, %rd413;
	shl.b64 	%rd415, %rd414, 2;
	add.s64 	%rd416, %rd4, %rd415;
	st.global.u32 	[%rd416], %r899;
$L__BB3_359:
	setp.ge.s32 	%p341, %r280, %r1665;
	not.pred 	%p342, %p13;
	or.pred  	%p343, %p342, %p341;
	@%p343 bra 	$L__BB3_363;
	setp.ne.s16 	%p344, %rs5, 0;
	mov.b64 	%rd794, 0;
	@%p344 bra 	$L__BB3_362;
	ld.global.u64 	%rd794, [%rd109];
$L__BB3_362:
	cvt.s64.s32 	%rd418, %r280;
	add.s64 	%rd419, %rd794, %rd418;
	shl.b64 	%rd420, %rd419, 2;
	add.s64 	%rd421, %rd4, %rd420;
	st.global.u32 	[%rd421], %r900;
$L__BB3_363:
	setp.ge.s32 	%p345, %r281, %r1665;
	not.pred 	%p346, %p14;
	or.pred  	%p347, %p346, %p345;
	@%p347 bra 	$L__BB3_367;
	setp.ne.s16 	%p348, %rs5, 0;
	mov.b64 	%rd795, 0;
	@%p348 bra 	$L__BB3_366;
	ld.global.u64 	%rd795, [%rd109];
$L__BB3_366:
	cvt.s64.s32 	%rd423, %r281;
	add.s64 	%rd424, %rd795, %rd423;
	shl.b64 	%rd425, %rd424, 2;
	add.s64 	%rd426, %rd4, %rd425;
	st.global.u32 	[%rd426], %r901;
$L__BB3_367:
	setp.ge.s32 	%p349, %r282, %r1665;
	not.pred 	%p350, %p15;
	or.pred  	%p351, %p350, %p349;
	@%p351 bra 	$L__BB3_371;
	setp.ne.s16 	%p352, %rs5, 0;
	mov.b64 	%rd796, 0;
	@%p352 bra 	$L__BB3_370;
	ld.global.u64 	%rd796, [%rd109];
$L__BB3_370:
	cvt.s64.s32 	%rd428, %r282;
	add.s64 	%rd429, %rd796, %rd428;
	shl.b64 	%rd430, %rd429, 2;
	add.s64 	%rd431, %rd4, %rd430;
	st.global.u32 	[%rd431], %r902;
$L__BB3_371:
	setp.ge.s32 	%p353, %r283, %r1665;
	not.pred 	%p354, %p16;
	or.pred  	%p355, %p354, %p353;
	@%p355 bra 	$L__BB3_375;
	setp.ne.s16 	%p356, %rs5, 0;
	mov.b64 	%rd797, 0;
	@%p356 bra 	$L__BB3_374;
	ld.global.u64 	%rd797, [%rd109];
$L__BB3_374:
	cvt.s64.s32 	%rd433, %r283;
	add.s64 	%rd434, %rd797, %rd433;
	shl.b64 	%rd435, %rd434, 2;
	add.s64 	%rd436, %rd4, %rd435;
	st.global.u32 	[%rd436], %r903;
$L__BB3_375:
	setp.ge.s32 	%p357, %r284, %r1665;
	not.pred 	%p358, %p17;
	or.pred  	%p359, %p358, %p357;
	@%p359 bra 	$L__BB3_611;
	setp.ne.s16 	%p360, %rs5, 0;
	mov.b64 	%rd798, 0;
	@%p360 bra 	$L__BB3_378;
	ld.global.u64 	%rd798, [%rd109];
$L__BB3_378:
	cvt.s64.s32 	%rd438, %r284;
	add.s64 	%rd439, %rd798, %rd438;
	shl.b64 	%rd440, %rd439, 2;
	add.s64 	%rd441, %rd4, %rd440;
	st.global.u32 	[%rd441], %r904;
	bra.uni 	$L__BB3_611;
$L__BB3_379:
	bar.sync 	0;
	not.pred 	%p361, %p1;
	@%p361 bra 	$L__BB3_381;
	shl.b32 	%r978, %r268, 2;
	mov.u32 	%r979, _ZZN3cub18CUB_300001_SM_10006detail6select23DeviceSelectSweepKernelINS2_10policy_hubIiNS0_8NullTypeEiLb0ELNS0_10SelectImplE1EE10Policy1000EN6thrust24THRUST_300001_SM_1000_NS10device_ptrIiEEPS5_SC_PlNS0_13ScanTileStateIiLb1EEEN4cuda3std3__410__not_fn_tI11is_negativeEES5_iNS2_19streaming_context_tIlLb1EEELS6_1EEEvT0_T1_T2_T3_T4_T5_T6_T7_iT8_NS1_7vsmem_tEE19static_temp_storage;
	add.s32 	%r980, %r979, %r978;
	st.shared.u32 	[%r980], %r888;
$L__BB3_381:
	not.pred 	%p362, %p2;
	@%p362 bra 	$L__BB3_383;
	shl.b32 	%r981, %r269, 2;
	mov.u32 	%r982, _ZZN3cub18CUB_300001_SM_10006detail6select23DeviceSelectSweepKernelINS2_10policy_hubIiNS0_8NullTypeEiLb0ELNS0_10SelectImplE1EE10Policy1000EN6thrust24THRUST_300001_SM_1000_NS10device_ptrIiEEPS5_SC_PlNS0_13ScanTileStateIiLb1EEEN4cuda3std3__410__not_fn_tI11is_negativeEES5_iNS2_19streaming_context_tIlLb1EEELS6_1EEEvT0_T1_T2_T3_T4_T5_T6_T7_iT8_NS1_7vsmem_tEE19static_temp_storage;
	add.s32 	%r983, %r982, %r981;
	st.shared.u32 	[%r983], %r889;
$L__BB3_383:
	not.pred 	%p363, %p3;
	@%p363 bra 	$L__BB3_385;
	shl.b32 	%r984, %r270, 2;
	mov.u32 	%r985, _ZZN3cub18CUB_300001_SM_10006detail6select23DeviceSelectSweepKernelINS2_10policy_hubIiNS0_8NullTypeEiLb0ELNS0_10SelectImplE1EE10Policy1000EN6thrust24THRUST_300001_SM_1000_NS10device_ptrIiEEPS5_SC_PlNS0_13ScanTileStateIiLb1EEEN4cuda3std3__410__not_fn_tI11is_negativeEES5_iNS2_19streaming_context_tIlLb1EEELS6_1EEEvT0_T1_T2_T3_T4_T5_T6_T7_iT8_NS1_7vsmem_tEE19static_temp_storage;
	add.s32 	%r986, %r985, %r984;
	st.shared.u32 	[%r986], %r890;
$L__BB3_385:
	not.pred 	%p364, %p4;
	@%p364 bra 	$L__BB3_387;
	shl.b32 	%r987, %r271, 2;
	mov.u32 	%r988, _ZZN3cub18CUB_300001_SM_10006detail6select23DeviceSelectSweepKernelINS2_10policy_hubIiNS0_8NullTypeEiLb0ELNS0_10SelectImplE1EE10Policy1000EN6thrust24THRUST_300001_SM_1000_NS10device_ptrIiEEPS5_SC_PlNS0_13ScanTileStateIiLb1EEEN4cuda3std3__410__not_fn_tI11is_negativeEES5_iNS2_19streaming_context_tIlLb1EEELS6_1EEEvT0_T1_T2_T3_T4_T5_T6_T7_iT8_NS1_7vsmem_tEE19static_temp_storage;
	add.s32 	%r989, %r988, %r987;
	st.shared.u32 	[%r989], %r891;
$L__BB3_387:
	not.pred 	%p365, %p5;
	@%p365 bra 	$L__BB3_389;
	shl.b32 	%r990, %r272, 2;
	mov.u32 	%r991, _ZZN3cub18CUB_300001_SM_10006detail6select23DeviceSelectSweepKernelINS2_10policy_hubIiNS0_8NullTypeEiLb0ELNS0_10SelectImplE1EE10Policy1000EN6thrust24THRUST_300001_SM_1000_NS10device_ptrIiEEPS5_SC_PlNS0_13ScanTileStateIiLb1EEEN4cuda3std3__410__not_fn_tI11is_negativeEES5_iNS2_19streaming_context_tIlLb1EEELS6_1EEEvT0_T1_T2_T3_T4_T5_T6_T7_iT8_NS1_7vsmem_tEE19static_temp_storage;
	add.s32 	%r992, %r991, %r990;
	st.shared.u32 	[%r992], %r892;
$L__BB3_389:
	not.pred 	%p366, %p6;
	@%p366 bra 	$L__BB3_391;
	shl.b32 	%r993, %r273, 2;
	mov.u32 	%r994, _ZZN3cub18CUB_300001_SM_10006detail6select23DeviceSelectSweepKernelINS2_10policy_hubIiNS0_8NullTypeEiLb0ELNS0_10SelectImplE1EE10Policy1000EN6thrust24THRUST_300001_SM_1000_NS10device_ptrIiEEPS5_SC_PlNS0_13ScanTileStateIiLb1EEEN4cuda3std3__410__not_fn_tI11is_negativeEES5_iNS2_19streaming_context_tIlLb1EEELS6_1EEEvT0_T1_T2_T3_T4_T5_T6_T7_iT8_NS1_7vsmem_tEE19static_temp_storage;
	add.s32 	%r995, %r994, %r993;
	st.shared.u32 	[%r995], %r893;
$L__BB3_391:
	not.pred 	%p367, %p7;
	@%p367 bra 	$L__BB3_393;
	shl.b32 	%r996, %r274, 2;
	mov.u32 	%r997, _ZZN3cub18CUB_300001_SM_10006detail6select23DeviceSelectSweepKernelINS2_10policy_hubIiNS0_8NullTypeEiLb0ELNS0_10SelectImplE1EE10Policy1000EN6thrust24THRUST_300001_SM_1000_NS10device_ptrIiEEPS5_SC_PlNS0_13ScanTileStateIiLb1EEEN4cuda3std3__410__not_fn_tI11is_negativeEES5_iNS2_19streaming_context_tIlLb1EEELS6_1EEEvT0_T1_T2_T3_T4_T5_T6_T7_iT8_NS1_7vsmem_tEE19static_temp_storage;
	add.s32 	%r998, %r997, %r996;
	st.shared.u32 	[%r998], %r894;
$L__BB3_393:
	not.pred 	%p368, %p8;
	@%p368 bra 	$L__BB3_395;
	shl.b32 	%r999, %r275, 2;
	mov.u32 	%r1000, _ZZN3cub18CUB_300001_SM_10006detail6select23DeviceSelectSweepKernelINS2_10policy_hubIiNS0_8NullTypeEiLb0ELNS0_10SelectImplE1EE10Policy1000EN6thrust24THRUST_300001_SM_1000_NS10device_ptrIiEEPS5_SC_PlNS0_13ScanTileStateIiLb1EEEN4cuda3std3__410__not_fn_tI11is_negativeEES5_iNS2_19streaming_context_tIlLb1EEELS6_1EEEvT0_T1_T2_T3_T4_T5_T6_T7_iT8_NS1_7vsmem_tEE19static_temp_storage;
	add.s32 	%r1001, %r1000, %r999;
	st.shared.u32 	[%r1001], %r895;
$L__BB3_395:
	not.pred 	%p369, %p9;
	@%p369 bra 	$L__BB3_397;
	shl.b32 	%r1002, %r276, 2;
	mov.u32 	%r1003, _ZZN3cub18CUB_300001_SM_10006detail6select23DeviceSelectSweepKernelINS2_10policy_hubIiNS0_8NullTypeEiLb0ELNS0_10SelectImplE1EE10Policy1000EN6thrust24THRUST_300001_SM_1000_NS10device_ptrIiEEPS5_SC_PlNS0_13ScanTileStateIiLb1EEEN4cuda3std3__410__not_fn_tI11is_negativeEES5_iNS2_19streaming_context_tIlLb1EEELS6_1EEEvT0_T1_T2_T3_T4_T5_T6_T7_iT8_NS1_7vsmem_tEE19static_temp_storage;
	add.s32 	%r1004, %r1003, %r1002;
	st.shared.u32 	[%r1004], %r896;
$L__BB3_397:
	not.pred 	%p370, %p10;
	@%p370 bra 	$L__BB3_399;
	shl.b32 	%r1005, %r277, 2;
	mov.u32 	%r1006, _ZZN3cub18CUB_300001_SM_10006detail6select23DeviceSelectSweepKernelINS2_10policy_hubIiNS0_8NullTypeEiLb0ELNS0_10SelectImplE1EE10Policy1000EN6thrust24THRUST_300001_SM_1000_NS10device_ptrIiEEPS5_SC_PlNS0_13ScanTileStateIiLb1EEEN4cuda3std3__410__not_fn_tI11is_negativeEES5_iNS2_19streaming_context_tIlLb1EEELS6_1EEEvT0_T1_T2_T3_T4_T5_T6_T7_iT8_NS1_7vsmem_tEE19static_temp_storage;
	add.s32 	%r1007, %r1006, %r1005;
	st.shared.u32 	[%r1007], %r897;
$L__BB3_399:
	not.pred 	%p371, %p11;
	@%p371 bra 	$L__BB3_401;
	shl.b32 	%r1008, %r278, 2;
	mov.u32 	%r1009, _ZZN3cub18CUB_300001_SM_10006detail6select23DeviceSelectSweepKernelINS2_10policy_hubIiNS0_8NullTypeEiLb0ELNS0_10SelectImplE1EE10Policy1000EN6thrust24THRUST_300001_SM_1000_NS10device_ptrIiEEPS5_SC_PlNS0_13ScanTileStateIiLb1EEEN4cuda3std3__410__not_fn_tI11is_negativeEES5_iNS2_19streaming_context_tIlLb1EEELS6_1EEEvT0_T1_T2_T3_T4_T5_T6_T7_iT8_NS1_7vsmem_tEE19static_temp_storage;
	add.s32 	%r1010, %r1009, %r1008;
	st.shared.u32 	[%r1010], %r898;
$L__BB3_401:
	not.pred 	%p372, %p12;
	@%p372 bra 	$L__BB3_403;
	shl.b32 	%r1011, %r279, 2;
	mov.u32 	%r1012, _ZZN3cub18CUB_300001_SM_10006detail6select23DeviceSelectSweepKernelINS2_10policy_hubIiNS0_8NullTypeEiLb0ELNS0_10SelectImplE1EE10Policy1000EN6thrust24THRUST_300001_SM_1000_NS10device_ptrIiEEPS5_SC_PlNS0_13ScanTileStateIiLb1EEEN4cuda3std3__410__not_fn_tI11is_negativeEES5_iNS2_19streaming_context_tIlLb1EEELS6_1EEEvT0_T1_T2_T3_T4_T5_T6_T7_iT8_NS1_7vsmem_tEE19static_temp_storage;
	add.s32 	%r1013, %r1012, %r1011;
	st.shared.u32 	[%r1013], %r899;
$L__BB3_403:
	not.pred 	%p373, %p13;
	@%p373 bra 	$L__BB3_405;
	shl.b32 	%r1014, %r280, 2;
	mov.u32 	%r1015, _ZZN3cub18CUB_300001_SM_10006detail6select23DeviceSelectSweepKernelINS2_10policy_hubIiNS0_8NullTypeEiLb0ELNS0_10SelectImplE1EE10Policy1000EN6thrust24THRUST_300001_SM_1000_NS10device_ptrIiEEPS5_SC_PlNS0_13ScanTileStateIiLb1EEEN4cuda3std3__410__not_fn_tI11is_negativeEES5_iNS2_19streaming_context_tIlLb1EEELS6_1EEEvT0_T1_T2_T3_T4_T5_T6_T7_iT8_NS1_7vsmem_tEE19static_temp_storage;
	add.s32 	%r1016, %r1015, %r1014;
	st.shared.u32 	[%r1016], %r900;
$L__BB3_405:
	not.pred 	%p374, %p14;
	@%p374 bra 	$L__BB3_407;
	shl.b32 	%r1017, %r281, 2;
	mov.u32 	%r1018, _ZZN3cub18CUB_300001_SM_10006detail6select23DeviceSelectSweepKernelINS2_10policy_hubIiNS0_8NullTypeEiLb0ELNS0_10SelectImplE1EE10Policy1000EN6thrust24THRUST_300001_SM_1000_NS10device_ptrIiEEPS5_SC_PlNS0_13ScanTileStateIiLb1EEEN4cuda3std3__410__not_fn_tI11is_negativeEES5_iNS2_19streaming_context_tIlLb1EEELS6_1EEEvT0_T1_T2_T3_T4_T5_T6_T7_iT8_NS1_7vsmem_tEE19static_temp_storage;
	add.s32 	%r1019, %r1018, %r1017;
	st.shared.u32 	[%r1019], %r901;
$L__BB3_407:
	not.pred 	%p375, %p15;
	@%p375 bra 	$L__BB3_409;
	shl.b32 	%r1020, %r282, 2;
	mov.u32 	%r1021, _ZZN3cub18CUB_300001_SM_10006detail6select23DeviceSelectSweepKernelINS2_10policy_hubIiNS0_8NullTypeEiLb0ELNS0_10SelectImplE1EE10Policy1000EN6thrust24THRUST_300001_SM_1000_NS10device_ptrIiEEPS5_SC_PlNS0_13ScanTileStateIiLb1EEEN4cuda3std3__410__not_fn_tI11is_negativeEES5_iNS2_19streaming_context_tIlLb1EEELS6_1EEEvT0_T1_T2_T3_T4_T5_T6_T7_iT8_NS1_7vsmem_tEE19static_temp_storage;
	add.s32 	%r1022, %r1021, %r1020;
	st.shared.u32 	[%r1022], %r902;
$L__BB3_409:
	not.pred 	%p376, %p16;
	@%p376 bra 	$L__BB3_411;
	shl.b32 	%r1023, %r283, 2;
	mov.u32 	%r1024, _ZZN3cub18CUB_300001_SM_10006detail6select23DeviceSelectSweepKernelINS2_10policy_hubIiNS0_8NullTypeEiLb0ELNS0_10SelectImplE1EE10Policy1000EN6thrust24THRUST_300001_SM_1000_NS10device_ptrIiEEPS5_SC_PlNS0_13ScanTileStateIiLb1EEEN4cuda3std3__410__not_fn_tI11is_negativeEES5_iNS2_19streaming_context_tIlLb1EEELS6_1EEEvT0_T1_T2_T3_T4_T5_T6_T7_iT8_NS1_7vsmem_tEE19static_temp_storage;
	add.s32 	%r1025, %r1024, %r1023;
	st.shared.u32 	[%r1025], %r903;
$L__BB3_411:
	not.pred 	%p377, %p17;
	@%p377 bra 	$L__BB3_413;
	shl.b32 	%r1026, %r284, 2;
	mov.u32 	%r1027, _ZZN3cub18CUB_300001_SM_10006detail6select23DeviceSelectSweepKernelINS2_10policy_hubIiNS0_8NullTypeEiLb0ELNS0_10SelectImplE1EE10Policy1000EN6thrust24THRUST_300001_SM_1000_NS10device_ptrIiEEPS5_SC_PlNS0_13ScanTileStateIiLb1EEEN4cuda3std3__410__not_fn_tI11is_negativeEES5_iNS2_19streaming_context_tIlLb1EEELS6_1EEEvT0_T1_T2_T3_T4_T5_T6_T7_iT8_NS1_7vsmem_tEE19static_temp_storage;
	add.s32 	%r1028, %r1027, %r1026;
	st.shared.u32 	[%r1028], %r904;
$L__BB3_413:
	bar.sync 	0;
	setp.ge.u32 	%p378, %r1630, %r1665;
	@%p378 bra 	$L__BB3_611;
	ld.param.u32 	%r1590, [_ZN3cub18CUB_300001_SM_10006detail6select23DeviceSelectSweepKernelINS2_10policy_hubIiNS0_8NullTypeEiLb0ELNS0_10SelectImplE1EE10Policy1000EN6thrust24THRUST_300001_SM_1000_NS10device_ptrIiEEPS5_SC_PlNS0_13ScanTileStateIiLb1EEEN4cuda3std3__410__not_fn_tI11is_negativeEES5_iNS2_19streaming_context_tIlLb1EEELS6_1EEEvT0_T1_T2_T3_T4_T5_T6_T7_iT8_NS1_7vsmem_tE_param_7];
	mov.u64 	%rd442, %rd219;
	ld.param.u8 	%rs6, [%rd442];
	ld.param.u64 	%rd443, [%rd442+24];
	cvta.to.global.u64 	%rd110, %rd443;
	add.s32 	%r1029, %r257, %r258;
	add.s32 	%r1030, %r1029, %r259;
	add.s32 	%r1031, %r1030, %r260;
	add.s32 	%r1032, %r1031, %r261;
	add.s32 	%r1033, %r1032, %r262;
	add.s32 	%r1034, %r1033, %r263;
	add.s32 	%r1035, %r1034, %r264;
	add.s32 	%r1036, %r1035, %r265;
	add.s32 	%r1037, %r1036, %r266;
	add.s32 	%r1038, %r1037, %r267;
	add.s32 	%r1039, %r1038, %r256;
	add.s32 	%r1040, %r1039, %r1590;
	sub.s32 	%r1041, %r1040, %r1630;
	add.s32 	%r286, %r1041, -6529;
	mul.hi.u32 	%r1042, %r286, -1431655765;
	shr.u32 	%r1043, %r1042, 8;
	add.s32 	%r287, %r1043, 1;
	and.b32  	%r1044, %r1043, 3;
	setp.eq.s32 	%p379, %r1044, 3;
	@%p379 bra 	$L__BB3_419;
	cvt.u64.u32 	%rd775, %r1630;
	shl.b32 	%r1045, %r1630, 2;
	mov.u32 	%r1046, _ZZN3cub18CUB_300001_SM_10006detail6select23DeviceSelectSweepKernelINS2_10policy_hubIiNS0_8NullTypeEiLb0ELNS0_10SelectImplE1EE10Policy1000EN6thrust24THRUST_300001_SM_1000_NS10device_ptrIiEEPS5_SC_PlNS0_13ScanTileStateIiLb1EEEN4cuda3std3__410__not_fn_tI11is_negativeEES5_iNS2_19streaming_context_tIlLb1EEELS6_1EEEvT0_T1_T2_T3_T4_T5_T6_T7_iT8_NS1_7vsmem_tEE19static_temp_storage;
	add.s32 	%r1629, %r1046, %r1045;
	and.b32  	%r1047, %r287, 3;
	neg.s32 	%r1628, %r1047;
$L__BB3_416:
	.pragma "nounroll";
	setp.ne.s16 	%p380, %rs6, 0;
	mov.b64 	%rd776, 0;
	@%p380 bra 	$L__BB3_418;
	ld.global.u64 	%rd776, [%rd110];
$L__BB3_418:
	add.s64 	%rd445, %rd776, %rd775;
	shl.b64 	%rd446, %rd445, 2;
	add.s64 	%rd447, %rd4, %rd446;
	ld.shared.u32 	%r1048, [%r1629];
	st.global.u32 	[%rd447], %r1048;
	add.s64 	%rd775, %rd775, 384;
	cvt.u32.u64 	%r1630, %rd775;
	add.s32 	%r1629, %r1629, 1536;
	add.s32 	%r1628, %r1628, 1;
	setp.ne.s32 	%p381, %r1628, 0;
	@%p381 bra 	$L__BB3_416;
$L__BB3_419:
	setp.lt.u32 	%p382, %r286, 1152;
	@%p382 bra 	$L__BB3_611;
	mul.wide.u32 	%rd449, %r1630, 4;
	add.s64 	%rd116, %rd4, %rd449;
	shl.b32 	%r1049, %r1630, 2;
	mov.u32 	%r1050, _ZZN3cub18CUB_300001_SM_10006detail6select23DeviceSelectSweepKernelINS2_10policy_hubIiNS0_8NullTypeEiLb0ELNS0_10SelectImplE1EE10Policy1000EN6thrust24THRUST_300001_SM_1000_NS10device_ptrIiEEPS5_SC_PlNS0_13ScanTileStateIiLb1EEEN4cuda3std3__410__not_fn_tI11is_negativeEES5_iNS2_19streaming_context_tIlLb1EEELS6_1EEEvT0_T1_T2_T3_T4_T5_T6_T7_iT8_NS1_7vsmem_tEE19static_temp_storage;
	add.s32 	%r1051, %r1049, %r1050;
	add.s32 	%r1631, %r1051, 3072;
	mov.b64 	%rd777, 0;
$L__BB3_421:
	setp.ne.s16 	%p383, %rs6, 0;
	mov.b64 	%rd778, 0;
	@%p383 bra 	$L__BB3_423;
	ld.global.u64 	%rd778, [%rd110];
$L__BB3_423:
	setp.ne.s16 	%p384, %rs6, 0;
	shl.b64 	%rd452, %rd778, 2;
	add.s64 	%rd453, %rd777, %rd452;
	add.s64 	%rd454, %rd116, %rd453;
	ld.shared.u32 	%r1052, [%r1631+-3072];
	st.global.u32 	[%rd454], %r1052;
	mov.b64 	%rd779, 0;
	@%p384 bra 	$L__BB3_425;
	ld.global.u64 	%rd779, [%rd110];
$L__BB3_425:
	setp.ne.s16 	%p385, %rs6, 0;
	shl.b64 	%rd456, %rd779, 2;
	add.s64 	%rd457, %rd777, %rd456;
	add.s64 	%rd458, %rd116, %rd457;
	ld.shared.u32 	%r1053, [%r1631+-1536];
	st.global.u32 	[%rd458+1536], %r1053;
	mov.b64 	%rd780, 0;
	@%p385 bra 	$L__BB3_427;
	ld.global.u64 	%rd780, [%rd110];
$L__BB3_427:
	setp.ne.s16 	%p386, %rs6, 0;
	shl.b64 	%rd460, %rd780, 2;
	add.s64 	%rd461, %rd777, %rd460;
	add.s64 	%rd462, %rd116, %rd461;
	ld.shared.u32 	%r1054, [%r1631];
	st.global.u32 	[%rd462+3072], %r1054;
	mov.b64 	%rd781, 0;
	@%p386 bra 	$L__BB3_429;
	ld.global.u64 	%rd781, [%rd110];
$L__BB3_429:
	shl.b64 	%rd463, %rd781, 2;
	add.s64 	%rd464, %rd777, %rd463;
	add.s64 	%rd465, %rd116, %rd464;
	ld.shared.u32 	%r1055, [%r1631+1536];
	st.global.u32 	[%rd465+4608], %r1055;
	add.s32 	%r1630, %r1630, 1536;
	add.s64 	%rd777, %rd777, 6144;
	add.s32 	%r1631, %r1631, 6144;
	setp.lt.s32 	%p387, %r1630, %r1665;
	@%p387 bra 	$L__BB3_421;
	bra.uni 	$L__BB3_611;
$L__BB3_430:
	ld.param.u8 	%rs9, [%rd1];
	setp.eq.s16 	%p37, %rs9, 0;
	ld.param.u64 	%rd222, [%rd1+16];
	selp.b64 	%rd223, %rd222, 0, %p37;
	cvt.s64.s32 	%rd224, %r2;
	add.s64 	%rd225, %rd223, %rd224;
	mov.u32 	%r1661, %tid.x;
	and.b32  	%r446, %r1661, 31;
	and.b32  	%r447, %r1661, 992;
	mul.lo.s32 	%r448, %r447, 17;
	or.b32  	%r302, %r448, %r446;
	setp.ge.s32 	%p38, %r302, %r188;
	cvt.u64.u32 	%rd226, %r302;
	add.s64 	%rd227, %rd225, %rd226;
	shl.b64 	%rd228, %rd227, 2;
	add.s64 	%rd161, %rd3, %rd228;
	@%p38 bra 	$L__BB3_432;
	ld.global.u32 	%r1633, [%rd161];
$L__BB3_432:
	add.s32 	%r450, %r302, 32;
	setp.ge.s32 	%p39, %r450, %r188;
	@%p39 bra 	$L__BB3_434;
	ld.global.u32 	%r1634, [%rd161+128];
$L__BB3_434:
	add.s32 	%r452, %r302, 64;
	setp.ge.s32 	%p40, %r452, %r188;
	@%p40 bra 	$L__BB3_436;
	ld.global.u32 	%r1635, [%rd161+256];
$L__BB3_436:
	add.s32 	%r454, %r302, 96;
	setp.ge.s32 	%p41, %r454, %r188;
	@%p41 bra 	$L__BB3_438;
	ld.global.u32 	%r1636, [%rd161+384];
$L__BB3_438:
	add.s32 	%r456, %r302, 128;
	setp.ge.s32 	%p42, %r456, %r188;
	@%p42 bra 	$L__BB3_440;
	ld.global.u32 	%r1637, [%rd161+512];
$L__BB3_440:
	add.s32 	%r458, %r302, 160;
	setp.ge.s32 	%p43, %r458, %r188;
	@%p43 bra 	$L__BB3_442;
	ld.global.u32 	%r1638, [%rd161+640];
$L__BB3_442:
	add.s32 	%r460, %r302, 192;
	setp.ge.s32 	%p44, %r460, %r188;
	@%p44 bra 	$L__BB3_444;
	ld.global.u32 	%r1639, [%rd161+768];
$L__BB3_444:
	add.s32 	%r462, %r302, 224;
	setp.ge.s32 	%p45, %r462, %r188;
	@%p45 bra 	$L__BB3_446;
	ld.global.u32 	%r1640, [%rd161+896];
$L__BB3_446:
	add.s32 	%r464, %r302, 256;
	setp.ge.s32 	%p46, %r464, %r188;
	@%p46 bra 	$L__BB3_448;
	ld.global.u32 	%r1641, [%rd161+1024];
$L__BB3_448:
	add.s32 	%r466, %r302, 288;
	setp.ge.s32 	%p47, %r466, %r188;
	@%p47 bra 	$L__BB3_450;
	ld.global.u32 	%r1642, [%rd161+1152];
$L__BB3_450:
	add.s32 	%r468, %r302, 320;
	setp.ge.s32 	%p48, %r468, %r188;
	@%p48 bra 	$L__BB3_452;
	ld.global.u32 	%r1643, [%rd161+1280];
$L__BB3_452:
	add.s32 	%r470, %r302, 352;
	setp.ge.s32 	%p49, %r470, %r188;
	@%p49 bra 	$L__BB3_454;
	ld.global.u32 	%r1644, [%rd161+1408];
$L__BB3_454:
	add.s32 	%r472, %r302, 384;
	setp.ge.s32 	%p50, %r472, %r188;
	@%p50 bra 	$L__BB3_456;
	ld.global.u32 	%r1645, [%rd161+1536];
$L__BB3_456:
	add.s32 	%r474, %r302, 416;
	setp.ge.s32 	%p51, %r474, %r188;
	@%p51 bra 	$L__BB3_458;
	ld.global.u32 	%r1646, [%rd161+1664];
$L__BB3_458:
	add.s32 	%r476, %r302, 448;
	setp.ge.s32 	%p52, %r476, %r188;
	@%p52 bra 	$L__BB3_460;
	ld.global.u32 	%r1647, [%rd161+1792];
$L__BB3_460:
	add.s32 	%r478, %r302, 480;
	setp.ge.s32 	%p53, %r478, %r188;
	@%p53 bra 	$L__BB3_462;
	ld.global.u32 	%r1648, [%rd161+1920];
$L__BB3_462:
	add.s32 	%r480, %r302, 512;
	setp.ge.s32 	%p54, %r480, %r188;
	@%p54 bra 	$L__BB3_464;
	ld.global.u32 	%r1649, [%rd161+2048];
$L__BB3_464:
	// begin inline asm
	mov.u32 %r481, %laneid;
	// end inline asm
	shr.u32 	%r338, %r1661, 5;
	mad.lo.s32 	%r512, %r338, 544, %r481;
	shl.b32 	%r513, %r512, 2;
	mov.u32 	%r514, _ZZN3cub18CUB_300001_SM_10006detail6select23DeviceSelectSweepKernelINS2_10policy_hubIiNS0_8NullTypeEiLb0ELNS0_10SelectImplE1EE10Policy1000EN6thrust24THRUST_300001_SM_1000_NS10device_ptrIiEEPS5_SC_PlNS0_13ScanTileStateIiLb1EEEN4cuda3std3__410__not_fn_tI11is_negativeEES5_iNS2_19streaming_context_tIlLb1EEELS6_1EEEvT0_T1_T2_T3_T4_T5_T6_T7_iT8_NS1_7vsmem_tEE19static_temp_storage;
	add.s32 	%r515, %r514, %r513;
	st.shared.u32 	[%r515], %r1633;
	st.shared.u32 	[%r515+128], %r1634;
	st.shared.u32 	[%r515+256], %r1635;
	st.shared.u32 	[%r515+384], %r1636;
	st.shared.u32 	[%r515+512], %r1637;
	st.shared.u32 	[%r515+640], %r1638;
	st.shared.u32 	[%r515+768], %r1639;
	st.shared.u32 	[%r515+896], %r1640;
	st.shared.u32 	[%r515+1024], %r1641;
	st.shared.u32 	[%r515+1152], %r1642;
	st.shared.u32 	[%r515+1280], %r1643;
	st.shared.u32 	[%r515+1408], %r1644;
	st.shared.u32 	[%r515+1536], %r1645;
	st.shared.u32 	[%r515+1664], %r1646;
	st.shared.u32 	[%r515+1792], %r1647;
	st.shared.u32 	[%r515+1920], %r1648;
	st.shared.u32 	[%r515+2048], %r1649;
	bar.warp.sync 	-1;
	shl.b32 	%r516, %r481, 6;
	add.s32 	%r517, %r515, %r516;
	ld.shared.u32 	%r518, [%r517];
	ld.shared.u32 	%r519, [%r517+4];
	ld.shared.u32 	%r520, [%r517+8];
	ld.shared.u32 	%r521, [%r517+12];
	ld.shared.u32 	%r522, [%r517+16];
	ld.shared.u32 	%r523, [%r517+20];
	ld.shared.u32 	%r524, [%r517+24];
	ld.shared.u32 	%r525, [%r517+28];
	ld.shared.u32 	%r526, [%r517+32];
	ld.shared.u32 	%r527, [%r517+36];
	ld.shared.u32 	%r528, [%r517+40];
	ld.shared.u32 	%r529, [%r517+44];
	ld.shared.u32 	%r530, [%r517+48];
	ld.shared.u32 	%r531, [%r517+52];
	ld.shared.u32 	%r532, [%r517+56];
	ld.shared.u32 	%r533, [%r517+60];
	ld.shared.u32 	%r534, [%r517+64];
	mul.lo.s32 	%r535, %r1661, 17;
	setp.ge.s32 	%p55, %r535, %r188;
	setp.gt.s32 	%p56, %r518, -1;
	or.pred  	%p18, %p55, %p56;
	selp.u32 	%r536, 1, 0, %p18;
	add.s32 	%r537, %r535, 1;
	setp.ge.s32 	%p57, %r537, %r188;
	setp.gt.s32 	%p58, %r519, -1;
	or.pred  	%p19, %p57, %p58;
	selp.u32 	%r538, 1, 0, %p19;
	add.s32 	%r539, %r535, 2;
	setp.ge.s32 	%p59, %r539, %r188;
	setp.gt.s32 	%p60, %r520, -1;
	or.pred  	%p20, %p59, %p60;
	selp.u32 	%r540, 1, 0, %p20;
	add.s32 	%r541, %r535, 3;
	setp.ge.s32 	%p61, %r541, %r188;
	setp.gt.s32 	%p62, %r521, -1;
	or.pred  	%p21, %p61, %p62;
	selp.u32 	%r542, 1, 0, %p21;
	add.s32 	%r543, %r535, 4;
	setp.ge.s32 	%p63, %r543, %r188;
	setp.gt.s32 	%p64, %r522, -1;
	or.pred  	%p22, %p63, %p64;
	selp.u32 	%r544, 1, 0, %p22;
	add.s32 	%r545, %r535, 5;
	setp.ge.s32 	%p65, %r545, %r188;
	setp.gt.s32 	%p66, %r523, -1;
	or.pred  	%p23, %p65, %p66;
	selp.u32 	%r546, 1, 0, %p23;
	add.s32 	%r547, %r535, 6;
	setp.ge.s32 	%p67, %r547, %r188;
	setp.gt.s32 	%p68, %r524, -1;
	or.pred  	%p24, %p67, %p68;
	selp.u32 	%r548, 1, 0, %p24;
	add.s32 	%r549, %r535, 7;
	setp.ge.s32 	%p69, %r549, %r188;
	setp.gt.s32 	%p70, %r525, -1;
	or.pred  	%p25, %p69, %p70;
	selp.u32 	%r550, 1, 0, %p25;
	add.s32 	%r551, %r535, 8;
	setp.ge.s32 	%p71, %r551, %r188;
	setp.gt.s32 	%p72, %r526, -1;
	or.pred  	%p26, %p71, %p72;
	selp.u32 	%r552, 1, 0, %p26;
	add.s32 	%r553, %r535, 9;
	setp.ge.s32 	%p73, %r553, %r188;
	setp.gt.s32 	%p74, %r527, -1;
	or.pred  	%p27, %p73, %p74;
	selp.u32 	%r554, 1, 0, %p27;
	add.s32 	%r555, %r535, 10;
	setp.ge.s32 	%p75, %r555, %r188;
	setp.gt.s32 	%p76, %r528, -1;
	or.pred  	%p28, %p75, %p76;
	selp.u32 	%r556, 1, 0, %p28;
	add.s32 	%r557, %r535, 11;
	setp.ge.s32 	%p77, %r557, %r188;
	setp.gt.s32 	%p78, %r529, -1;
	or.pred  	%p29, %p77, %p78;
	selp.u32 	%r558, 1, 0, %p29;
	add.s32 	%r559, %r535, 12;
	setp.ge.s32 	%p79, %r559, %r188;
	setp.gt.s32 	%p80, %r530, -1;
	or.pred  	%p30, %p79, %p80;
	selp.u32 	%r560, 1, 0, %p30;
	add.s32 	%r561, %r535, 13;
	setp.ge.s32 	%p81, %r561, %r188;
	setp.gt.s32 	%p82, %r531, -1;
	or.pred  	%p31, %p81, %p82;
	selp.u32 	%r562, 1, 0, %p31;
	add.s32 	%r563, %r535, 14;
	setp.ge.s32 	%p83, %r563, %r188;
	setp.gt.s32 	%p84, %r532, -1;
	or.pred  	%p32, %p83, %p84;
	selp.u32 	%r564, 1, 0, %p32;
	add.s32 	%r565, %r535, 15;
	setp.ge.s32 	%p85, %r565, %r188;
	setp.gt.s32 	%p86, %r533, -1;
	or.pred  	%p33, %p85, %p86;
	selp.u32 	%r566, 1, 0, %p33;
	add.s32 	%r567, %r535, 16;
	setp.ge.s32 	%p87, %r567, %r188;
	setp.gt.s32 	%p88, %r534, -1;
	or.pred  	%p34, %p87, %p88;
	selp.u32 	%r568, 1, 0, %p34;
	bar.sync 	0;
	add.s32 	%r569, %r538, %r536;
	add.s32 	%r570, %r569, %r540;
	add.s32 	%r356, %r570, %r542;
	add.s32 	%r571, %r356, %r544;
	add.s32 	%r572, %r571, %r546;
	add.s32 	%r573, %r572, %r548;
	add.s32 	%r574, %r573, %r550;
	add.s32 	%r575, %r574, %r552;
	add.s32 	%r576, %r575, %r554;
	add.s32 	%r577, %r576, %r556;
	add.s32 	%r578, %r577, %r558;
	add.s32 	%r357, %r578, %r560;
	add.s32 	%r358, %r357, %r562;
	add.s32 	%r359, %r358, %r564;
	add.s32 	%r360, %r359, %r566;
	add.s32 	%r486, %r360, %r568;
	mov.b32 	%r484, 1;
	mov.b32 	%r509, 0;
	mov.b32 	%r511, -1;
	// begin inline asm
	{  .reg .s32 r0;  .reg .pred p;  shfl.sync.up.b32 r0|p, %r486, %r484, %r509, %r511;  @p add.s32 r0, r0, %r486;  mov.s32 %r482, r0;}
	// end inline asm
	mov.b32 	%r490, 2;
	// begin inline asm
	{  .reg .s32 r0;  .reg .pred p;  shfl.sync.up.b32 r0|p, %r482, %r490, %r509, %r511;  @p add.s32 r0, r0, %r482;  mov.s32 %r488, r0;}
	// end inline asm
	mov.b32 	%r496, 4;
	// begin inline asm
	{  .reg .s32 r0;  .reg .pred p;  shfl.sync.up.b32 r0|p, %r488, %r496, %r509, %r511;  @p add.s32 r0, r0, %r488;  mov.s32 %r494, r0;}
	// end inline asm
	mov.b32 	%r502, 8;
	// begin inline asm
	{  .reg .s32 r0;  .reg .pred p;  shfl.sync.up.b32 r0|p, %r494, %r502, %r509, %r511;  @p add.s32 r0, r0, %r494;  mov.s32 %r500, r0;}
	// end inline asm
	mov.b32 	%r508, 16;
	// begin inline asm
	{  .reg .s32 r0;  .reg .pred p;  shfl.sync.up.b32 r0|p, %r500, %r508, %r509, %r511;  @p add.s32 r0, r0, %r500;  mov.s32 %r506, r0;}
	// end inline asm
	setp.ne.s32 	%p89, %r481, 31;
	@%p89 bra 	$L__BB3_466;
	shl.b32 	%r579, %r338, 2;
	mov.u32 	%r580, _ZZN3cub18CUB_300001_SM_10006detail6select23DeviceSelectSweepKernelINS2_10policy_hubIiNS0_8NullTypeEiLb0ELNS0_10SelectImplE1EE10Policy1000EN6thrust24THRUST_300001_SM_1000_NS10device_ptrIiEEPS5_SC_PlNS0_13ScanTileStateIiLb1EEEN4cuda3std3__410__not_fn_tI11is_negativeEES5_iNS2_19streaming_context_tIlLb1EEELS6_1EEEvT0_T1_T2_T3_T4_T5_T6_T7_iT8_NS1_7vsmem_tEE19static_temp_storage;
	add.s32 	%r581, %r580, %r579;
	st.shared.u32 	[%r581], %r506;
$L__BB3_466:
	sub.s32 	%r582, %r506, %r486;
	bar.sync 	0;
	ld.shared.v4.u32 	{%r583, %r584, %r585, %r586}, [_ZZN3cub18CUB_300001_SM_10006detail6select23DeviceSelectSweepKernelINS2_10policy_hubIiNS0_8NullTypeEiLb0ELNS0_10SelectImplE1EE10Policy1000EN6thrust24THRUST_300001_SM_1000_NS10device_ptrIiEEPS5_SC_PlNS0_13ScanTileStateIiLb1EEEN4cuda3std3__410__not_fn_tI11is_negativeEES5_iNS2_19streaming_context_tIlLb1EEELS6_1EEEvT0_T1_T2_T3_T4_T5_T6_T7_iT8_NS1_7vsmem_tEE19static_temp_storage];
	add.s32 	%r587, %r584, %r583;
	setp.eq.s32 	%p90, %r338, 2;
	selp.b32 	%r588, %r587, %r583, %p90;
	add.s32 	%r589, %r587, %r585;
	setp.eq.s32 	%p91, %r338, 3;
	selp.b32 	%r590, %r589, %r588, %p91;
	add.s32 	%r591, %r589, %r586;
	setp.eq.s32 	%p92, %r338, 4;
	selp.b32 	%r592, %r591, %r590, %p92;
	ld.shared.v4.u32 	{%r593, %r594, %r595, %r596}, [_ZZN3cub18CUB_300001_SM_10006detail6select23DeviceSelectSweepKernelINS2_10policy_hubIiNS0_8NullTypeEiLb0ELNS0_10SelectImplE1EE10Policy1000EN6thrust24THRUST_300001_SM_1000_NS10device_ptrIiEEPS5_SC_PlNS0_13ScanTileStateIiLb1EEEN4cuda3std3__410__not_fn_tI11is_negativeEES5_iNS2_19streaming_context_tIlLb1EEELS6_1EEEvT0_T1_T2_T3_T4_T5_T6_T7_iT8_NS1_7vsmem_tEE19static_temp_storage+16];
	add.s32 	%r597, %r591, %r593;
	setp.eq.s32 	%p93, %r338, 5;
	selp.b32 	%r598, %r597, %r592, %p93;
	add.s32 	%r599, %r597, %r594;
	setp.eq.s32 	%p94, %r338, 6;
	selp.b32 	%r600, %r599, %r598, %p94;
	add.s32 	%r601, %r599, %r595;
	setp.eq.s32 	%p95, %r338, 7;
	selp.b32 	%r602, %r601, %r600, %p95;
	add.s32 	%r603, %r601, %r596;
	setp.eq.s32 	%p96, %r338, 8;
	selp.b32 	%r604, %r603, %r602, %p96;
	ld.shared.v4.u32 	{%r605, %r606, %r607, %r608}, [_ZZN3cub18CUB_300001_SM_10006detail6select23DeviceSelectSweepKernelINS2_10policy_hubIiNS0_8NullTypeEiLb0ELNS0_10SelectImplE1EE10Policy1000EN6thrust24THRUST_300001_SM_1000_NS10device_ptrIiEEPS5_SC_PlNS0_13ScanTileStateIiLb1EEEN4cuda3std3__410__not_fn_tI11is_negativeEES5_iNS2_19streaming_context_tIlLb1EEELS6_1EEEvT0_T1_T2_T3_T4_T5_T6_T7_iT8_NS1_7vsmem_tEE19static_temp_storage+32];
	add.s32 	%r609, %r603, %r605;
	setp.eq.s32 	%p97, %r338, 9;
	selp.b32 	%r610, %r609, %r604, %p97;
	add.s32 	%r611, %r609, %r606;
	setp.eq.s32 	%p98, %r338, 10;
	selp.b32 	%r612, %r611, %r610, %p98;
	add.s32 	%r613, %r611, %r607;
	setp.eq.s32 	%p99, %r338, 11;
	selp.b32 	%r614, %r613, %r612, %p99;
	add.s32 	%r363, %r613, %r608;
	setp.gt.u32 	%p100, %r1661, 31;
	setp.lt.u32 	%p101, %r1661, 32;
	setp.eq.s32 	%p102, %r481, 0;
	selp.b32 	%r615, 0, %r582, %p102;
	add.s32 	%r1657, %r614, %r615;
	selp.b32 	%r365, %r582, %r1657, %p101;
	@%p100 bra 	$L__BB3_491;
	setp.ne.s32 	%p103, %r1661, 0;
	mul.wide.s32 	%rd229, %r1, 8;
	add.s64 	%rd162, %rd2, %rd229;
	@%p103 bra 	$L__BB3_469;
	st.shared.u32 	[_ZZN3cub18CUB_300001_SM_10006detail6select23DeviceSelectSweepKernelINS2_10policy_hubIiNS0_8NullTypeEiLb0ELNS0_10SelectImplE1EE10Policy1000EN6thrust24THRUST_300001_SM_1000_NS10device_ptrIiEEPS5_SC_PlNS0_13ScanTileStateIiLb1EEEN4cuda3std3__410__not_fn_tI11is_negativeEES5_iNS2_19streaming_context_tIlLb1EEELS6_1EEEvT0_T1_T2_T3_T4_T5_T6_T7_iT8_NS1_7vsmem_tEE19static_temp_storage+76], %r363;
	add.s64 	%rd230, %rd162, 256;
	mov.b32 	%r616, 100;
	// begin inline asm
	st.relaxed.gpu.v2.u32 [%rd230], {%r616, %r363};
	// end inline asm
$L__BB3_469:
	not.b32 	%r618, %r1661;
	add.s32 	%r1654, %r1, %r618;
	mov.u32 	%r367, %nctaid.x;
	setp.gt.u32 	%p104, %r367, 499;
	@%p104 bra 	$L__BB3_471;
	membar.cta;
	bra.uni 	$L__BB3_472;
$L__BB3_471:
	mov.b32 	%r619, 1150;
	// begin inline asm
	nanosleep.u32 %r619;
	// end inline asm
$L__BB3_472:
	mul.wide.s32 	%rd232, %r1654, 8;
	add.s64 	%rd233, %rd2, %rd232;
	add.s64 	%rd231, %rd233, 256;
	// begin inline asm
	ld.relaxed.gpu.v2.u32 {%r1655, %r1651}, [%rd231];
	// end inline asm
$L__BB3_473:
	setp.eq.s32 	%p105, %r1655, 99;
	mov.b32 	%r622, -1;
	vote.sync.any.pred 	%p106, %p105, %r622;
	not.pred 	%p107, %p106;
	@%p107 bra 	$L__BB3_478;
	setp.gt.u32 	%p227, %r367, 499;
	@%p227 bra 	$L__BB3_476;
	membar.cta;
	bra.uni 	$L__BB3_477;
$L__BB3_476:
	mov.b32 	%r812, 76;
	// begin inline asm
	nanosleep.u32 %r812;
	// end inline asm
$L__BB3_477:
	// begin inline asm
	ld.relaxed.gpu.v2.u32 {%r1655, %r1651}, [%rd231];
	// end inline asm
	bra.uni 	$L__BB3_473;
$L__BB3_478:
	setp.eq.s32 	%p108, %r1655, 101;
	mov.b32 	%r649, -1;
	vote.sync.ballot.b32 	%r650, %p108, %r649;
	// begin inline asm
	mov.u32 %r624, %lanemask_ge;
	// end inline asm
	and.b32  	%r651, %r650, %r624;
	or.b32  	%r652, %r651, -2147483648;
	add.s32 	%r653, %r652, -1;
	not.b32 	%r654, %r652;
	and.b32  	%r655, %r654, %r653;
	popc.b32 	%r628, %r655;
	mov.b32 	%r627, 1;
	// begin inline asm
	shfl.sync.down.b32 %r625, %r1651, %r627, %r628, %r649;
	// end inline asm
	setp.lt.s32 	%p110, %r481, %r628;
	selp.b32 	%r656, %r625, 0, %p110;
	add.s32 	%r631, %r656, %r1651;
	mov.b32 	%r632, 2;
	// begin inline asm
	shfl.sync.down.b32 %r630, %r631, %r632, %r628, %r649;
	// end inline asm
	add.s32 	%r377, %r481, 2;
	setp.gt.s32 	%p111, %r377, %r628;
	selp.b32 	%r657, 0, %r630, %p111;
	add.s32 	%r636, %r631, %r657;
	mov.b32 	%r637, 4;
	// begin inline asm
	shfl.sync.down.b32 %r635, %r636, %r637, %r628, %r649;
	// end inline asm
	add.s32 	%r378, %r481, 4;
	setp.gt.s32 	%p112, %r378, %r628;
	selp.b32 	%r658, 0, %r635, %p112;
	add.s32 	%r641, %r636, %r658;
	mov.b32 	%r642, 8;
	// begin inline asm
	shfl.sync.down.b32 %r640, %r641, %r642, %r628, %r649;
	// end inline asm
	add.s32 	%r379, %r481, 8;
	setp.gt.s32 	%p113, %r379, %r628;
	selp.b32 	%r659, 0, %r640, %p113;
	add.s32 	%r646, %r641, %r659;
	mov.b32 	%r647, 16;
	// begin inline asm
	shfl.sync.down.b32 %r645, %r646, %r647, %r628, %r649;
	// end inline asm
	add.s32 	%r380, %r481, 16;
	setp.gt.s32 	%p114, %r380, %r628;
	selp.b32 	%r660, 0, %r645, %p114;
	add.s32 	%r1652, %r646, %r660;
	add.s64 	%rd164, %rd2, 256;
$L__BB3_479:
	setp.ne.s32 	%p115, %r1655, 101;
	mov.b32 	%r661, -1;
	vote.sync.all.pred 	%p116, %p115, %r661;
	not.pred 	%p117, %p116;
	@%p117 bra 	$L__BB3_487;
	mul.wide.s32 	%rd344, %r1654, 8;
	add.s64 	%rd345, %rd164, %rd344;
	add.s64 	%rd343, %rd345, -256;
	// begin inline asm
	ld.relaxed.gpu.v2.u32 {%r1655, %r1656}, [%rd343];
	// end inline asm
$L__BB3_481:
	setp.eq.s32 	%p216, %r1655, 99;
	mov.b32 	%r770, -1;
	vote.sync.any.pred 	%p217, %p216, %r770;
	not.pred 	%p218, %p217;
	@%p218 bra 	$L__BB3_486;
	setp.gt.u32 	%p226, %r367, 499;
	@%p226 bra 	$L__BB3_484;
	membar.cta;
	bra.uni 	$L__BB3_485;
$L__BB3_484:
	mov.b32 	%r809, 76;
	// begin inline asm
	nanosleep.u32 %r809;
	// end inline asm
$L__BB3_485:
	// begin inline asm
	ld.relaxed.gpu.v2.u32 {%r1655, %r1656}, [%rd343];
	// end inline asm
	bra.uni 	$L__BB3_481;
$L__BB3_486:
	setp.eq.s32 	%p219, %r1655, 101;
	mov.b32 	%r796, -1;
	vote.sync.ballot.b32 	%r797, %p219, %r796;
	and.b32  	%r798, %r797, %r624;
	or.b32  	%r799, %r798, -2147483648;
	add.s32 	%r800, %r799, -1;
	not.b32 	%r801, %r799;
	and.b32  	%r802, %r801, %r800;
	popc.b32 	%r775, %r802;
	mov.b32 	%r774, 1;
	// begin inline asm
	shfl.sync.down.b32 %r772, %r1656, %r774, %r775, %r796;
	// end inline asm
	setp.lt.s32 	%p221, %r481, %r775;
	selp.b32 	%r803, %r772, 0, %p221;
	add.s32 	%r778, %r803, %r1656;
	mov.b32 	%r779, 2;
	// begin inline asm
	shfl.sync.down.b32 %r777, %r778, %r779, %r775, %r796;
	// end inline asm
	setp.gt.s32 	%p222, %r377, %r775;
	selp.b32 	%r804, 0, %r777, %p222;
	add.s32 	%r783, %r778, %r804;
	mov.b32 	%r784, 4;
	// begin inline asm
	shfl.sync.down.b32 %r782, %r783, %r784, %r775, %r796;
	// end inline asm
	setp.gt.s32 	%p223, %r378, %r775;
	selp.b32 	%r805, 0, %r782, %p223;
	add.s32 	%r788, %r783, %r805;
	mov.b32 	%r789, 8;
	// begin inline asm
	shfl.sync.down.b32 %r787, %r788, %r789, %r775, %r796;
	// end inline asm
	setp.gt.s32 	%p224, %r379, %r775;
	selp.b32 	%r806, 0, %r787, %p224;
	add.s32 	%r793, %r788, %r806;
	mov.b32 	%r794, 16;
	// begin inline asm
	shfl.sync.down.b32 %r792, %r793, %r794, %r775, %r796;
	// end inline asm
	setp.gt.s32 	%p225, %r380, %r775;
	selp.b32 	%r807, 0, %r792, %p225;
	add.s32 	%r808, %r807, %r1652;
	add.s32 	%r1652, %r808, %r793;
	add.s32 	%r1654, %r1654, -32;
	bra.uni 	$L__BB3_479;
$L__BB3_487:
	setp.ne.s32 	%p118, %r1661, 0;
	@%p118 bra 	$L__BB3_489;
	add.s32 	%r664, %r1652, %r363;
	add.s64 	%rd234, %rd162, 256;
	mov.b32 	%r663, 101;
	// begin inline asm
	st.relaxed.gpu.v2.u32 [%rd234], {%r663, %r664};
	// end inline asm
	st.shared.u32 	[_ZZN3cub18CUB_300001_SM_10006detail6select23DeviceSelectSweepKernelINS2_10policy_hubIiNS0_8NullTypeEiLb0ELNS0_10SelectImplE1EE10Policy1000EN6thrust24THRUST_300001_SM_1000_NS10device_ptrIiEEPS5_SC_PlNS0_13ScanTileStateIiLb1EEEN4cuda3std3__410__not_fn_tI11is_negativeEES5_iNS2_19streaming_context_tIlLb1EEELS6_1EEEvT0_T1_T2_T3_T4_T5_T6_T7_iT8_NS1_7vsmem_tEE19static_temp_storage+68], %r1652;
	st.shared.u32 	[_ZZN3cub18CUB_300001_SM_10006detail6select23DeviceSelectSweepKernelINS2_10policy_hubIiNS0_8NullTypeEiLb0ELNS0_10SelectImplE1EE10Policy1000EN6thrust24THRUST_300001_SM_1000_NS10device_ptrIiEEPS5_SC_PlNS0_13ScanTileStateIiLb1EEEN4cuda3std3__410__not_fn_tI11is_negativeEES5_iNS2_19streaming_context_tIlLb1EEELS6_1EEEvT0_T1_T2_T3_T4_T5_T6_T7_iT8_NS1_7vsmem_tEE19static_temp_storage+72], %r664;
$L__BB3_489:
	setp.ne.s32 	%p119, %r481, 0;
	mov.u32 	%r1657, %r365;
	@%p119 bra 	$L__BB3_491;
	st.shared.u32 	[_ZZN3cub18CUB_300001_SM_10006detail6select23DeviceSelectSweepKernelINS2_10policy_hubIiNS0_8NullTypeEiLb0ELNS0_10SelectImplE1EE10Policy1000EN6thrust24THRUST_300001_SM_1000_NS10device_ptrIiEEPS5_SC_PlNS0_13ScanTileStateIiLb1EEEN4cuda3std3__410__not_fn_tI11is_negativeEES5_iNS2_19streaming_context_tIlLb1EEELS6_1EEEvT0_T1_T2_T3_T4_T5_T6_T7_iT8_NS1_7vsmem_tEE19static_temp_storage+60], %r1652;
	mov.u32 	%r1657, %r1652;
$L__BB3_491:
	bar.sync 	0;
	setp.eq.s32 	%p120, %r1661, 0;
	ld.shared.u32 	%r665, [_ZZN3cub18CUB_300001_SM_10006detail6select23DeviceSelectSweepKernelINS2_10policy_hubIiNS0_8NullTypeEiLb0ELNS0_10SelectImplE1EE10Policy1000EN6thrust24THRUST_300001_SM_1000_NS10device_ptrIiEEPS5_SC_PlNS0_13ScanTileStateIiLb1EEEN4cuda3std3__410__not_fn_tI11is_negativeEES5_iNS2_19streaming_context_tIlLb1EEELS6_1EEEvT0_T1_T2_T3_T4_T5_T6_T7_iT8_NS1_7vsmem_tEE19static_temp_storage+60];
	.pragma "used_bytes_mask 65520";
	ld.shared.v4.u32 	{%r666, %r396, %r667, %r397}, [_ZZN3cub18CUB_300001_SM_10006detail6select23DeviceSelectSweepKernelINS2_10policy_hubIiNS0_8NullTypeEiLb0ELNS0_10SelectImplE1EE10Policy1000EN6thrust24THRUST_300001_SM_1000_NS10device_ptrIiEEPS5_SC_PlNS0_13ScanTileStateIiLb1EEEN4cuda3std3__410__not_fn_tI11is_negativeEES5_iNS2_19streaming_context_tIlLb1EEELS6_1EEEvT0_T1_T2_T3_T4_T5_T6_T7_iT8_NS1_7vsmem_tEE19static_temp_storage+64];
	selp.b32 	%r668, 0, %r665, %p120;
	add.s32 	%r398, %r668, %r1657;
	selp.u32 	%r669, 1, 0, %p18;
	add.s32 	%r399, %r398, %r669;
	selp.u32 	%r670, 1, 0, %p19;
	add.s32 	%r671, %r670, %r669;
	add.s32 	%r400, %r671, %r398;
	selp.u32 	%r672, 1, 0, %p20;
	add.s32 	%r401, %r400, %r672;
	add.s32 	%r402, %r356, %r398;
	selp.u32 	%r673, 1, 0, %p22;
	add.s32 	%r403, %r402, %r673;
	selp.u32 	%r674, 1, 0, %p23;
	add.s32 	%r404, %r403, %r674;
	selp.u32 	%r675, 1, 0, %p24;
	add.s32 	%r405, %r404, %r675;
	selp.u32 	%r676, 1, 0, %p25;
	add.s32 	%r406, %r405, %r676;
	selp.u32 	%r677, 1, 0, %p26;
	add.s32 	%r407, %r406, %r677;
	selp.u32 	%r678, 1, 0, %p27;
	add.s32 	%r408, %r407, %r678;
	selp.u32 	%r679, 1, 0, %p28;
	add.s32 	%r409, %r408, %r679;
	selp.u32 	%r680, 1, 0, %p29;
	add.s32 	%r410, %r409, %r680;
	add.s32 	%r411, %r357, %r398;
	add.s32 	%r412, %r358, %r398;
	add.s32 	%r413, %r359, %r398;
	add.s32 	%r414, %r360, %r398;
	sub.s32 	%r681, 6528, %r188;
	sub.s32 	%r1665, %r667, %r681;
	sub.s32 	%r416, %r397, %r681;
	setp.gt.s32 	%p121, %r416, 384;
	@%p121 bra 	$L__BB3_560;
	ld.param.u8 	%rs7, [%rd1];
	ld.param.u64 	%rd235, [%rd1+24];
	cvta.to.global.u64 	%rd166, %rd235;
	setp.lt.s32 	%p122, %r398, %r1665;
	and.pred  	%p123, %p18, %p122;
	@%p123 bra 	$L__BB3_493;
	bra.uni 	$L__BB3_496;
$L__BB3_493:
	setp.ne.s16 	%p124, %rs7, 0;
	mov.b64 	%rd804, 0;
	@%p124 bra 	$L__BB3_495;
	ld.global.u64 	%rd804, [%rd166];
$L__BB3_495:
	cvt.s64.s32 	%rd237, %r398;
	add.s64 	%rd238, %rd804, %rd237;
	shl.b64 	%rd239, %rd238, 2;
	add.s64 	%rd240, %rd4, %rd239;
	st.global.u32 	[%rd240], %r518;
$L__BB3_496:
	setp.ge.s32 	%p125, %r399, %r1665;
	not.pred 	%p126, %p19;
	or.pred  	%p127, %p126, %p125;
	@%p127 bra 	$L__BB3_500;
	setp.ne.s16 	%p128, %rs7, 0;
	mov.b64 	%rd805, 0;
	@%p128 bra 	$L__BB3_499;
	ld.global.u64 	%rd805, [%rd166];
$L__BB3_499:
	cvt.s64.s32 	%rd242, %r399;
	add.s64 	%rd243, %rd805, %rd242;
	shl.b64 	%rd244, %rd243, 2;
	add.s64 	%rd245, %rd4, %rd244;
	st.global.u32 	[%rd245], %r519;
$L__BB3_500:
	setp.ge.s32 	%p129, %r400, %r1665;
	not.pred 	%p130, %p20;
	or.pred  	%p131, %p130, %p129;
	@%p131 bra 	$L__BB3_504;
	setp.ne.s16 	%p132, %rs7, 0;
	mov.b64 	%rd806, 0;
	@%p132 bra 	$L__BB3_503;
	ld.global.u64 	%rd806, [%rd166];
$L__BB3_503:
	cvt.s64.s32 	%rd247, %r400;
	add.s64 	%rd248, %rd806, %rd247;
	shl.b64 	%rd249, %rd248, 2;
	add.s64 	%rd250, %rd4, %rd249;
	st.global.u32 	[%rd250], %r520;
$L__BB3_504:
	setp.ge.s32 	%p133, %r401, %r1665;
	not.pred 	%p134, %p21;
	or.pred  	%p135, %p134, %p133;
	@%p135 bra 	$L__BB3_508;
	setp.ne.s16 	%p136, %rs7, 0;
	mov.b64 	%rd807, 0;
	@%p136 bra 	$L__BB3_507;
	ld.global.u64 	%rd807, [%rd166];
$L__BB3_507:
	cvt.s64.s32 	%rd252, %r401;
	add.s64 	%rd253, %rd807, %rd252;
	shl.b64 	%rd254, %rd253, 2;
	add.s64 	%rd255, %rd4, %rd254;
	st.global.u32 	[%rd255], %r521;
$L__BB3_508:
	setp.ge.s32 	%p137, %r402, %r1665;
	not.pred 	%p138, %p22;
	or.pred  	%p139, %p138, %p137;
	@%p139 bra 	$L__BB3_512;
	setp.ne.s16 	%p140, %rs7, 0;
	mov.b64 	%rd808, 0;
	@%p140 bra 	$L__BB3_511;
	ld.global.u64 	%rd808, [%rd166];
$L__BB3_511:
	cvt.s64.s32 	%rd257, %r402;
	add.s64 	%rd258, %rd808, %rd257;
	shl.b64 	%rd259, %rd258, 2;
	add.s64 	%rd260, %rd4, %rd259;
	st.global.u32 	[%rd260], %r522;
$L__BB3_512:
	setp.ge.s32 	%p141, %r403, %r1665;
	not.pred 	%p142, %p23;
	or.pred  	%p143, %p142, %p141;
	@%p143 bra 	$L__BB3_516;
	setp.ne.s16 	%p144, %rs7, 0;
	mov.b64 	%rd809, 0;
	@%p144 bra 	$L__BB3_515;
	ld.global.u64 	%rd809, [%rd166];
$L__BB3_515:
	cvt.s64.s32 	%rd262, %r403;
	add.s64 	%rd263, %rd809, %rd262;
	shl.b64 	%rd264, %rd263, 2;
	add.s64 	%rd265, %rd4, %rd264;
	st.global.u32 	[%rd265], %r523;
$L__BB3_516:
	setp.ge.s32 	%p145, %r404, %r1665;
	not.pred 	%p146, %p24;
	or.pred  	%p147, %p146, %p145;
	@%p147 bra 	$L__BB3_520;
	setp.ne.s16 	%p148, %rs7, 0;
	mov.b64 	%rd810, 0;
	@%p148 bra 	$L__BB3_519;
	ld.global.u64 	%rd810, [%rd166];
$L__BB3_519:
	cvt.s64.s32 	%rd267, %r404;
	add.s64 	%rd268, %rd810, %rd267;
	shl.b64 	%rd269, %rd268, 2;
	add.s64 	%rd270, %rd4, %rd269;
	st.global.u32 	[%rd270], %r524;
$L__BB3_520:
	setp.ge.s32 	%p149, %r405, %r1665;
	not.pred 	%p150, %p25;
	or.pred  	%p151, %p150, %p149;
	@%p151 bra 	$L__BB3_524;
	setp.ne.s16 	%p152, %rs7, 0;
	mov.b64 	%rd811, 0;
	@%p152 bra 	$L__BB3_523;
	ld.global.u64 	%rd811, [%rd166];
$L__BB3_523:
	cvt.s64.s32 	%rd272, %r405;
	add.s64 	%rd273, %rd811, %rd272;
	shl.b64 	%rd274, %rd273, 2;
	add.s64 	%rd275, %rd4, %rd274;
	st.global.u32 	[%rd275], %r525;
$L__BB3_524:
	setp.ge.s32 	%p153, %r406, %r1665;
	not.pred 	%p154, %p26;
	or.pred  	%p155, %p154, %p153;
	@%p155 bra 	$L__BB3_528;
	setp.ne.s16 	%p156, %rs7, 0;
	mov.b64 	%rd812, 0;
	@%p156 bra 	$L__BB3_527;
	ld.global.u64 	%rd812, [%rd166];
$L__BB3_527:
	cvt.s64.s32 	%rd277, %r406;
	add.s64 	%rd278, %rd812, %rd277;
	shl.b64 	%rd279, %rd278, 2;
	add.s64 	%rd280, %rd4, %rd279;
	st.global.u32 	[%rd280], %r526;
$L__BB3_528:
	setp.ge.s32 	%p157, %r407, %r1665;
	not.pred 	%p158, %p27;
	or.pred  	%p159, %p158, %p157;
	@%p159 bra 	$L__BB3_532;
	setp.ne.s16 	%p160, %rs7, 0;
	mov.b64 	%rd813, 0;
	@%p160 bra 	$L__BB3_531;
	ld.global.u64 	%rd813, [%rd166];
$L__BB3_531:
	cvt.s64.s32 	%rd282, %r407;
	add.s64 	%rd283, %rd813, %rd282;
	shl.b64 	%rd284, %rd283, 2;
	add.s64 	%rd285, %rd4, %rd284;
	st.global.u32 	[%rd285], %r527;
$L__BB3_532:
	setp.ge.s32 	%p161, %r408, %r1665;
	not.pred 	%p162, %p28;
	or.pred  	%p163, %p162, %p161;
	@%p163 bra 	$L__BB3_536;
	setp.ne.s16 	%p164, %rs7, 0;
	mov.b64 	%rd814, 0;
	@%p164 bra 	$L__BB3_535;
	ld.global.u64 	%rd814, [%rd166];
$L__BB3_535:
	cvt.s64.s32 	%rd287, %r408;
	add.s64 	%rd288, %rd814, %rd287;
	shl.b64 	%rd289, %rd288, 2;
	add.s64 	%rd290, %rd4, %rd289;
	st.global.u32 	[%rd290], %r528;
$L__BB3_536:
	setp.ge.s32 	%p165, %r409, %r1665;
	not.pred 	%p166, %p29;
	or.pred  	%p167, %p166, %p165;
	@%p167 bra 	$L__BB3_540;
	setp.ne.s16 	%p168, %rs7, 0;
	mov.b64 	%rd815, 0;
	@%p168 bra 	$L__BB3_539;
	ld.global.u64 	%rd815, [%rd166];
$L__BB3_539:
	cvt.s64.s32 	%rd292, %r409;
	add.s64 	%rd293, %rd815, %rd292;
	shl.b64 	%rd294, %rd293, 2;
	add.s64 	%rd295, %rd4, %rd294;
	st.global.u32 	[%rd295], %r529;
$L__BB3_540:
	setp.ge.s32 	%p169, %r410, %r1665;
	not.pred 	%p170, %p30;
	or.pred  	%p171, %p170, %p169;
	@%p171 bra 	$L__BB3_544;
	setp.ne.s16 	%p172, %rs7, 0;
	mov.b64 	%rd816, 0;
	@%p172 bra 	$L__BB3_543;
	ld.global.u64 	%rd816, [%rd166];
$L__BB3_543:
	cvt.s64.s32 	%rd297, %r410;
	add.s64 	%rd298, %rd816, %rd297;
	shl.b64 	%rd299, %rd298, 2;
	add.s64 	%rd300, %rd4, %rd299;
	st.global.u32 	[%rd300], %r530;
$L__BB3_544:
	setp.ge.s32 	%p173, %r411, %r1665;
	not.pred 	%p174, %p31;
	or.pred  	%p175, %p174, %p173;
	@%p175 bra 	$L__BB3_548;
	setp.ne.s16 	%p176, %rs7, 0;
	mov.b64 	%rd817, 0;
	@%p176 bra 	$L__BB3_547;
	ld.global.u64 	%rd817, [%rd166];
$L__BB3_547:
	cvt.s64.s32 	%rd302, %r411;
	add.s64 	%rd303, %rd817, %rd302;
	shl.b64 	%rd304, %rd303, 2;
	add.s64 	%rd305, %rd4, %rd304;
	st.global.u32 	[%rd305], %r531;
$L__BB3_548:
	setp.ge.s32 	%p177, %r412, %r1665;
	not.pred 	%p178, %p32;
	or.pred  	%p179, %p178, %p177;
	@%p179 bra 	$L__BB3_552;
	setp.ne.s16 	%p180, %rs7, 0;
	mov.b64 	%rd818, 0;
	@%p180 bra 	$L__BB3_551;
	ld.global.u64 	%rd818, [%rd166];
$L__BB3_551:
	cvt.s64.s32 	%rd307, %r412;
	add.s64 	%rd308, %rd818, %rd307;
	shl.b64 	%rd309, %rd308, 2;
	add.s64 	%rd310, %rd4, %rd309;
	st.global.u32 	[%rd310], %r532;
$L__BB3_552:
	setp.ge.s32 	%p181, %r413, %r1665;
	not.pred 	%p182, %p33;
	or.pred  	%p183, %p182, %p181;
	@%p183 bra 	$L__BB3_556;
	setp.ne.s16 	%p184, %rs7, 0;
	mov.b64 	%rd819, 0;
	@%p184 bra 	$L__BB3_555;
	ld.global.u64 	%rd819, [%rd166];
$L__BB3_555:
	cvt.s64.s32 	%rd312, %r413;
	add.s64 	%rd313, %rd819, %rd312;
	shl.b64 	%rd314, %rd313, 2;
	add.s64 	%rd315, %rd4, %rd314;
	st.global.u32 	[%rd315], %r533;
$L__BB3_556:
	setp.ge.s32 	%p185, %r414, %r1665;
	not.pred 	%p186, %p34;
	or.pred  	%p187, %p186, %p185;
	@%p187 bra 	$L__BB3_611;
	setp.ne.s16 	%p188, %rs7, 0;
	mov.b64 	%rd820, 0;
	@%p188 bra 	$L__BB3_559;
	ld.global.u64 	%rd820, [%rd166];
$L__BB3_559:
	cvt.s64.s32 	%rd317, %r414;
	add.s64 	%rd318, %rd820, %rd317;
	shl.b64 	%rd319, %rd318, 2;
	add.s64 	%rd320, %rd4, %rd319;
	st.global.u32 	[%rd320], %r534;
	bra.uni 	$L__BB3_611;
$L__BB3_560:
	bar.sync 	0;
	not.pred 	%p189, %p18;
	@%p189 bra 	$L__BB3_562;
	sub.s32 	%r682, %r398, %r396;
	shl.b32 	%r683, %r682, 2;
	mov.u32 	%r684, _ZZN3cub18CUB_300001_SM_10006detail6select23DeviceSelectSweepKernelINS2_10policy_hubIiNS0_8NullTypeEiLb0ELNS0_10SelectImplE1EE10Policy1000EN6thrust24THRUST_300001_SM_1000_NS10device_ptrIiEEPS5_SC_PlNS0_13ScanTileStateIiLb1EEEN4cuda3std3__410__not_fn_tI11is_negativeEES5_iNS2_19streaming_context_tIlLb1EEELS6_1EEEvT0_T1_T2_T3_T4_T5_T6_T7_iT8_NS1_7vsmem_tEE19static_temp_storage;
	add.s32 	%r685, %r684, %r683;
	st.shared.u32 	[%r685], %r518;
$L__BB3_562:
	not.pred 	%p190, %p19;
	@%p190 bra 	$L__BB3_564;
	sub.s32 	%r686, %r399, %r396;
	shl.b32 	%r687, %r686, 2;
	mov.u32 	%r688, _ZZN3cub18CUB_300001_SM_10006detail6select23DeviceSelectSweepKernelINS2_10policy_hubIiNS0_8NullTypeEiLb0ELNS0_10SelectImplE1EE10Policy1000EN6thrust24THRUST_300001_SM_1000_NS10device_ptrIiEEPS5_SC_PlNS0_13ScanTileStateIiLb1EEEN4cuda3std3__410__not_fn_tI11is_negativeEES5_iNS2_19streaming_context_tIlLb1EEELS6_1EEEvT0_T1_T2_T3_T4_T5_T6_T7_iT8_NS1_7vsmem_tEE19static_temp_storage;
	add.s32 	%r689, %r688, %r687;
	st.shared.u32 	[%r689], %r519;
$L__BB3_564:
	not.pred 	%p191, %p20;
	@%p191 bra 	$L__BB3_566;
	sub.s32 	%r690, %r400, %r396;
	shl.b32 	%r691, %r690, 2;
	mov.u32 	%r692, _ZZN3cub18CUB_300001_SM_10006detail6select23DeviceSelectSweepKernelINS2_10policy_hubIiNS0_8NullTypeEiLb0ELNS0_10SelectImplE1EE10Policy1000EN6thrust24THRUST_300001_SM_1000_NS10device_ptrIiEEPS5_SC_PlNS0_13ScanTileStateIiLb1EEEN4cuda3std3__410__not_fn_tI11is_negativeEES5_iNS2_19streaming_context_tIlLb1EEELS6_1EEEvT0_T1_T2_T3_T4_T5_T6_T7_iT8_NS1_7vsmem_tEE19static_temp_storage;
	add.s32 	%r693, %r692, %r691;
	st.shared.u32 	[%r693], %r520;
$L__BB3_566:
	not.pred 	%p192, %p21;
	@%p192 bra 	$L__BB3_568;
	sub.s32 	%r694, %r401, %r396;
	shl.b32 	%r695, %r694, 2;
	mov.u32 	%r696, _ZZN3cub18CUB_300001_SM_10006detail6select23DeviceSelectSweepKernelINS2_10policy_hubIiNS0_8NullTypeEiLb0ELNS0_10SelectImplE1EE10Policy1000EN6thrust24THRUST_300001_SM_1000_NS10device_ptrIiEEPS5_SC_PlNS0_13ScanTileStateIiLb1EEEN4cuda3std3__410__not_fn_tI11is_negativeEES5_iNS2_19streaming_context_tIlLb1EEELS6_1EEEvT0_T1_T2_T3_T4_T5_T6_T7_iT8_NS1_7vsmem_tEE19static_temp_storage;
	add.s32 	%r697, %r696, %r695;
	st.shared.u32 	[%r697], %r521;
$L__BB3_568:
	not.pred 	%p193, %p22;
	@%p193 bra 	$L__BB3_570;
	sub.s32 	%r698, %r402, %r396;
	shl.b32 	%r699, %r698, 2;
	mov.u32 	%r700, _ZZN3cub18CUB_300001_SM_10006detail6select23DeviceSelectSweepKernelINS2_10policy_hubIiNS0_8NullTypeEiLb0ELNS0_10SelectImplE1EE10Policy1000EN6thrust24THRUST_300001_SM_1000_NS10device_ptrIiEEPS5_SC_PlNS0_13ScanTileStateIiLb1EEEN4cuda3std3__410__not_fn_tI11is_negativeEES5_iNS2_19streaming_context_tIlLb1EEELS6_1EEEvT0_T1_T2_T3_T4_T5_T6_T7_iT8_NS1_7vsmem_tEE19static_temp_storage;
	add.s32 	%r701, %r700, %r699;
	st.shared.u32 	[%r701], %r522;
$L__BB3_570:
	not.pred 	%p194, %p23;
	@%p194 bra 	$L__BB3_572;
	sub.s32 	%r702, %r403, %r396;
	shl.b32 	%r703, %r702, 2;
	mov.u32 	%r704, _ZZN3cub18CUB_300001_SM_10006detail6select23DeviceSelectSweepKernelINS2_10policy_hubIiNS0_8NullTypeEiLb0ELNS0_10SelectImplE1EE10Policy1000EN6thrust24THRUST_300001_SM_1000_NS10device_ptrIiEEPS5_SC_PlNS0_13ScanTileStateIiLb1EEEN4cuda3std3__410__not_fn_tI11is_negativeEES5_iNS2_19streaming_context_tIlLb1EEELS6_1EEEvT0_T1_T2_T3_T4_T5_T6_T7_iT8_NS1_7vsmem_tEE19static_temp_storage;
	add.s32 	%r705, %r704, %r703;
	st.shared.u32 	[%r705], %r523;
$L__BB3_572:
	not.pred 	%p195, %p24;
	@%p195 bra 	$L__BB3_574;
	sub.s32 	%r706, %r404, %r396;
	shl.b32 	%r707, %r706, 2;
	mov.u32 	%r708, _ZZN3cub18CUB_300001_SM_10006detail6select23DeviceSelectSweepKernelINS2_10policy_hubIiNS0_8NullTypeEiLb0ELNS0_10SelectImplE1EE10Policy1000EN6thrust24THRUST_300001_SM_1000_NS10device_ptrIiEEPS5_SC_PlNS0_13ScanTileStateIiLb1EEEN4cuda3std3__410__not_fn_tI11is_negativeEES5_iNS2_19streaming_context_tIlLb1EEELS6_1EEEvT0_T1_T2_T3_T4_T5_T6_T7_iT8_NS1_7vsmem_tEE19static_temp_storage;
	add.s32 	%r709, %r708, %r707;
	st.shared.u32 	[%r709], %r524;
$L__BB3_574:
	not.pred 	%p196, %p25;
	@%p196 bra 	$L__BB3_576;
	sub.s32 	%r710, %r405, %r396;
	shl.b32 	%r711, %r710, 2;
	mov.u32 	%r712, _ZZN3cub18CUB_300001_SM_10006detail6select23DeviceSelectSweepKernelINS2_10policy_hubIiNS0_8NullTypeEiLb0ELNS0_10SelectImplE1EE10Policy1000EN6thrust24THRUST_300001_SM_1000_NS10device_ptrIiEEPS5_SC_PlNS0_13ScanTileStateIiLb1EEEN4cuda3std3__410__not_fn_tI11is_negativeEES5_iNS2_19streaming_context_tIlLb1EEELS6_1EEEvT0_T1_T2_T3_T4_T5_T6_T7_iT8_NS1_7vsmem_tEE19static_temp_storage;
	add.s32 	%r713, %r712, %r711;
	st.shared.u32 	[%r713], %r525;
$L__BB3_576:
	not.pred 	%p197, %p26;
	@%p197 bra 	$L__BB3_578;
	sub.s32 	%r714, %r406, %r396;
	shl.b32 	%r715, %r714, 2;
	mov.u32 	%r716, _ZZN3cub18CUB_300001_SM_10006detail6select23DeviceSelectSweepKernelINS2_10policy_hubIiNS0_8NullTypeEiLb0ELNS0_10SelectImplE1EE10Policy1000EN6thrust24THRUST_300001_SM_1000_NS10device_ptrIiEEPS5_SC_PlNS0_13ScanTileStateIiLb1EEEN4cuda3std3__410__not_fn_tI11is_negativeEES5_iNS2_19streaming_context_tIlLb1EEELS6_1EEEvT0_T1_T2_T3_T4_T5_T6_T7_iT8_NS1_7vsmem_tEE19static_temp_storage;
	add.s32 	%r717, %r716, %r715;
	st.shared.u32 	[%r717], %r526;
$L__BB3_578:
	not.pred 	%p198, %p27;
	@%p198 bra 	$L__BB3_580;
	sub.s32 	%r718, %r407, %r396;
	shl.b32 	%r719, %r718, 2;
	mov.u32 	%r720, _ZZN3cub18CUB_300001_SM_10006detail6select23DeviceSelectSweepKernelINS2_10policy_hubIiNS0_8NullTypeEiLb0ELNS0_10SelectImplE1EE10Policy1000EN6thrust24THRUST_300001_SM_1000_NS10device_ptrIiEEPS5_SC_PlNS0_13ScanTileStateIiLb1EEEN4cuda3std3__410__not_fn_tI11is_negativeEES5_iNS2_19streaming_context_tIlLb1EEELS6_1EEEvT0_T1_T2_T3_T4_T5_T6_T7_iT8_NS1_7vsmem_tEE19static_temp_storage;
	add.s32 	%r721, %r720, %r719;
	st.shared.u32 	[%r721], %r527;
$L__BB3_580:
	not.pred 	%p199, %p28;
	@%p199 bra 	$L__BB3_582;
	sub.s32 	%r722, %r408, %r396;
	shl.b32 	%r723, %r722, 2;
	mov.u32 	%r724, _ZZN3cub18CUB_300001_SM_10006detail6select23DeviceSelectSweepKernelINS2_10policy_hubIiNS0_8NullTypeEiLb0ELNS0_10SelectImplE1EE10Policy1000EN6thrust24THRUST_300001_SM_1000_NS10device_ptrIiEEPS5_SC_PlNS0_13ScanTileStateIiLb1EEEN4cuda3std3__410__not_fn_tI11is_negativeEES5_iNS2_19streaming_context_tIlLb1EEELS6_1EEEvT0_T1_T2_T3_T4_T5_T6_T7_iT8_NS1_7vsmem_tEE19static_temp_storage;
	add.s32 	%r725, %r724, %r723;
	st.shared.u32 	[%r725], %r528;
$L__BB3_582:
	not.pred 	%p200, %p29;
	@%p200 bra 	$L__BB3_584;
	sub.s32 	%r726, %r409, %r396;
	shl.b32 	%r727, %r726, 2;
	mov.u32 	%r728, _ZZN3cub18CUB_300001_SM_10006detail6select23DeviceSelectSweepKernelINS2_10policy_hubIiNS0_8NullTypeEiLb0ELNS0_10SelectImplE1EE10Policy1000EN6thrust24THRUST_300001_SM_1000_NS10device_ptrIiEEPS5_SC_PlNS0_13ScanTileStateIiLb1EEEN4cuda3std3__410__not_fn_tI11is_negativeEES5_iNS2_19streaming_context_tIlLb1EEELS6_1EEEvT0_T1_T2_T3_T4_T5_T6_T7_iT8_NS1_7vsmem_tEE19static_temp_storage;
	add.s32 	%r729, %r728, %r727;
	st.shared.u32 	[%r729], %r529;
$L__BB3_584:
	not.pred 	%p201, %p30;
	@%p201 bra 	$L__BB3_586;
	sub.s32 	%r730, %r410, %r396;
	shl.b32 	%r731, %r730, 2;
	mov.u32 	%r732, _ZZN3cub18CUB_300001_SM_10006detail6select23DeviceSelectSweepKernelINS2_10policy_hubIiNS0_8NullTypeEiLb0ELNS0_10SelectImplE1EE10Policy1000EN6thrust24THRUST_300001_SM_1000_NS10device_ptrIiEEPS5_SC_PlNS0_13ScanTileStateIiLb1EEEN4cuda3std3__410__not_fn_tI11is_negativeEES5_iNS2_19streaming_context_tIlLb1EEELS6_1EEEvT0_T1_T2_T3_T4_T5_T6_T7_iT8_NS1_7vsmem_tEE19static_temp_storage;
	add.s32 	%r733, %r732, %r731;
	st.shared.u32 	[%r733], %r530;
$L__BB3_586:
	not.pred 	%p202, %p31;
	@%p202 bra 	$L__BB3_588;
	sub.s32 	%r734, %r411, %r396;
	shl.b32 	%r735, %r734, 2;
	mov.u32 	%r736, _ZZN3cub18CUB_300001_SM_10006detail6select23DeviceSelectSweepKernelINS2_10policy_hubIiNS0_8NullTypeEiLb0ELNS0_10SelectImplE1EE10Policy1000EN6thrust24THRUST_300001_SM_1000_NS10device_ptrIiEEPS5_SC_PlNS0_13ScanTileStateIiLb1EEEN4cuda3std3__410__not_fn_tI11is_negativeEES5_iNS2_19streaming_context_tIlLb1EEELS6_1EEEvT0_T1_T2_T3_T4_T5_T6_T7_iT8_NS1_7vsmem_tEE19static_temp_storage;
	add.s32 	%r737, %r736, %r735;
	st.shared.u32 	[%r737], %r531;
$L__BB3_588:
	not.pred 	%p203, %p32;
	@%p203 bra 	$L__BB3_590;
	sub.s32 	%r738, %r412, %r396;
	shl.b32 	%r739, %r738, 2;
	mov.u32 	%r740, _ZZN3cub18CUB_300001_SM_10006detail6select23DeviceSelectSweepKernelINS2_10policy_hubIiNS0_8NullTypeEiLb0ELNS0_10SelectImplE1EE10Policy1000EN6thrust24THRUST_300001_SM_1000_NS10device_ptrIiEEPS5_SC_PlNS0_13ScanTileStateIiLb1EEEN4cuda3std3__410__not_fn_tI11is_negativeEES5_iNS2_19streaming_context_tIlLb1EEELS6_1EEEvT0_T1_T2_T3_T4_T5_T6_T7_iT8_NS1_7vsmem_tEE19static_temp_storage;
	add.s32 	%r741, %r740, %r739;
	st.shared.u32 	[%r741], %r532;
$L__BB3_590:
	not.pred 	%p204, %p33;
	@%p204 bra 	$L__BB3_592;
	sub.s32 	%r742, %r413, %r396;
	shl.b32 	%r743, %r742, 2;
	mov.u32 	%r744, _ZZN3cub18CUB_300001_SM_10006detail6select23DeviceSelectSweepKernelINS2_10policy_hubIiNS0_8NullTypeEiLb0ELNS0_10SelectImplE1EE10Policy1000EN6thrust24THRUST_300001_SM_1000_NS10device_ptrIiEEPS5_SC_PlNS0_13ScanTileStateIiLb1EEEN4cuda3std3__410__not_fn_tI11is_negativeEES5_iNS2_19streaming_context_tIlLb1EEELS6_1EEEvT0_T1_T2_T3_T4_T5_T6_T7_iT8_NS1_7vsmem_tEE19static_temp_storage;
	add.s32 	%r745, %r744, %r743;
	st.shared.u32 	[%r745], %r533;
$L__BB3_592:
	not.pred 	%p205, %p34;
	@%p205 bra 	$L__BB3_594;
	sub.s32 	%r746, %r414, %r396;
	shl.b32 	%r747, %r746, 2;
	mov.u32 	%r748, _ZZN3cub18CUB_300001_SM_10006detail6select23DeviceSelectSweepKernelINS2_10policy_hubIiNS0_8NullTypeEiLb0ELNS0_10SelectImplE1EE10Policy1000EN6thrust24THRUST_300001_SM_1000_NS10device_ptrIiEEPS5_SC_PlNS0_13ScanTileStateIiLb1EEEN4cuda3std3__410__not_fn_tI11is_negativeEES5_iNS2_19streaming_context_tIlLb1EEELS6_1EEEvT0_T1_T2_T3_T4_T5_T6_T7_iT8_NS1_7vsmem_tEE19static_temp_storage;
	add.s32 	%r749, %r748, %r747;
	st.shared.u32 	[%r749], %r534;
$L__BB3_594:
	bar.sync 	0;
	setp.ge.s32 	%p206, %r1661, %r416;
	@%p206 bra 	$L__BB3_611;
	ld.param.u32 	%r1589, [_ZN3cub18CUB_300001_SM_10006detail6select23DeviceSelectSweepKernelINS2_10policy_hubIiNS0_8NullTypeEiLb0ELNS0_10SelectImplE1EE10Policy1000EN6thrust24THRUST_300001_SM_1000_NS10device_ptrIiEEPS5_SC_PlNS0_13ScanTileStateIiLb1EEEN4cuda3std3__410__not_fn_tI11is_negativeEES5_iNS2_19streaming_context_tIlLb1EEELS6_1EEEvT0_T1_T2_T3_T4_T5_T6_T7_iT8_NS1_7vsmem_tE_param_7];
	ld.param.u8 	%rs8, [%rd1];
	ld.param.u64 	%rd321, [%rd1+24];
	cvta.to.global.u64 	%rd167, %rd321;
	add.s32 	%r750, %r397, %r1589;
	add.s32 	%r751, %r1661, %r2;
	sub.s32 	%r752, %r750, %r751;
	add.s32 	%r417, %r752, -6529;
	mul.hi.u32 	%r753, %r417, -1431655765;
	shr.u32 	%r754, %r753, 8;
	add.s32 	%r418, %r754, 1;
	and.b32  	%r755, %r754, 3;
	setp.eq.s32 	%p207, %r755, 3;
	@%p207 bra 	$L__BB3_600;
	and.b32  	%r756, %r418, 3;
	add.s32 	%r1660, %r396, %r1661;
	shl.b32 	%r757, %r1661, 2;
	mov.u32 	%r758, _ZZN3cub18CUB_300001_SM_10006detail6select23DeviceSelectSweepKernelINS2_10policy_hubIiNS0_8NullTypeEiLb0ELNS0_10SelectImplE1EE10Policy1000EN6thrust24THRUST_300001_SM_1000_NS10device_ptrIiEEPS5_SC_PlNS0_13ScanTileStateIiLb1EEEN4cuda3std3__410__not_fn_tI11is_negativeEES5_iNS2_19streaming_context_tIlLb1EEELS6_1EEEvT0_T1_T2_T3_T4_T5_T6_T7_iT8_NS1_7vsmem_tEE19static_temp_storage;
	add.s32 	%r1659, %r758, %r757;
	neg.s32 	%r1658, %r756;
	mad.lo.s32 	%r1661, %r756, 384, %r1661;
$L__BB3_597:
	.pragma "nounroll";
	setp.ne.s16 	%p208, %rs8, 0;
	mov.b64 	%rd799, 0;
	@%p208 bra 	$L__BB3_599;
	ld.global.u64 	%rd799, [%rd167];
$L__BB3_599:
	cvt.s64.s32 	%rd323, %r1660;
	add.s64 	%rd324, %rd799, %rd323;
	shl.b64 	%rd325, %rd324, 2;
	add.s64 	%rd326, %rd4, %rd325;
	ld.shared.u32 	%r759, [%r1659];
	st.global.u32 	[%rd326], %r759;
	add.s32 	%r1660, %r1660, 384;
	add.s32 	%r1659, %r1659, 1536;
	add.s32 	%r1658, %r1658, 1;
	setp.ne.s32 	%p209, %r1658, 0;
	@%p209 bra 	$L__BB3_597;
$L__BB3_600:
	setp.lt.u32 	%p210, %r417, 1152;
	@%p210 bra 	$L__BB3_611;
	add.s32 	%r1663, %r396, %r1661;
	shl.b32 	%r760, %r1661, 2;
	mov.u32 	%r761, _ZZN3cub18CUB_300001_SM_10006detail6select23DeviceSelectSweepKernelINS2_10policy_hubIiNS0_8NullTypeEiLb0ELNS0_10SelectImplE1EE10Policy1000EN6thrust24THRUST_300001_SM_1000_NS10device_ptrIiEEPS5_SC_PlNS0_13ScanTileStateIiLb1EEEN4cuda3std3__410__not_fn_tI11is_negativeEES5_iNS2_19streaming_context_tIlLb1EEELS6_1EEEvT0_T1_T2_T3_T4_T5_T6_T7_iT8_NS1_7vsmem_tEE19static_temp_storage;
	add.s32 	%r762, %r760, %r761;
	add.s32 	%r1662, %r762, 3072;
$L__BB3_602:
	setp.ne.s16 	%p211, %rs8, 0;
	cvt.s64.s32 	%rd170, %r1663;
	mov.b64 	%rd800, 0;
	@%p211 bra 	$L__BB3_604;
	ld.global.u64 	%rd800, [%rd167];
$L__BB3_604:
	setp.ne.s16 	%p212, %rs8, 0;
	add.s64 	%rd329, %rd800, %rd170;
	shl.b64 	%rd330, %rd329, 2;
	add.s64 	%rd331, %rd4, %rd330;
	ld.shared.u32 	%r763, [%r1662+-3072];
	st.global.u32 	[%rd331], %r763;
	mov.b64 	%rd801, 0;
	@%p212 bra 	$L__BB3_606;
	ld.global.u64 	%rd801, [%rd167];
$L__BB3_606:
	setp.ne.s16 	%p213, %rs8, 0;
	add.s64 	%rd333, %rd801, %rd170;
	shl.b64 	%rd334, %rd333, 2;
	add.s64 	%rd335, %rd4, %rd334;
	ld.shared.u32 	%r764, [%r1662+-1536];
	st.global.u32 	[%rd335+1536], %r764;
	mov.b64 	%rd802, 0;
	@%p213 bra 	$L__BB3_608;
	ld.global.u64 	%rd802, [%rd167];
$L__BB3_608:
	setp.ne.s16 	%p214, %rs8, 0;
	add.s64 	%rd337, %rd802, %rd170;
	shl.b64 	%rd338, %rd337, 2;
	add.s64 	%rd339, %rd4, %rd338;
	ld.shared.u32 	%r765, [%r1662];
	st.global.u32 	[%rd339+3072], %r765;
	mov.b64 	%rd803, 0;
	@%p214 bra 	$L__BB3_610;
	ld.global.u64 	%rd803, [%rd167];
$L__BB3_610:
	cvt.u32.u64 	%r766, %rd170;
	add.s64 	%rd340, %rd803, %rd170;
	shl.b64 	%rd341, %rd340, 2;
	add.s64 	%rd342, %rd4, %rd341;
	ld.shared.u32 	%r767, [%r1662+1536];
	st.global.u32 	[%rd342+4608], %r767;
	add.s32 	%r1661, %r1661, 1536;
	add.s32 	%r1663, %r766, 1536;
	add.s32 	%r1662, %r1662, 6144;
	setp.lt.s32 	%p215, %r1661, %r416;
	@%p215 bra 	$L__BB3_602;
$L__BB3_611:
	mov.u32 	%r1056, %tid.x;
	setp.ne.s32 	%p388, %r1056, 0;
	@%p388 bra 	$L__BB3_619;
	mov.u64 	%rd213, %rd219;
	ld.param.u8 	%rs55, [%rd213+1];
	setp.eq.s16 	%p389, %rs55, 0;
	@%p389 bra 	$L__BB3_616;
	ld.param.u8 	%rs56, [%rd213];
	setp.ne.s16 	%p390, %rs56, 0;
	mov.b64 	%rd821, 0;
	@%p390 bra 	$L__BB3_615;
	ld.param.u64 	%rd467, [%rd213+24];
	cvta.to.global.u64 	%rd468, %rd467;
	ld.global.u64 	%rd821, [%rd468];
$L__BB3_615:
	ld.param.u64 	%rd728, [_ZN3cub18CUB_300001_SM_10006detail6select23DeviceSelectSweepKernelINS2_10policy_hubIiNS0_8NullTypeEiLb0ELNS0_10SelectImplE1EE10Policy1000EN6thrust24THRUST_300001_SM_1000_NS10device_ptrIiEEPS5_SC_PlNS0_13ScanTileStateIiLb1EEEN4cuda3std3__410__not_fn_tI11is_negativeEES5_iNS2_19streaming_context_tIlLb1EEELS6_1EEEvT0_T1_T2_T3_T4_T5_T6_T7_iT8_NS1_7vsmem_tE_param_3];
	cvt.s64.s32 	%rd469, %r1665;
	add.s64 	%rd470, %rd821, %rd469;
	cvta.to.global.u64 	%rd471, %rd728;
	st.global.u64 	[%rd471], %rd470;
	bra.uni 	$L__BB3_619;
$L__BB3_616:
	ld.param.u8 	%rs57, [%rd213];
	setp.ne.s16 	%p391, %rs57, 0;
	mov.b64 	%rd822, 0;
	@%p391 bra 	$L__BB3_618;
	ld.param.u64 	%rd473, [%rd213+24];
	cvta.to.global.u64 	%rd474, %rd473;
	ld.global.u64 	%rd822, [%rd474];
$L__BB3_618:
	cvt.s64.s32 	%rd475, %r1665;
	add.s64 	%rd476, %rd822, %rd475;
	ld.param.u64 	%rd477, [%rd213+32];
	cvta.to.global.u64 	%rd478, %rd477;
	st.global.u64 	[%rd478], %rd476;
$L__BB3_619:
	ret;

}


// ===== COMPILED SASS (sm_100) =====

	.target	sm_100

	.elftype	@"ET_EXEC"


//--------------------- .note.nv.tkinfo           --------------------------
	.section	.note.nv.tkinfo,"",@"SHT_NOTE"
	.sectionflags	@"SHF_NOTE_NV_TKINFO"
	.tkinfo
        /*0018*/ 	.word	0x00000002
        /*0030*/ 	.string	""
        /*0030*/ 	.string	"ptxas"
        /*0030*/ 	.string	"Cuda compilation tools, release 13.0, V13.0.88"
        /*0030*/ 	.string	"Build cuda_13.0.r13.0/compiler.36424714_0"
        /*0030*/ 	.string	"-arch sm_100 -m 64 "



//--------------------- .note.nv.cuinfo           --------------------------
	.section	.note.nv.cuinfo,"",@"SHT_NOTE"
	.sectionflags	@"SHF_NOTE_NV_CUINFO"
        /*0018*/ 	.short	0x0002
        /*001a*/ 	.short	0x0064
        /*001c*/ 	.short	0x0082
	.zero		2


//--------------------- .nv.info                  --------------------------
	.section	.nv.info,"",@"SHT_CUDA_INFO"
	.align	4


	//----- nvinfo : EIATTR_REGCOUNT
	.align		4
        /*0000*/ 	.byte	0x04, 0x2f
        /*0002*/ 	.short	(.L_44 - .L_43)
	.align		4
.L_43:
        /*0004*/ 	.word	index@(_ZN3cub18CUB_300001_SM_10006detail11EmptyKernelIvEEvv)
        /*0008*/ 	.word	0x00000004


	//----- nvinfo : EIATTR_FRAME_SIZE
	.align		4
.L_44:
        /*000c*/ 	.byte	0x04, 0x11
        /*000e*/ 	.short	(.L_46 - .L_45)
	.align		4
.L_45:
        /*0010*/ 	.word	index@(_ZN3cub18CUB_300001_SM_10006detail11EmptyKernelIvEEvv)
        /*0014*/ 	.word	0x00000000


	//----- nvinfo : EIATTR_REGCOUNT
	.align		4
.L_46:
        /*0018*/ 	.byte	0x04, 0x2f
        /*001a*/ 	.short	(.L_48 - .L_47)
	.align		4
.L_47:
        /*001c*/ 	.word	index@(_ZN3cub18CUB_300001_SM_10006detail8for_each13static_kernelINS2_12policy_hub_t12policy_500_tElN6thrust24THRUST_300001_SM_1000_NS8cuda_cub20__uninitialized_copy7functorINS7_10device_ptrIiEENS7_7pointerIiNS8_3tagENS7_11use_defaultESF_EEEEEEvT0_T1_)
        /*0020*/ 	.word	0x0000000c


	//----- nvinfo : EIATTR_FRAME_SIZE
	.align		4
.L_48:
        /*0024*/ 	.byte	0x04, 0x11
        /*0026*/ 	.short	(.L_50 - .L_49)
	.align		4
.L_49:
        /*0028*/ 	.word	index@(_ZN3cub18CUB_300001_SM_10006detail8for_each13static_kernelINS2_12policy_hub_t12policy_500_tElN6thrust24THRUST_300001_SM_1000_NS8cuda_cub20__uninitialized_copy7functorINS7_10device_ptrIiEENS7_7pointerIiNS8_3tagENS7_11use_defaultESF_EEEEEEvT0_T1_)
        /*002c*/ 	.word	0x00000000


	//----- nvinfo : EIATTR_REGCOUNT
	.align		4
.L_50:
        /*0030*/ 	.byte	0x04, 0x2f
        /*0032*/ 	.short	(.L_52 - .L_51)
	.align		4
.L_51:
        /*0034*/ 	.word	index@(_ZN3cub18CUB_300001_SM_10006detail4scan23DeviceCompactInitKernelINS0_13ScanTileStateIiLb1EEEPlEEvT_iT0_)
        /*0038*/ 	.word	0x0000000a


	//----- nvinfo : EIATTR_FRAME_SIZE
	.align		4
.L_52:
        /*003c*/ 	.byte	0x04, 0x11
        /*003e*/ 	.short	(.L_54 - .L_53)
	.align		4
.L_53:
        /*0040*/ 	.word	index@(_ZN3cub18CUB_300001_SM_10006detail4scan23DeviceCompactInitKernelINS0_13ScanTileStateIiLb1EEEPlEEvT_iT0_)
        /*0044*/ 	.word	0x00000000


	//----- nvinfo : EIATTR_REGCOUNT
	.align		4
.L_54:
        /*0048*/ 	.byte	0x04, 0x2f
        /*004a*/ 	.short	(.L_56 - .L_55)
	.align		4
.L_55:
        /*004c*/ 	.word	index@(_ZN3cub18CUB_300001_SM_10006detail6select23DeviceSelectSweepKernelINS2_10policy_hubIiNS0_8NullTypeEiLb0ELNS0_10SelectImplE1EE10Policy1000EN6thrust24THRUST_300001_SM_1000_NS10device_ptrIiEEPS5_SC_PlNS0_13ScanTileStateIiLb1EEEN4cuda3std3__410__not_fn_tI11is_negativeEES5_iNS2_19streaming_context_tIlLb1EEELS6_1EEEvT0_T1_T2_T3_T4_T5_T6_T7_iT8_NS1_7vsmem_tE)
        /*0050*/ 	.word	0x00000038


	//----- nvinfo : EIATTR_FRAME_SIZE
	.align		4
.L_56:
        /*0054*/ 	.byte	0x04, 0x11
        /*0056*/ 	.short	(.L_58 - .L_57)
	.align		4
.L_57:
        /*0058*/ 	.word	index@(_ZN3cub18CUB_300001_SM_10006detail6select23DeviceSelectSweepKernelINS2_10policy_hubIiNS0_8NullTypeEiLb0ELNS0_10SelectImplE1EE10Policy1000EN6thrust24THRUST_300001_SM_1000_NS10device_ptrIiEEPS5_SC_PlNS0_13ScanTileStateIiLb1EEEN4cuda3std3__410__not_fn_tI11is_negativeEES5_iNS2_19streaming_context_tIlLb1EEELS6_1EEEvT0_T1_T2_T3_T4_T5_T6_T7_iT8_NS1_7vsmem_tE)
        /*005c*/ 	.word	0x00000010


	//----- nvinfo : EIATTR_MIN_STACK_SIZE
	.align		4
.L_58:
        /*0060*/ 	.byte	0x04, 0x12
        /*0062*/ 	.short	(.L_60 - .L_59)
	.align		4
.L_59:
        /*0064*/ 	.word	index@(_ZN3cub18CUB_300001_SM_10006detail6select23DeviceSelectSweepKernelINS2_10policy_hubIiNS0_8NullTypeEiLb0ELNS0_10SelectImplE1EE10Policy1000EN6thrust24THRUST_300001_SM_1000_NS10device_ptrIiEEPS5_SC_PlNS0_13ScanTileStateIiLb1EEEN4cuda3std3__410__not_fn_tI11is_negativeEES5_iNS2_19streaming_context_tIlLb1EEELS6_1EEEvT0_T1_T2_T3_T4_T5_T6_T7_iT8_NS1_7vsmem_tE)
        /*0068*/ 	.word	0x00000010


	//----- nvinfo : EIATTR_MIN_STACK_SIZE
	.align		4
.L_60:
        /*006c*/ 	.byte	0x04, 0x12
        /*006e*/ 	.short	(.L_62 - .L_61)
	.align		4
.L_61:
        /*0070*/ 	.word	index@(_ZN3cub18CUB_300001_SM_10006detail4scan23DeviceCompactInitKernelINS0_13ScanTileStateIiLb1EEEPlEEvT_iT0_)
        /*0074*/ 	.word	0x00000000


	//----- nvinfo : EIATTR_MIN_STACK_SIZE
	.align		4
.L_62:
        /*0078*/ 	.byte	0x04, 0x12
        /*007a*/ 	.short	(.L_64 - .L_63)
	.align		4
.L_63:
        /*007c*/ 	.word	index@(_ZN3cub18CUB_300001_SM_10006detail8for_each13static_kernelINS2_12policy_hub_t12policy_500_tElN6thrust24THRUST_300001_SM_1000_NS8cuda_cub20__uninitialized_copy7functorINS7_10device_ptrIiEENS7_7pointerIiNS8_3tagENS7_11use_defaultESF_EEEEEEvT0_T1_)
        /*0080*/ 	.word	0x00000000


	//----- nvinfo : EIATTR_MIN_STACK_SIZE
	.align		4
.L_64:
        /*0084*/ 	.byte	0x04, 0x12
        /*0086*/ 	.short	(.L_66 - .L_65)
	.align		4
.L_65:
        /*0088*/ 	.word	index@(_ZN3cub18CUB_300001_SM_10006detail11EmptyKernelIvEEvv)
        /*008c*/ 	.word	0x00000000
.L_66:


//--------------------- .nv.compat                --------------------------
	.section	.nv.compat,"",@"SHT_CUDA_COMPAT_INFO"
	.align	4
        /*0000*/ 	.byte	0x02, 0x09, 0x00, 0x00, 0x02, 0x02, 0x01, 0x00, 0x02, 0x05, 0x05, 0x00, 0x03, 0x07, 0x01, 0x01
        /*0010*/ 	.byte	0x02, 0x03, 0x00, 0x00, 0x02, 0x06, 0x01, 0x00, 0x04, 0x0b, 0x08, 0x00, 0x09, 0x00, 0x00, 0x00
        /*0020*/ 	.byte	0x00, 0x00, 0x00, 0x00


//--------------------- .nv.info._ZN3cub18CUB_300001_SM_10006detail6select23DeviceSelectSweepKernelINS2_10policy_hubIiNS0_8NullTypeEiLb0ELNS0_10SelectImplE1EE10Policy1000EN6thrust24THRUST_300001_SM_1000_NS10device_ptrIiEEPS5_SC_PlNS0_13ScanTileStateIiLb1EEEN4cuda3std3__410__not_fn_tI11is_negativeEES5_iNS2_19streaming_context_tIlLb1EEELS6_1EEEvT0_T1_T2_T3_T4_T5_T6_T7_iT8_NS1_7vsmem_tE --------------------------
	.section	.nv.info._ZN3cub18CUB_300001_SM_10006detail6select23DeviceSelectSweepKernelINS2_10policy_hubIiNS0_8NullTypeEiLb0ELNS0_10SelectImplE1EE10Policy1000EN6thrust24THRUST_300001_SM_1000_NS10device_ptrIiEEPS5_SC_PlNS0_13ScanTileStateIiLb1EEEN4cuda3std3__410__not_fn_tI11is_negativeEES5_iNS2_19streaming_context_tIlLb1EEELS6_1EEEvT0_T1_T2_T3_T4_T5_T6_T7_iT8_NS1_7vsmem_tE,"",@"SHT_CUDA_INFO"
	.sectionflags	@""
	.align	4


	//----- nvinfo : EIATTR_CUDA_API_VERSION
	.align		4
        /*0000*/ 	.byte	0x04, 0x37
        /*0002*/ 	.short	(.L_68 - .L_67)
.L_67:
        /*0004*/ 	.word	0x00000082


	//----- nvinfo : EIATTR_KPARAM_INFO
	.align		4
.L_68:
        /*0008*/ 	.byte	0x04, 0x17
        /*000a*/ 	.short	(.L_70 - .L_69)
.L_69:
        /*000c*/ 	.word	0x00000000
        /*0010*/ 	.short	0x000a
        /*0012*/ 	.short	0x0060
        /*0014*/ 	.byte	0x00, 0xf0, 0x21, 0x00


	//----- nvinfo : EIATTR_KPARAM_INFO
	.align		4
.L_70:
        /*0018*/ 	.byte	0x04, 0x17
        /*001a*/ 	.short	(.L_72 - .L_71)
.L_71:
        /*001c*/ 	.word	0x00000000
        /*0020*/ 	.short	0x0009
        /*0022*/ 	.short	0x0038
        /*0024*/ 	.byte	0x00, 0xf0, 0xa1, 0x00


	//----- nvinfo : EIATTR_KPARAM_INFO
	.align		4
.L_72:
        /*0028*/ 	.byte	0x04, 0x17
        /*002a*/ 	.short	(.L_74 - .L_73)
.L_73:
        /*002c*/ 	.word	0x00000000
        /*0030*/ 	.short	0x0008
        /*0032*/ 	.short	0x0030
        /*0034*/ 	.byte	0x00, 0xf0, 0x11, 0x00


	//----- nvinfo : EIATTR_KPARAM_INFO
	.align		4
.L_74:
        /*0038*/ 	.byte	0x04, 0x17
        /*003a*/ 	.short	(.L_76 - .L_75)
.L_75:
        /*003c*/ 	.word	0x00000000
        /*0040*/ 	.short	0x0007
        /*0042*/ 	.short	0x002c
        /*0044*/ 	.byte	0x00, 0xf0, 0x11, 0x00


	//----- nvinfo : EIATTR_KPARAM_INFO
	.align		4
.L_76:
        /*0048*/ 	.byte	0x04, 0x17
        /*004a*/ 	.short	(.L_78 - .L_77)
.L_77:
        /*004c*/ 	.word	0x00000000
        /*0050*/ 	.short	0x0006
        /*0052*/ 	.short	0x0029
        /*0054*/ 	.byte	0x00, 0xf0, 0x05, 0x00


	//----- nvinfo : EIATTR_KPARAM_INFO
	.align		4
.L_78:
        /*0058*/ 	.byte	0x04, 0x17
        /*005a*/ 	.short	(.L_80 - .L_79)
.L_79:
        /*005c*/ 	.word	0x00000000
        /*0060*/ 	.short	0x0005
        /*0062*/ 	.short	0x0028
        /*0064*/ 	.byte	0x00, 0xf0, 0x05, 0x00


	//----- nvinfo : EIATTR_KPARAM_INFO
	.align		4
.L_80:
        /*0068*/ 	.byte	0x04, 0x17
        /*006a*/ 	.short	(.L_82 - .L_81)
.L_81:
        /*006c*/ 	.word	0x00000000
        /*0070*/ 	.short	0x0004
        /*0072*/ 	.short	0x0020
        /*0074*/ 	.byte	0x00, 0xf0, 0x21, 0x00


	//----- nvinfo : EIATTR_KPARAM_INFO
	.align		4
.L_82:
        /*0078*/ 	.byte	0x04, 0x17
        /*007a*/ 	.short	(.L_84 - .L_83)
.L_83:
        /*007c*/ 	.word	0x00000000
        /*0080*/ 	.short	0x0003
        /*0082*/ 	.short	0x0018
        /*0084*/ 	.byte	0x00, 0xf5, 0x21, 0x00


	//----- nvinfo : EIATTR_KPARAM_INFO
	.align		4
.L_84:
        /*0088*/ 	.byte	0x04, 0x17
        /*008a*/ 	.short	(.L_86 - .L_85)
.L_85:
        /*008c*/ 	.word	0x00000000
        /*0090*/ 	.short	0x0002
        /*0092*/ 	.short	0x0010
        /*0094*/ 	.byte	0x00, 0xf0, 0x21, 0x00


	//----- nvinfo : EIATTR_KPARAM_INFO
	.align		4
.L_86:
        /*0098*/ 	.byte	0x04, 0x17
        /*009a*/ 	.short	(.L_88 - .L_87)
.L_87:
        /*009c*/ 	.word	0x00000000
        /*00a0*/ 	.short	0x0001
        /*00a2*/ 	.short	0x0008
        /*00a4*/ 	.byte	0x00, 0xf5, 0x21, 0x00


	//----- nvinfo : EIATTR_KPARAM_INFO
	.align		4
.L_88:
        /*00a8*/ 	.byte	0x04, 0x17
        /*00aa*/ 	.short	(.L_90 - .L_89)
.L_89:
        /*00ac*/ 	.word	0x00000000
        /*00b0*/ 	.short	0x0000
        /*00b2*/ 	.short	0x0000
        /*00b4*/ 	.byte	0x00, 0xf0, 0x21, 0x00


	//----- nvinfo : EIATTR_SPARSE_MMA_MASK
	.align		4
.L_90:
        /*00b8*/ 	.byte	0x03, 0x50
        /*00ba*/ 	.short	0x0000


	//----- nvinfo : EIATTR_MAXREG_COUNT
	.align		4
        /*00bc*/ 	.byte	0x03, 0x1b
        /*00be*/ 	.short	0x00a8


	//----- nvinfo : EIATTR_NUM_BARRIERS
	.align		4
        /*00c0*/ 	.byte	0x02, 0x4c
        /*00c2*/ 	.byte	0x01
	.zero		1


	//----- nvinfo : EIATTR_ANNOTATIONS
	.align		4
        /*00c4*/ 	.byte	0x04, 0x55
        /*00c6*/ 	.short	(.L_92 - .L_91)


	//   ....[0]....
.L_91:
        /*00c8*/ 	.word	0x00000001
        /*00cc*/ 	.byte	0xa0, 0x78, 0x00, 0x00, 0x01, 0x00, 0x00, 0x00, 0xd0, 0x78, 0x00, 0x00, 0x01, 0x00, 0x00, 0x00
        /*00dc*/ 	.byte	0x40, 0x79, 0x00, 0x00, 0x01, 0x00, 0x00, 0x00, 0xa0, 0x79, 0x00, 0x00, 0x01, 0x00, 0x00, 0x00
        /*00ec*/ 	.byte	0x30, 0x7a, 0x00, 0x00, 0x01, 0x00, 0x00, 0x00, 0x70, 0x7a, 0x00, 0x00


	//----- nvinfo : EIATTR_MERCURY_ISA_VERSION
	.align		4
.L_92:
        /*00f8*/ 	.byte	0x03, 0x5f
        /*00fa*/ 	.short	0x0101


	//----- nvinfo : EIATTR_UNUSED_LOAD_BYTE_OFFSET
	.align		4
        /*00fc*/ 	.byte	0x04, 0x44
        /*00fe*/ 	.short	(.L_94 - .L_93)


	//   ....[0]....
.L_93:
        /*0100*/ 	.word	0x00009e80
        /*0104*/ 	.word	0x0000fff0


	//----- nvinfo : EIATTR_COOP_GROUP_MASK_REGIDS
	.align		4
.L_94:
        /*0108*/ 	.byte	0x04, 0x29
        /*010a*/ 	.short	(.L_96 - .L_95)


	//   ....[0]....
.L_95:
        /*010c*/ 	.word	0xffffffff


	//   ....[1]....
        /*0110*/ 	.word	0xffffffff


	//   ....[2]....
        /*0114*/ 	.word	0xffffffff


	//   ....[3]....
        /*0118*/ 	.word	0xffffffff


	//   ....[4]....
        /*011c*/ 	.word	0xffffffff


	//   ....[5]....
        /*0120*/ 	.word	0xffffffff


	//   ....[6]....
        /*0124*/ 	.word	0xffffffff


	//   ....[7]....
        /*0128*/ 	.word	0xffffffff


	//   ....[8]....
        /*012c*/ 	.word	0xffffffff


	//   ....[9]....
        /*0130*/ 	.word	0xffffffff


	//   ....[10]....
        /*0134*/ 	.word	0xffffffff


	//   ....[11]....
        /*0138*/ 	.word	0xffffffff


	//   ....[12]....
        /*013c*/ 	.word	0xffffffff


	//   ....[13]....
        /*0140*/ 	.word	0xffffffff


	//   ....[14]....
        /*0144*/ 	.word	0xffffffff


	//   ....[15]....
        /*0148*/ 	.word	0xffffffff


	//   ....[16]....
        /*014c*/ 	.word	0xffffffff


	//   ....[17]....
        /*0150*/ 	.word	0xffffffff


	//   ....[18]....
        /*0154*/ 	.word	0xffffffff


	//   ....[19]....
        /*0158*/ 	.word	0xffffffff


	//   ....[20]....
        /*015c*/ 	.word	0xffffffff


	//   ....[21]....
        /*0160*/ 	.word	0xffffffff


	//   ....[22]....
        /*0164*/ 	.word	0xffffffff


	//   ....[23]....
        /*0168*/ 	.word	0xffffffff


	//   ....[24]....
        /*016c*/ 	.word	0xffffffff


	//   ....[25]....
        /*0170*/ 	.word	0xffffffff


	//   ....[26]....
        /*0174*/ 	.word	0xffffffff


	//   ....[27]....
        /*0178*/ 	.word	0xffffffff


	//   ....[28]....
        /*017c*/ 	.word	0xffffffff


	//   ....[29]....
        /*0180*/ 	.word	0xffffffff


	//   ....[30]....
        /*0184*/ 	.word	0xffffffff


	//   ....[31]....
        /*0188*/ 	.word	0xffffffff


	//   ....[32]....
        /*018c*/ 	.word	0xffffffff


	//   ....[33]....
        /*0190*/ 	.word	0xffffffff


	//   ....[34]....
        /*0194*/ 	.word	0xffffffff


	//   ....[35]....
        /*0198*/ 	.word	0xffffffff


	//   ....[36]....
        /*019c*/ 	.word	0xffffffff


	//   ....[37]....
        /*01a0*/ 	.word	0xffffffff


	//   ....[38]....
        /*01a4*/ 	.word	0xffffffff


	//   ....[39]....
        /*01a8*/ 	.word	0xffffffff


	//   ....[40]....
        /*01ac*/ 	.word	0xffffffff


	//   ....[41]....
        /*01b0*/ 	.word	0xffffffff


	//   ....[42]....
        /*01b4*/ 	.word	0xffffffff


	//   ....[43]....
        /*01b8*/ 	.word	0xffffffff


	//   ....[44]....
        /*01bc*/ 	.word	0xffffffff


	//   ....[45]....
        /*01c0*/ 	.word	0xffffffff


	//   ....[46]....
        /*01c4*/ 	.word	0xffffffff


	//   ....[47]....
        /*01c8*/ 	.word	0xffffffff


	//   ....[48]....
        /*01cc*/ 	.word	0xffffffff


	//   ....[49]....
        /*01d0*/ 	.word	0xffffffff


	//   ....[50]....
        /*01d4*/ 	.word	0xffffffff


	//   ....[51]....
        /*01d8*/ 	.word	0xffffffff


	//   ....[52]....
        /*01dc*/ 	.word	0xffffffff


	//   ....[53]....
        /*01e0*/ 	.word	0xffffffff


	//   ....[54]....
        /*01e4*/ 	.word	0xffffffff


	//   ....[55]....
        /*01e8*/ 	.word	0xffffffff


	//   ....[56]....
        /*01ec*/ 	.word	0xffffffff


	//   ....[57]....
        /*01f0*/ 	.word	0xffffffff


	//   ....[58]....
        /*01f4*/ 	.word	0xffffffff


	//   ....[59]....
        /*01f8*/ 	.word	0xffffffff


	//   ....[60]....
        /*01fc*/ 	.word	0x0500000e


	//   ....[61]....
        /*0200*/ 	.word	0x0500000e


	//   ....[62]....
        /*0204*/ 	.word	0x0500000e


	//   ....[63]....
        /*0208*/ 	.word	0x0500000e


	//   ....[64]....
        /*020c*/ 	.word	0x0500000e


	//   ....[65]....
        /*0210*/ 	.word	0x0500000e


	//   ....[66]....
        /*0214*/ 	.word	0x0500000e


	//   ....[67]....
        /*0218*/ 	.word	0x0500000e


	//   ....[68]....
        /*021c*/ 	.word	0x0500000e


	//   ....[69]....
        /*0220*/ 	.word	0x0500000e


	//   ....[70]....
        /*0224*/ 	.word	0x0500000e


	//   ....[71]....
        /*0228*/ 	.word	0x0500000e


	//   ....[72]....
        /*022c*/ 	.word	0x0500000e


	//   ....[73]....
        /*0230*/ 	.word	0x0500000e


	//   ....[74]....
        /*0234*/ 	.word	0x0500000e


	//   ....[75]....
        /*0238*/ 	.word	0x0500000e


	//   ....[76]....
        /*023c*/ 	.word	0x0500000e


	//   ....[77]....
        /*0240*/ 	.word	0x0500000e


	//   ....[78]....
        /*0244*/ 	.word	0x0500000e


	//   ....[79]....
        /*0248*/ 	.word	0x0500000e


	//   ....[80]....
        /*024c*/ 	.word	0x0500000e


	//   ....[81]....
        /*0250*/ 	.word	0x0500000e


	//   ....[82]....
        /*0254*/ 	.word	0x0500000e


	//   ....[83]....
        /*0258*/ 	.word	0x0500000e


	//   ....[84]....
        /*025c*/ 	.word	0x0500000e


	//   ....[85]....
        /*0260*/ 	.word	0x0500000e


	//   ....[86]....
        /*0264*/ 	.word	0x0500000e


	//   ....[87]....
        /*0268*/ 	.word	0x0500000e


	//   ....[88]....
        /*026c*/ 	.word	0x0500000e


	//   ....[89]....
        /*0270*/ 	.word	0x0500000e


	//   ....[90]....
        /*0274*/ 	.word	0x0500000e


	//   ....[91]....
        /*0278*/ 	.word	0x0500000e


	//   ....[92]....
        /*027c*/ 	.word	0x0500000e


	//   ....[93]....
        /*0280*/ 	.word	0x0500000e


	//   ....[94]....
        /*0284*/ 	.word	0x0500000e


	//   ....[95]....
        /*0288*/ 	.word	0x0500000e


	//----- nvinfo : EIATTR_COOP_GROUP_INSTR_OFFSETS
	.align		4
.L_96:
        /*028c*/ 	.byte	0x04, 0x28
        /*028e*/ 	.short	(.L_98 - .L_97)


	//   ....[0]....
.L_97:
        /*0290*/ 	.word	0x000004d0


	//   ....[1]....
        /*0294*/ 	.word	0x00000820


	//   ....[2]....
        /*0298*/ 	.word	0x00000840


	//   ....[3]....
        /*029c*/ 	.word	0x00000860


	//   ....[4]....
        /*02a0*/ 	.word	0x00000880


	//   ....[5]....
        /*02a4*/ 	.word	0x000008a0


	//   ....[6]....
        /*02a8*/ 	.word	0x00002980


	//   ....[7]....
        /*02ac*/ 	.word	0x00002cd0


	//   ....[8]....
        /*02b0*/ 	.word	0x00002cf0


	//   ....[9]....
        /*02b4*/ 	.word	0x00002d10


	//   ....[10]....
        /*02b8*/ 	.word	0x00002d30


	//   ....[11]....
        /*02bc*/ 	.word	0x00002d50


	//   ....[12]....
        /*02c0*/ 	.word	0x00003160


	//   ....[13]....
        /*02c4*/ 	.word	0x00003220


	//   ....[14]....
        /*02c8*/ 	.word	0x00003280


	//   ....[15]....
        /*02cc*/ 	.word	0x000032e0


	//   ....[16]....
        /*02d0*/ 	.word	0x00003340


	//   ....[17]....
        /*02d4*/ 	.word	0x000033b0


	//   ....[18]....
        /*02d8*/ 	.word	0x00003400


	//   ....[19]....
        /*02dc*/ 	.word	0x00003440


	//   ....[20]....
        /*02e0*/ 	.word	0x00003450


	//   ....[21]....
        /*02e4*/ 	.word	0x00003530


	//   ....[22]....
        /*02e8*/ 	.word	0x000035f0


	//   ....[23]....
        /*02ec*/ 	.word	0x00003640


	//   ....[24]....
        /*02f0*/ 	.word	0x000036b0


	//   ....[25]....
        /*02f4*/ 	.word	0x000036d0


	//   ....[26]....
        /*02f8*/ 	.word	0x00003730


	//   ....[27]....
        /*02fc*/ 	.word	0x00003770


	//   ....[28]....
        /*0300*/ 	.word	0x000037b0


	//   ....[29]....
        /*0304*/ 	.word	0x00003810


	//   ....[30]....
        /*0308*/ 	.word	0x00005b40


	//   ....[31]....
        /*030c*/ 	.word	0x000062c0


	//   ....[32]....
        /*0310*/ 	.word	0x000062e0


	//   ....[33]....
        /*0314*/ 	.word	0x00006300


	//   ....[34]....
        /*0318*/ 	.word	0x00006320


	//   ....[35]....
        /*031c*/ 	.word	0x00006340


	//   ....[36]....
        /*0320*/ 	.word	0x00008890


	//   ....[37]....
        /*0324*/ 	.word	0x00009060


	//   ....[38]....
        /*0328*/ 	.word	0x00009080


	//   ....[39]....
        /*032c*/ 	.word	0x000090a0


	//   ....[40]....
        /*0330*/ 	.word	0x000090c0


	//   ....[41]....
        /*0334*/ 	.word	0x000090e0


	//   ....[42]....
        /*0338*/ 	.word	0x00009520


	//   ....[43]....
        /*033c*/ 	.word	0x000095e0


	//   ....[44]....
        /*0340*/ 	.word	0x00009640


	//   ....[45]....
        /*0344*/ 	.word	0x000096c0


	//   ....[46]....
        /*0348*/ 	.word	0x00009710


	//   ....[47]....
        /*034c*/ 	.word	0x00009760


	//   ....[48]....
        /*0350*/ 	.word	0x000097b0


	//   ....[49]....
        /*0354*/ 	.word	0x00009810


	//   ....[50]....
        /*0358*/ 	.word	0x00009850


	//   ....[51]....
        /*035c*/ 	.word	0x000098f0


	//   ....[52]....
        /*0360*/ 	.word	0x000099c0


	//   ....[53]....
        /*0364*/ 	.word	0x00009a10


	//   ....[54]....
        /*0368*/ 	.word	0x00009a70


	//   ....[55]....
        /*036c*/ 	.word	0x00009ac0


	//   ....[56]....
        /*0370*/ 	.word	0x00009b00


	//   ....[57]....
        /*0374*/ 	.word	0x00009b40


	//   ....[58]....
        /*0378*/ 	.word	0x00009b80


	//   ....[59]....
        /*037c*/ 	.word	0x00009bc0


	//   ....[60]....
        /*0380*/ 	.word	0x0000bd50


	//   ....[61]....
        /*0384*/ 	.word	0x0000bdd0


	//   ....[62]....
        /*0388*/ 	.word	0x0000be70


	//   ....[63]....
        /*038c*/ 	.word	0x0000bf50


	//   ....[64]....
        /*0390*/ 	.word	0x0000bfe0


	//   ....[65]....
        /*0394*/ 	.word	0x0000c070


	//   ....[66]....
        /*0398*/ 	.word	0x0000c100


	//   ....[67]....
        /*039c*/ 	.word	0x0000c180


	//   ....[68]....
        /*03a0*/ 	.word	0x0000c1f0


	//   ....[69]....
        /*03a4*/ 	.word	0x0000c280


	//   ....[70]....
        /*03a8*/ 	.word	0x0000c300


	//   ....[71]....
        /*03ac*/ 	.word	0x0000c380


	//   ....[72]....
        /*03b0*/ 	.word	0x0000c440


	//   ....[73]....
        /*03b4*/ 	.word	0x0000c4e0


	//   ....[74]....
        /*03b8*/ 	.word	0x0000c570


	//   ....[75]....
        /*03bc*/ 	.word	0x0000c600


	//   ....[76]....
        /*03c0*/ 	.word	0x0000c690


	//   ....[77]....
        /*03c4*/ 	.word	0x0000c6f0


	//   ....[78]....
        /*03c8*/ 	.word	0x0000c760


	//   ....[79]....
        /*03cc*/ 	.word	0x0000c7e0


	//   ....[80]....
        /*03d0*/ 	.word	0x0000c860


	//   ....[81]....
        /*03d4*/ 	.word	0x0000c940


	//   ....[82]....
        /*03d8*/ 	.word	0x0000c9c0


	//   ....[83]....
        /*03dc*/ 	.word	0x0000ca50


	//   ....[84]....
        /*03e0*/ 	.word	0x0000cae0


	//   ....[85]....
        /*03e4*/ 	.word	0x0000cb60


	//   ....[86]....
        /*03e8*/ 	.word	0x0000cc00


	//   ....[87]....
        /*03ec*/ 	.word	0x0000cc70


	//   ....[88]....
        /*03f0*/ 	.word	0x0000ccf0


	//   ....[89]....
        /*03f4*/ 	.word	0x0000cd70


	//   ....[90]....
        /*03f8*/ 	.word	0x0000ce20


	//   ....[91]....
        /*03fc*/ 	.word	0x0000cea0


	//   ....[92]....
        /*0400*/ 	.word	0x0000cf20


	//   ....[93]....
        /*0404*/ 	.word	0x0000cfa0


	//   ....[94]....
        /*0408*/ 	.word	0x0000d020


	//   ....[95]....
        /*040c*/ 	.word	0x0000d090


	//----- nvinfo : EIATTR_VRC_CTA_INIT_COUNT
	.align		4
.L_98:
        /*0410*/ 	.byte	0x02, 0x4a
	.zero		1
	.zero		1


	//----- nvinfo : EIATTR_EXIT_INSTR_OFFSETS
	.align		4
        /*0414*/ 	.byte	0x04, 0x1c
        /*0416*/ 	.short	(.L_100 - .L_99)


	//   ....[0]....
.L_99:
        /*0418*/ 	.word	0x00001b80


	//   ....[1]....
        /*041c*/ 	.word	0x00001c40


	//   ....[2]....
        /*0420*/ 	.word	0x00001fb0


	//   ....[3]....
        /*0424*/ 	.word	0x00002230


	//   ....[4]....
        /*0428*/ 	.word	0x000025b0


	//   ....[5]....
        /*042c*/ 	.word	0x00004a30


	//   ....[6]....
        /*0430*/ 	.word	0x00004af0


	//   ....[7]....
        /*0434*/ 	.word	0x00004f70


	//   ....[8]....
        /*0438*/ 	.word	0x00005190


	//   ....[9]....
        /*043c*/ 	.word	0x000054c0


	//   ....[10]....
        /*0440*/ 	.word	0x0000bb70


	//   ....[11]....
        /*0444*/ 	.word	0x0000bc50


	//   ....[12]....
        /*0448*/ 	.word	0x0000bd00


	//----- nvinfo : EIATTR_MAX_THREADS
	.align		4
.L_100:
        /*044c*/ 	.byte	0x04, 0x05
        /*044e*/ 	.short	(.L_102 - .L_101)
.L_101:
        /*0450*/ 	.word	0x00000180
        /*0454*/ 	.word	0x00000001
        /*0458*/ 	.word	0x00000001


	//----- nvinfo : EIATTR_CRS_STACK_SIZE
	.align		4
.L_102:
        /*045c*/ 	.byte	0x04, 0x1e
        /*045e*/ 	.short	(.L_104 - .L_103)
.L_103:
        /*0460*/ 	.word	0x00000000


	//----- nvinfo : EIATTR_CBANK_PARAM_SIZE
	.align		4
.L_104:
        /*0464*/ 	.byte	0x03, 0x19
        /*0466*/ 	.short	0x0068


	//----- nvinfo : EIATTR_PARAM_CBANK
	.align		4
        /*0468*/ 	.byte	0x04, 0x0a
        /*046a*/ 	.short	(.L_106 - .L_105)
	.align		4
.L_105:
        /*046c*/ 	.word	index@(.nv.constant0._ZN3cub18CUB_300001_SM_10006detail6select23DeviceSelectSweepKernelINS2_10policy_hubIiNS0_8NullTypeEiLb0ELNS0_10SelectImplE1EE10Policy1000EN6thrust24THRUST_300001_SM_1000_NS10device_ptrIiEEPS5_SC_PlNS0_13ScanTileStateIiLb1EEEN4cuda3std3__410__not_fn_tI11is_negativeEES5_iNS2_19streaming_context_tIlLb1EEELS6_1EEEvT0_T1_T2_T3_T4_T5_T6_T7_iT8_NS1_7vsmem_tE)
        /*0470*/ 	.short	0x0380
        /*0472*/ 	.short	0x0068


	//----- nvinfo : EIATTR_SW_WAR
	.align		4
.L_106:
        /*0474*/ 	.byte	0x04, 0x36
        /*0476*/ 	.short	(.L_108 - .L_107)
.L_107:
        /*0478*/ 	.word	0x00000008
.L_108:


//--------------------- .nv.info._ZN3cub18CUB_300001_SM_10006detail4scan23DeviceCompactInitKernelINS0_13ScanTileStateIiLb1EEEPlEEvT_iT0_ --------------------------
	.section	.nv.info._ZN3cub18CUB_300001_SM_10006detail4scan23DeviceCompactInitKernelINS0_13ScanTileStateIiLb1EEEPlEEvT_iT0_,"",@"SHT_CUDA_INFO"
	.sectionflags	@""
	.align	4


	//----- nvinfo : EIATTR_CUDA_API_VERSION
	.align		4
        /*0000*/ 	.byte	0x04, 0x37
        /*0002*/ 	.short	(.L_110 - .L_109)
.L_109:
        /*0004*/ 	.word	0x00000082


	//----- nvinfo : EIATTR_KPARAM_INFO
	.align		4
.L_110:
        /*0008*/ 	.byte	0x04, 0x17
        /*000a*/ 	.short	(.L_112 - .L_111)
.L_111:
        /*000c*/ 	.word	0x00000000
        /*0010*/ 	.short	0x0002
        /*0012*/ 	.short	0x0010
        /*0014*/ 	.byte	0x00, 0xf5, 0x21, 0x00


	//----- nvinfo : EIATTR_KPARAM_INFO
	.align		4
.L_112:
        /*0018*/ 	.byte	0x04, 0x17
        /*001a*/ 	.short	(.L_114 - .L_113)
.L_113:
        /*001c*/ 	.word	0x00000000
        /*0020*/ 	.short	0x0001
        /*0022*/ 	.short	0x0008
        /*0024*/ 	.byte	0x00, 0xf0, 0x11, 0x00


	//----- nvinfo : EIATTR_KPARAM_INFO
	.align		4
.L_114:
        /*0028*/ 	.byte	0x04, 0x17
        /*002a*/ 	.short	(.L_116 - .L_115)
.L_115:
        /*002c*/ 	.word	0x00000000
        /*0030*/ 	.short	0x0000
        /*0032*/ 	.short	0x0000
        /*0034*/ 	.byte	0x00, 0xf0, 0x21, 0x00


	//----- nvinfo : EIATTR_SPARSE_MMA_MASK
	.align		4
.L_116:
        /*0038*/ 	.byte	0x03, 0x50
        /*003a*/ 	.short	0x0000


	//----- nvinfo : EIATTR_MAXREG_COUNT
	.align		4
        /*003c*/ 	.byte	0x03, 0x1b
        /*003e*/ 	.short	0x00ff


	//----- nvinfo : EIATTR_MERCURY_ISA_VERSION
	.align		4
        /*0040*/ 	.byte	0x03, 0x5f
        /*0042*/ 	.short	0x0101


	//----- nvinfo : EIATTR_VRC_CTA_INIT_COUNT
	.align		4
        /*0044*/ 	.byte	0x02, 0x4a
	.zero		1
	.zero		1


	//----- nvinfo : EIATTR_EXIT_INSTR_OFFSETS
	.align		4
        /*0048*/ 	.byte	0x04, 0x1c
        /*004a*/ 	.short	(.L_118 - .L_117)


	//   ....[0]....
.L_117:
        /*004c*/ 	.word	0x00000130


	//   ....[1]....
        /*0050*/ 	.word	0x00000160


	//----- nvinfo : EIATTR_CBANK_PARAM_SIZE
	.align		4
.L_118:
        /*0054*/ 	.byte	0x03, 0x19
        /*0056*/ 	.short	0x0018


	//----- nvinfo : EIATTR_PARAM_CBANK
	.align		4
        /*0058*/ 	.byte	0x04, 0x0a
        /*005a*/ 	.short	(.L_120 - .L_119)
	.align		4
.L_119:
        /*005c*/ 	.word	index@(.nv.constant0._ZN3cub18CUB_300001_SM_10006detail4scan23DeviceCompactInitKernelINS0_13ScanTileStateIiLb1EEEPlEEvT_iT0_)
        /*0060*/ 	.short	0x0380
        /*0062*/ 	.short	0x0018


	//----- nvinfo : EIATTR_SW_WAR
	.align		4
.L_120:
        /*0064*/ 	.byte	0x04, 0x36
        /*0066*/ 	.short	(.L_122 - .L_121)
.L_121:
        /*0068*/ 	.word	0x00000008
.L_122:


//--------------------- .nv.info._ZN3cub18CUB_300001_SM_10006detail8for_each13static_kernelINS2_12policy_hub_t12policy_500_tElN6thrust24THRUST_300001_SM_1000_NS8cuda_cub20__uninitialized_copy7functorINS7_10device_ptrIiEENS7_7pointerIiNS8_3tagENS7_11use_defaultESF_EEEEEEvT0_T1_ --------------------------
	.section	.nv.info._ZN3cub18CUB_300001_SM_10006detail8for_each13static_kernelINS2_12policy_hub_t12policy_500_tElN6thrust24THRUST_300001_SM_1000_NS8cuda_cub20__uninitialized_copy7functorINS7_10device_ptrIiEENS7_7pointerIiNS8_3tagENS7_11use_defaultESF_EEEEEEvT0_T1_,"",@"SHT_CUDA_INFO"
	.sectionflags	@""
	.align	4


	//----- nvinfo : EIATTR_CUDA_API_VERSION
	.align		4
        /*0000*/ 	.byte	0x04, 0x37
        /*0002*/ 	.short	(.L_124 - .L_123)
.L_123:
        /*0004*/ 	.word	0x00000082


	//----- nvinfo : EIATTR_KPARAM_INFO
	.align		4
.L_124:
        /*0008*/ 	.byte	0x04, 0x17
        /*000a*/ 	.short	(.L_126 - .L_125)
.L_125:
        /*000c*/ 	.word	0x00000000
        /*0010*/ 	.short	0x0001
        /*0012*/ 	.short	0x0008
        /*0014*/ 	.byte	0x00, 0xf0, 0x41, 0x00


	//----- nvinfo : EIATTR_KPARAM_INFO
	.align		4
.L_126:
        /*0018*/ 	.byte	0x04, 0x17
        /*001a*/ 	.short	(.L_128 - .L_127)
.L_127:
        /*001c*/ 	.word	0x00000000
        /*0020*/ 	.short	0x0000
        /*0022*/ 	.short	0x0000
        /*0024*/ 	.byte	0x00, 0xf0, 0x21, 0x00


	//----- nvinfo : EIATTR_SPARSE_MMA_MASK
	.align		4
.L_128:
        /*0028*/ 	.byte	0x03, 0x50
        /*002a*/ 	.short	0x0000


	//----- nvinfo : EIATTR_MAXREG_COUNT
	.align		4
        /*002c*/ 	.byte	0x03, 0x1b
        /*002e*/ 	.short	0x00ff


	//----- nvinfo : EIATTR_MERCURY_ISA_VERSION
	.align		4
        /*0030*/ 	.byte	0x03, 0x5f
        /*0032*/ 	.short	0x0101


	//----- nvinfo : EIATTR_VRC_CTA_INIT_COUNT
	.align		4
        /*0034*/ 	.byte	0x02, 0x4a
	.zero		1
	.zero		1


	//----- nvinfo : EIATTR_EXIT_INSTR_OFFSETS
	.align		4
        /*0038*/ 	.byte	0x04, 0x1c
        /*003a*/ 	.short	(.L_130 - .L_129)


	//   ....[0]....
.L_129:
        /*003c*/ 	.word	0x00000190


	//   ....[1]....
        /*0040*/ 	.word	0x00000320


	//   ....[2]....
        /*0044*/ 	.word	0x000003f0


	//----- nvinfo : EIATTR_MAX_THREADS
	.align		4
.L_130:
        /*0048*/ 	.byte	0x04, 0x05
        /*004a*/ 	.short	(.L_132 - .L_131)
.L_131:
        /*004c*/ 	.word	0x00000100
        /*0050*/ 	.word	0x00000001
        /*0054*/ 	.word	0x00000001


	//----- nvinfo : EIATTR_CRS_STACK_SIZE
	.align		4
.L_132:
        /*0058*/ 	.byte	0x04, 0x1e
        /*005a*/ 	.short	(.L_134 - .L_133)
.L_133:
        /*005c*/ 	.word	0x00000000


	//----- nvinfo : EIATTR_CBANK_PARAM_SIZE
	.align		4
.L_134:
        /*0060*/ 	.byte	0x03, 0x19
        /*0062*/ 	.short	0x0018


	//----- nvinfo : EIATTR_PARAM_CBANK
	.align		4
        /*0064*/ 	.byte	0x04, 0x0a
        /*0066*/ 	.short	(.L_136 - .L_135)
	.align		4
.L_135:
        /*0068*/ 	.word	index@(.nv.constant0._ZN3cub18CUB_300001_SM_10006detail8for_each13static_kernelINS2_12policy_hub_t12policy_500_tElN6thrust24THRUST_300001_SM_1000_NS8cuda_cub20__uninitialized_copy7functorINS7_10device_ptrIiEENS7_7pointerIiNS8_3tagENS7_11use_defaultESF_EEEEEEvT0_T1_)
        /*006c*/ 	.short	0x0380
        /*006e*/ 	.short	0x0018


	//----- nvinfo : EIATTR_SW_WAR
	.align		4
.L_136:
        /*0070*/ 	.byte	0x04, 0x36
        /*0072*/ 	.short	(.L_138 - .L_137)
.L_137:
        /*0074*/ 	.word	0x00000008
.L_138:


//--------------------- .nv.info._ZN3cub18CUB_300001_SM_10006detail11EmptyKernelIvEEvv --------------------------
	.section	.nv.info._ZN3cub18CUB_300001_SM_10006detail11EmptyKernelIvEEvv,"",@"SHT_CUDA_INFO"
	.sectionflags	@""
	.align	4


	//----- nvinfo : EIATTR_CUDA_API_VERSION
	.align		4
        /*0000*/ 	.byte	0x04, 0x37
        /*0002*/ 	.short	(.L_140 - .L_139)
.L_139:
        /*0004*/ 	.word	0x00000082


	//----- nvinfo : EIATTR_SPARSE_MMA_MASK
	.align		4
.L_140:
        /*0008*/ 	.byte	0x03, 0x50
        /*000a*/ 	.short	0x0000


	//----- nvinfo : EIATTR_MAXREG_COUNT
	.align		4
        /*000c*/ 	.byte	0x03, 0x1b
        /*000e*/ 	.short	0x00ff


	//----- nvinfo : EIATTR_MERCURY_ISA_VERSION
	.align		4
        /*0010*/ 	.byte	0x03, 0x5f
        /*0012*/ 	.short	0x0101


	//----- nvinfo : EIATTR_VRC_CTA_INIT_COUNT
	.align		4
        /*0014*/ 	.byte	0x02, 0x4a
	.zero		1
	.zero		1


	//----- nvinfo : EIATTR_EXIT_INSTR_OFFSETS
	.align		4
        /*0018*/ 	.byte	0x04, 0x1c
        /*001a*/ 	.short	(.L_142 - .L_141)


	//   ....[0]....
.L_141:
        /*001c*/ 	.word	0x00000010


	//----- nvinfo : EIATTR_SW_WAR
	.align		4
.L_142:
        /*0020*/ 	.byte	0x04, 0x36
        /*0022*/ 	.short	(.L_144 - .L_143)
.L_143:
        /*0024*/ 	.word	0x00000008
.L_144:


//--------------------- .nv.callgraph             --------------------------
	.section	.nv.callgraph,"",@"SHT_CUDA_CALLGRAPH"
	.align	4
	.sectionentsize	8
	.align		4
        /*0000*/ 	.word	0x00000000
	.align		4
        /*0004*/ 	.word	0xffffffff
	.align		4
        /*0008*/ 	.word	0x00000000
	.align		4
        /*000c*/ 	.word	0xfffffffe
	.align		4
        /*0010*/ 	.word	0x00000000
	.align		4
        /*0014*/ 	.word	0xfffffffd
	.align		4
        /*0018*/ 	.word	0x00000000
	.align		4
        /*001c*/ 	.word	0xfffffffc


//--------------------- .nv.constant4             --------------------------
	.section	.nv.constant4,"a",@progbits
	.align	8
	.align		8
.nv.constant4:
        /*0000*/ 	.dword	_ZN30_INTERNAL_6b0ebdfa_4_k_cu_main4cuda3std3__45__cpo5beginE
	.align		8
        /*0008*/ 	.dword	_ZN30_INTERNAL_6b0ebdfa_4_k_cu_main4cuda3std3__45__cpo3endE
	.align		8
        /*0010*/ 	.dword	_ZN30_INTERNAL_6b0ebdfa_4_k_cu_main4cuda3std3__45__cpo6cbeginE
	.align		8
        /*0018*/ 	.dword	_ZN30_INTERNAL_6b0ebdfa_4_k_cu_main4cuda3std3__45__cpo4cendE
	.align		8
        /*0020*/ 	.dword	_ZN30_INTERNAL_6b0ebdfa_4_k_cu_main4cuda3std3__45__cpo6rbeginE
	.align		8
        /*0028*/ 	.dword	_ZN30_INTERNAL_6b0ebdfa_4_k_cu_main4cuda3std3__45__cpo4rendE
	.align		8
        /*0030*/ 	.dword	_ZN30_INTERNAL_6b0ebdfa_4_k_cu_main4cuda3std3__45__cpo7crbeginE
	.align		8
        /*0038*/ 	.dword	_ZN30_INTERNAL_6b0ebdfa_4_k_cu_main4cuda3std3__45__cpo5crendE
	.align		8
        /*0040*/ 	.dword	_ZN30_INTERNAL_6b0ebdfa_4_k_cu_main4cuda3std3__432_GLOBAL__N__6b0ebdfa_4_k_cu_main6ignoreE
	.align		8
        /*0048*/ 	.dword	_ZN30_INTERNAL_6b0ebdfa_4_k_cu_main4cuda3std3__419piecewise_constructE
	.align		8
        /*0050*/ 	.dword	_ZN30_INTERNAL_6b0ebdfa_4_k_cu_main4cuda3std3__48in_placeE
	.align		8
        /*0058*/ 	.dword	_ZN30_INTERNAL_6b0ebdfa_4_k_cu_main4cuda3std3__420unreachable_sentinelE
	.align		8
        /*0060*/ 	.dword	_ZN30_INTERNAL_6b0ebdfa_4_k_cu_main4cuda3std3__47nulloptE
	.align		8
        /*0068*/ 	.dword	_ZN30_INTERNAL_6b0ebdfa_4_k_cu_main4cuda3std3__48unexpectE
	.align		8
        /*0070*/ 	.dword	_ZN30_INTERNAL_6b0ebdfa_4_k_cu_main4cuda3std6ranges3__45__cpo4swapE
	.align		8
        /*0078*/ 	.dword	_ZN30_INTERNAL_6b0ebdfa_4_k_cu_main4cuda3std6ranges3__45__cpo9iter_moveE
	.align		8
        /*0080*/ 	.dword	_ZN30_INTERNAL_6b0ebdfa_4_k_cu_main4cuda3std6ranges3__45__cpo5beginE
	.align		8
        /*0088*/ 	.dword	_ZN30_INTERNAL_6b0ebdfa_4_k_cu_main4cuda3std6ranges3__45__cpo3endE
	.align		8
        /*0090*/ 	.dword	_ZN30_INTERNAL_6b0ebdfa_4_k_cu_main4cuda3std6ranges3__45__cpo6cbeginE
	.align		8
        /*0098*/ 	.dword	_ZN30_INTERNAL_6b0ebdfa_4_k_cu_main4cuda3std6ranges3__45__cpo4cendE
	.align		8
        /*00a0*/ 	.dword	_ZN30_INTERNAL_6b0ebdfa_4_k_cu_main4cuda3std6ranges3__45__cpo7advanceE
	.align		8
        /*00a8*/ 	.dword	_ZN30_INTERNAL_6b0ebdfa_4_k_cu_main4cuda3std6ranges3__45__cpo9iter_swapE
	.align		8
        /*00b0*/ 	.dword	_ZN30_INTERNAL_6b0ebdfa_4_k_cu_main4cuda3std6ranges3__45__cpo4nextE
	.align		8
        /*00b8*/ 	.dword	_ZN30_INTERNAL_6b0ebdfa_4_k_cu_main4cuda3std6ranges3__45__cpo4prevE
	.align		8
        /*00c0*/ 	.dword	_ZN30_INTERNAL_6b0ebdfa_4_k_cu_main4cuda3std6ranges3__45__cpo4dataE
	.align		8
        /*00c8*/ 	.dword	_ZN30_INTERNAL_6b0ebdfa_4_k_cu_main4cuda3std6ranges3__45__cpo5cdataE
	.align		8
        /*00d0*/ 	.dword	_ZN30_INTERNAL_6b0ebdfa_4_k_cu_main4cuda3std6ranges3__45__cpo4sizeE
	.align		8
        /*00d8*/ 	.dword	_ZN30_INTERNAL_6b0ebdfa_4_k_cu_main4cuda3std6ranges3__45__cpo5ssizeE
	.align		8
        /*00e0*/ 	.dword	_ZN30_INTERNAL_6b0ebdfa_4_k_cu_main4cuda3std6ranges3__45__cpo8distanceE
	.align		8
        /*00e8*/ 	.dword	_ZN30_INTERNAL_6b0ebdfa_4_k_cu_main6thrust24THRUST_300001_SM_1000_NS6system6detail10sequential3seqE
	.align		8
        /*00f0*/ 	.dword	_ZN30_INTERNAL_6b0ebdfa_4_k_cu_main6thrust24THRUST_300001_SM_1000_NS8cuda_cub3parE
	.align		8
        /*00f8*/ 	.dword	_ZN30_INTERNAL_6b0ebdfa_4_k_cu_main6thrust24THRUST_300001_SM_1000_NS8cuda_cub10par_nosyncE
	.align		8
        /*0100*/ 	.dword	_ZN30_INTERNAL_6b0ebdfa_4_k_cu_main6thrust24THRUST_300001_SM_1000_NS12placeholders2_1E
	.align		8
        /*0108*/ 	.dword	_ZN30_INTERNAL_6b0ebdfa_4_k_cu_main6thrust24THRUST_300001_SM_1000_NS12placeholders2_2E
	.align		8
        /*0110*/ 	.dword	_ZN30_INTERNAL_6b0ebdfa_4_k_cu_main6thrust24THRUST_300001_SM_1000_NS12placeholders2_3E
	.align		8
        /*0118*/ 	.dword	_ZN30_INTERNAL_6b0ebdfa_4_k_cu_main6thrust24THRUST_300001_SM_1000_NS12placeholders2_4E
	.align		8
        /*0120*/ 	.dword	_ZN30_INTERNAL_6b0ebdfa_4_k_cu_main6thrust24THRUST_300001_SM_1000_NS12placeholders2_5E
	.align		8
        /*0128*/ 	.dword	_ZN30_INTERNAL_6b0ebdfa_4_k_cu_main6thrust24THRUST_300001_SM_1000_NS12placeholders2_6E
	.align		8
        /*0130*/ 	.dword	_ZN30_INTERNAL_6b0ebdfa_4_k_cu_main6thrust24THRUST_300001_SM_1000_NS12placeholders2_7E
	.align		8
        /*0138*/ 	.dword	_ZN30_INTERNAL_6b0ebdfa_4_k_cu_main6thrust24THRUST_300001_SM_1000_NS12placeholders2_8E
	.align		8
        /*0140*/ 	.dword	_ZN30_INTERNAL_6b0ebdfa_4_k_cu_main6thrust24THRUST_300001_SM_1000_NS12placeholders2_9E
	.align		8
        /*0148*/ 	.dword	_ZN30_INTERNAL_6b0ebdfa_4_k_cu_main6thrust24THRUST_300001_SM_1000_NS12placeholders3_10E
	.align		8
        /*0150*/ 	.dword	_ZN30_INTERNAL_6b0ebdfa_4_k_cu_main6thrust24THRUST_300001_SM_1000_NS3seqE


//--------------------- .text._ZN3cub18CUB_300001_SM_10006detail6select23DeviceSelectSweepKernelINS2_10policy_hubIiNS0_8NullTypeEiLb0ELNS0_10SelectImplE1EE10Policy1000EN6thrust24THRUST_300001_SM_1000_NS10device_ptrIiEEPS5_SC_PlNS0_13ScanTileStateIiLb1EEEN4cuda3std3__410__not_fn_tI11is_negativeEES5_iNS2_19streaming_context_tIlLb1EEELS6_1EEEvT0_T1_T2_T3_T4_T5_T6_T7_iT8_NS1_7vsmem_tE --------------------------
	.section	.text._ZN3cub18CUB_300001_SM_10006detail6select23DeviceSelectSweepKernelINS2_10policy_hubIiNS0_8NullTypeEiLb0ELNS0_10SelectImplE1EE10Policy1000EN6thrust24THRUST_300001_SM_1000_NS10device_ptrIiEEPS5_SC_PlNS0_13ScanTileStateIiLb1EEEN4cuda3std3__410__not_fn_tI11is_negativeEES5_iNS2_19streaming_context_tIlLb1EEELS6_1EEEvT0_T1_T2_T3_T4_T5_T6_T7_iT8_NS1_7vsmem_tE,"ax",@progbits
	.align	128
        .global         _ZN3cub18CUB_300001_SM_10006detail6select23DeviceSelectSweepKernelINS2_10policy_hubIiNS0_8NullTypeEiLb0ELNS0_10SelectImplE1EE10Policy1000EN6thrust24THRUST_300001_SM_1000_NS10device_ptrIiEEPS5_SC_PlNS0_13ScanTileStateIiLb1EEEN4cuda3std3__410__not_fn_tI11is_negativeEES5_iNS2_19streaming_context_tIlLb1EEELS6_1EEEvT0_T1_T2_T3_T4_T5_T6_T7_iT8_NS1_7vsmem_tE
        .type           _ZN3cub18CUB_300001_SM_10006detail6select23DeviceSelectSweepKernelINS2_10policy_hubIiNS0_8NullTypeEiLb0ELNS0_10SelectImplE1EE10Policy1000EN6thrust24THRUST_300001_SM_1000_NS10device_ptrIiEEPS5_SC_PlNS0_13ScanTileStateIiLb1EEEN4cuda3std3__410__not_fn_tI11is_negativeEES5_iNS2_19streaming_context_tIlLb1EEELS6_1EEEvT0_T1_T2_T3_T4_T5_T6_T7_iT8_NS1_7vsmem_tE,@function
        .size           _ZN3cub18CUB_300001_SM_10006detail6select23DeviceSelectSweepKernelINS2_10policy_hubIiNS0_8NullTypeEiLb0ELNS0_10SelectImplE1EE10Policy1000EN6thrust24THRUST_300001_SM_1000_NS10device_ptrIiEEPS5_SC_PlNS0_13ScanTileStateIiLb1EEEN4cuda3std3__410__not_fn_tI11is_negativeEES5_iNS2_19streaming_context_tIlLb1EEELS6_1EEEvT0_T1_T2_T3_T4_T5_T6_T7_iT8_NS1_7vsmem_tE,(.L_x_331 - _ZN3cub18CUB_300001_SM_10006detail6select23DeviceSelectSweepKernelINS2_10policy_hubIiNS0_8NullTypeEiLb0ELNS0_10SelectImplE1EE10Policy1000EN6thrust24THRUST_300001_SM_1000_NS10device_ptrIiEEPS5_SC_PlNS0_13ScanTileStateIiLb1EEEN4cuda3std3__410__not_fn_tI11is_negativeEES5_iNS2_19streaming_context_tIlLb1EEELS6_1EEEvT0_T1_T2_T3_T4_T5_T6_T7_iT8_NS1_7vsmem_tE)
        .other          _ZN3cub18CUB_300001_SM_10006detail6select23DeviceSelectSweepKernelINS2_10policy_hubIiNS0_8NullTypeEiLb0ELNS0_10SelectImplE1EE10Policy1000EN6thrust24THRUST_300001_SM_1000_NS10device_ptrIiEEPS5_SC_PlNS0_13ScanTileStateIiLb1EEEN4cuda3std3__410__not_fn_tI11is_negativeEES5_iNS2_19streaming_context_tIlLb1EEELS6_1EEEvT0_T1_T2_T3_T4_T5_T6_T7_iT8_NS1_7vsmem_tE,@"STO_CUDA_ENTRY STV_DEFAULT"
_ZN3cub18CUB_300001_SM_10006detail6select23DeviceSelectSweepKernelINS2_10policy_hubIiNS0_8NullTypeEiLb0ELNS0_10SelectImplE1EE10Policy1000EN6thrust24THRUST_300001_SM_1000_NS10device_ptrIiEEPS5_SC_PlNS0_13ScanTileStateIiLb1EEEN4cuda3std3__410__not_fn_tI11is_negativeEES5_iNS2_19streaming_context_tIlLb1EEELS6_1EEEvT0_T1_T2_T3_T4_T5_T6_T7_iT8_NS1_7vsmem_tE:
.text._ZN3cub18CUB_300001_SM_10006detail6select23DeviceSelectSweepKernelINS2_10policy_hubIiNS0_8NullTypeEiLb0ELNS0_10SelectImplE1EE10Policy1000EN6thrust24THRUST_300001_SM_1000_NS10device_ptrIiEEPS5_SC_PlNS0_13ScanTileStateIiLb1EEEN4cuda3std3__410__not_fn_tI11is_negativeEES5_iNS2_19streaming_context_tIlLb1EEELS6_1EEEvT0_T1_T2_T3_T4_T5_T6_T7_iT8_NS1_7vsmem_tE:
[----:B------:R-:W0:Y:S01]  /*0000*/  LDC R1, c[0x0][0x37c] ;  /* 0x0000df00ff017b82 */ /* 0x000e220000000800 */
[----:B------:R-:W1:Y:S07]  /*0010*/  S2R R0, SR_CTAID.Y ;  /* 0x0000000000007919 */ /* 0x000e6e0000002600 */
[----:B------:R-:W1:Y:S01]  /*0020*/  S2UR UR5, SR_CTAID.X ;  /* 0x00000000000579c3 */ /* 0x000e620000002500 */
[----:B------:R-:W2:Y:S01]  /*0030*/  LDCU UR4, c[0x0][0x3b0] ;  /* 0x00007600ff0477ac */ /* 0x000ea20008000800 */
[----:B0-----:R-:W-:Y:S01]  /*0040*/  VIADD R1, R1, 0xfffffff0 ;  /* 0xfffffff001017836 */ /* 0x001fe20000000000 */
[----:B------:R-:W0:Y:S05]  /*0050*/  LDCU.64 UR8, c[0x0][0x358] ;  /* 0x00006b00ff0877ac */ /* 0x000e2a0008000a00 */
[----:B------:R-:W1:Y:S01]  /*0060*/  LDC R27, c[0x0][0x374] ;  /* 0x0000dd00ff1b7b82 */ /* 0x000e620000000800 */
[----:B--2---:R-:W-:Y:S01]  /*0070*/  UIADD3 UR4, UPT, UPT, UR4, -0x1, URZ ;  /* 0xffffffff04047890 */ /* 0x004fe2000fffe0ff */
[----:B-1----:R-:W-:-:S04]  /*0080*/  IMAD R27, R27, UR5, R0 ;  /* 0x000000051b1b7c24 */ /* 0x002fc8000f8e0200 */
[C---:B------:R-:W-:Y:S01]  /*0090*/  IMAD R26, R27.reuse, 0x1980, RZ ;  /* 0x000019801b1a7824 */ /* 0x040fe200078e02ff */
[----:B------:R-:W-:-:S13]  /*00a0*/  ISETP.GE.AND P0, PT, R27, UR4, PT ;  /* 0x000000041b007c0c */ /* 0x000fda000bf06270 */
[----:B0-----:R-:W-:Y:S05]  /*00b0*/  @P0 BRA `(.L_x_0) ;  /* 0x0000005400040947 */ /* 0x001fea0003800000 */
[----:B------:R-:W-:-:S13]  /*00c0*/  ISETP.NE.AND P0, PT, R27, RZ, PT ;  /* 0x000000ff1b00720c */ /* 0x000fda0003f05270 */
[----:B------:R-:W-:Y:S05]  /*00d0*/  @P0 BRA `(.L_x_1) ;  /* 0x0000002400380947 */ /* 0x000fea0003800000 */
[----:B------:R-:W0:Y:S01]  /*00e0*/  S2R R46, SR_TID.X ;  /* 0x00000000002e7919 */ /* 0x000e220000002100 */
[----:B------:R-:W1:Y:S01]  /*00f0*/  LDCU.U8 UR6, c[0x0][0x3b8] ;  /* 0x00007700ff0677ac */ /* 0x000e620008000000 */
[----:B------:R-:W2:Y:S01]  /*0100*/  LDCU.64 UR4, c[0x0][0x3c8] ;  /* 0x00007900ff0477ac */ /* 0x000ea20008000a00 */
[----:B------:R-:W3:Y:S01]  /*0110*/  LDCU.64 UR10, c[0x0][0x380] ;  /* 0x00007000ff0a77ac */ /* 0x000ee20008000a00 */
[----:B-1----:R-:W-:-:S04]  /*0120*/  UISETP.NE.AND UP0, UPT, UR6, URZ, UPT ;  /* 0x000000ff0600728c */ /* 0x002fc8000bf05270 */
[----:B--2---:R-:W-:Y:S02]  /*0130*/  USEL UR4, UR4, URZ, !UP0 ;  /* 0x000000ff04047287 */ /* 0x004fe4000c000000 */
[----:B------:R-:W-:Y:S01]  /*0140*/  USEL UR5, UR5, URZ, !UP0 ;  /* 0x000000ff05057287 */ /* 0x000fe2000c000000 */
[C---:B0-----:R-:W-:Y:S02]  /*0150*/  LOP3.LUT R0, R46.reuse, 0x1f, RZ, 0xc0, !PT ;  /* 0x0000001f2e007812 */ /* 0x041fe400078ec0ff */
[----:B------:R-:W-:-:S05]  /*0160*/  LOP3.LUT R3, R46, 0x3e0, RZ, 0xc0, !PT ;  /* 0x000003e02e037812 */ /* 0x000fca00078ec0ff */
[----:B------:R-:W-:-:S05]  /*0170*/  IMAD R3, R3, 0x11, R0 ;  /* 0x0000001103037824 */ /* 0x000fca00078e0200 */
[----:B------:R-:W-:-:S04]  /*0180*/  IADD3 R3, P0, P1, R3, UR4, R26 ;  /* 0x0000000403037c10 */ /* 0x000fc8000f91e01a */
[----:B------:R-:W-:Y:S02]  /*0190*/  IADD3.X R0, PT, PT, RZ, UR5, RZ, P0, P1 ;  /* 0x00000005ff007c10 */ /* 0x000fe400087e24ff */
[----:B---3--:R-:W-:-:S04]  /*01a0*/  LEA R2, P0, R3, UR10, 0x2 ;  /* 0x0000000a03027c11 */ /* 0x008fc8000f8010ff */
[----:B------:R-:W-:-:S05]  /*01b0*/  LEA.HI.X R3, R3, UR11, R0, 0x2, P0 ;  /* 0x0000000b03037c11 */ /* 0x000fca00080f1400 */
[----:B------:R-:W2:Y:S04]  /*01c0*/  LDG.E R0, desc[UR8][R2.64] ;  /* 0x0000000802007981 */ /* 0x000ea8000c1e1900 */
[----:B------:R-:W3:Y:S04]  /*01d0*/  LDG.E R4, desc[UR8][R2.64+0x80] ;  /* 0x0000800802047981 */ /* 0x000ee8000c1e1900 */
[----:B------:R-:W4:Y:S04]  /*01e0*/  LDG.E R5, desc[UR8][R2.64+0x100] ;  /* 0x0001000802057981 */ /* 0x000f28000c1e1900 */
[----:B------:R-:W5:Y:S04]  /*01f0*/  LDG.E R6, desc[UR8][R2.64+0x180] ;  /* 0x0001800802067981 */ /* 0x000f68000c1e1900 */
        /* <DEDUP_REMOVED lines=12> */
[----:B------:R-:W5:Y:S01]  /*02c0*/  LDG.E R19, desc[UR8][R2.64+0x800] ;  /* 0x0008000802137981 */ /* 0x000f62000c1e1900 */
[----:B------:R-:W0:Y:S01]  /*02d0*/  S2UR UR5, SR_CgaCtaId ;  /* 0x00000000000579c3 */ /* 0x000e220000008800 */
[----:B------:R-:W-:Y:S01]  /*02e0*/  SHF.R.U32.HI R21, RZ, 0x5, R46 ;  /* 0x00000005ff157819 */ /* 0x000fe2000001162e */
[----:B------:R-:W-:Y:S01]  /*02f0*/  UMOV UR4, 0x400 ;  /* 0x0000040000047882 */ /* 0x000fe20000000000 */
[----:B------:R-:W1:Y:S02]  /*0300*/  S2R R20, SR_LANEID ;  /* 0x0000000000147919 */ /* 0x000e640000000000 */
[----:B------:R-:W-:-:S02]  /*0310*/  ISETP.NE.AND P2, PT, R21, 0x3, PT ;  /* 0x000000031500780c */ /* 0x000fc40003f45270 */
[C---:B------:R-:W-:Y:S02]  /*0320*/  ISETP.NE.AND P6, PT, R21.reuse, 0x5, PT ;  /* 0x000000051500780c */ /* 0x040fe40003fc5270 */
[C---:B------:R-:W-:Y:S02]  /*0330*/  ISETP.NE.AND P5, PT, R21.reuse, 0x6, PT ;  /* 0x000000061500780c */ /* 0x040fe40003fa5270 */
[C---:B------:R-:W-:Y:S02]  /*0340*/  ISETP.NE.AND P4, PT, R21.reuse, 0x7, PT ;  /* 0x000000071500780c */ /* 0x040fe40003f85270 */
[C---:B------:R-:W-:Y:S01]  /*0350*/  ISETP.NE.AND P3, PT, R21.reuse, 0x8, PT ;  /* 0x000000081500780c */ /* 0x040fe20003f65270 */
[----:B0-----:R-:W-:Y:S01]  /*0360*/  ULEA UR4, UR5, UR4, 0x18 ;  /* 0x0000000405047291 */ /* 0x001fe2000f8ec0ff */
[----:B-1----:R-:W-:Y:S01]  /*0370*/  IMAD R22, R21, 0x220, R20 ;  /* 0x0000022015167824 */ /* 0x002fe200078e0214 */
[----:B------:R-:W-:-:S04]  /*0380*/  ISETP.NE.AND P1, PT, R20, 0x1f, PT ;  /* 0x0000001f1400780c */ /* 0x000fc80003f25270 */
[----:B------:R-:W-:-:S05]  /*0390*/  LEA R23, R22, UR4, 0x2 ;  /* 0x0000000416177c11 */ /* 0x000fca000f8e10ff */
[----:B------:R-:W-:-:S04]  /*03a0*/  IMAD R22, R20, 0x40, R23 ;  /* 0x0000004014167824 */ /* 0x000fc800078e0217 */
[----:B------:R-:W-:Y:S01]  /*03b0*/  @!P1 LEA R34, R21, UR4, 0x2 ;  /* 0x0000000415229c11 */ /* 0x000fe2000f8e10ff */
[----:B--2---:R-:W-:Y:S04]  /*03c0*/  STS [R23], R0 ;  /* 0x0000000017007388 */ /* 0x004fe80000000800 */
[----:B---3--:R-:W-:Y:S04]  /*03d0*/  STS [R23+0x80], R4 ;  /* 0x0000800417007388 */ /* 0x008fe80000000800 */
[----:B----4-:R-:W-:Y:S04]  /*03e0*/  STS [R23+0x100], R5 ;  /* 0x0001000517007388 */ /* 0x010fe80000000800 */
[----:B-----5:R-:W-:Y:S04]  /*03f0*/  STS [R23+0x180], R6 ;  /* 0x0001800617007388 */ /* 0x020fe80000000800 */
[----:B------:R-:W-:Y:S04]  /*0400*/  STS [R23+0x200], R7 ;  /* 0x0002000717007388 */ /* 0x000fe80000000800 */
        /* <DEDUP_REMOVED lines=11> */
[----:B------:R-:W-:Y:S01]  /*04c0*/  STS [R23+0x800], R19 ;  /* 0x0008001317007388 */ /* 0x000fe20000000800 */
[----:B------:R-:W-:-:S03]  /*04d0*/  NOP ;  /* 0x0000000000007918 */ /* 0x000fc60000000000 */
[----:B------:R-:W0:Y:S04]  /*04e0*/  LDS R47, [R22] ;  /* 0x00000000162f7984 */ /* 0x000e280000000800 */
[----:B------:R-:W1:Y:S04]  /*04f0*/  LDS R44, [R22+0x4] ;  /* 0x00000400162c7984 */ /* 0x000e680000000800 */
[----:B------:R-:W2:Y:S04]  /*0500*/  LDS R40, [R22+0x8] ;  /* 0x0000080016287984 */ /* 0x000ea80000000800 */
[----:B------:R-:W3:Y:S04]  /*0510*/  LDS R26, [R22+0xc] ;  /* 0x00000c00161a7984 */ /* 0x000ee80000000800 */
[----:B------:R-:W4:Y:S04]  /*0520*/  LDS R25, [R22+0x10] ;  /* 0x0000100016197984 */ /* 0x000f280000000800 */
[----:B------:R-:W5:Y:S04]  /*0530*/  LDS R24, [R22+0x14] ;  /* 0x0000140016187984 */ /* 0x000f680000000800 */
[----:B------:R-:W5:Y:S04]  /*0540*/  LDS R11, [R22+0x18] ;  /* 0x00001800160b7984 */ /* 0x000f680000000800 */
[----:B------:R-:W5:Y:S04]  /*0550*/  LDS R10, [R22+0x1c] ;  /* 0x00001c00160a7984 */ /* 0x000f680000000800 */
[----:B------:R-:W5:Y:S04]  /*0560*/  LDS R9, [R22+0x20] ;  /* 0x0000200016097984 */ /* 0x000f680000000800 */
[----:B------:R-:W5:Y:S01]  /*0570*/  LDS R8, [R22+0x24] ;  /* 0x0000240016087984 */ /* 0x000f620000000800 */
[----:B0-----:R-:W-:-:S03]  /*0580*/  LOP3.LUT R45, RZ, R47, RZ, 0x33, !PT ;  /* 0x0000002fff2d7212 */ /* 0x001fc600078e33ff */
[----:B------:R-:W0:Y:S01]  /*0590*/  LDS R7, [R22+0x28] ;  /* 0x0000280016077984 */ /* 0x000e220000000800 */
[----:B-1----:R-:W-:-:S03]  /*05a0*/  LOP3.LUT R0, RZ, R44, RZ, 0x33, !PT ;  /* 0x0000002cff007212 */ /* 0x002fc600078e33ff */
[----:B------:R-:W1:Y:S01]  /*05b0*/  LDS R6, [R22+0x2c] ;  /* 0x00002c0016067984 */ /* 0x000e620000000800 */
[----:B------:R-:W-:-:S03]  /*05c0*/  SHF.R.U32.HI R43, RZ, 0x1f, R45 ;  /* 0x0000001fff2b7819 */ /* 0x000fc6000001162d */
[----:B------:R-:W1:Y:S01]  /*05d0*/  LDS R5, [R22+0x30] ;  /* 0x0000300016057984 */ /* 0x000e620000000800 */
[----:B------:R-:W-:Y:S02]  /*05e0*/  LEA.HI R43, R0, R43, RZ, 0x1 ;  /* 0x0000002b002b7211 */ /* 0x000fe400078f08ff */
[----:B--2---:R-:W-:Y:S01]  /*05f0*/  LOP3.LUT R0, RZ, R40, RZ, 0x33, !PT ;  /* 0x00000028ff007212 */ /* 0x004fe200078e33ff */
[----:B------:R-:W2:Y:S01]  /*0600*/  LDS R4, [R22+0x34] ;  /* 0x0000340016047984 */ /* 0x000ea20000000800 */
[----:B---3--:R-:W-:Y:S02]  /*0610*/  LOP3.LUT R42, RZ, R26, RZ, 0x33, !PT ;  /* 0x0000001aff2a7212 */ /* 0x008fe400078e33ff */
[----:B------:R-:W-:Y:S01]  /*0620*/  LEA.HI R27, R0, R43, RZ, 0x1 ;  /* 0x0000002b001b7211 */ /* 0x000fe200078f08ff */
[----:B------:R-:W3:Y:S01]  /*0630*/  LDS R3, [R22+0x38] ;  /* 0x0000380016037984 */ /* 0x000ee20000000800 */
[----:B----4-:R-:W-:Y:S02]  /*0640*/  LOP3.LUT R41, RZ, R25, RZ, 0x33, !PT ;  /* 0x00000019ff297212 */ /* 0x010fe400078e33ff */
[----:B------:R-:W-:Y:S01]  /*0650*/  LEA.HI R42, R42, R27, RZ, 0x1 ;  /* 0x0000001b2a2a7211 */ /* 0x000fe200078f08ff */
[----:B------:R-:W4:Y:S01]  /*0660*/  LDS R2, [R22+0x3c] ;  /* 0x00003c0016027984 */ /* 0x000f220000000800 */
[----:B-----5:R-:W-:-:S02]  /*0670*/  LOP3.LUT R28, RZ, R24, RZ, 0x33, !PT ;  /* 0x00000018ff1c7212 */ /* 0x020fc400078e33ff */
[----:B------:R-:W-:Y:S01]  /*0680*/  LEA.HI R41, R41, R42, RZ, 0x1 ;  /* 0x0000002a29297211 */ /* 0x000fe200078f08ff */
[----:B------:R-:W5:Y:S01]  /*0690*/  LDS R0, [R22+0x40] ;  /* 0x0000400016007984 */ /* 0x000f620000000800 */
[----:B------:R-:W-:Y:S02]  /*06a0*/  LOP3.LUT R29, RZ, R11, RZ, 0x33, !PT ;  /* 0x0000000bff1d7212 */ /* 0x000fe400078e33ff */
[----:B------:R-:W-:Y:S02]  /*06b0*/  LEA.HI R28, R28, R41, RZ, 0x1 ;  /* 0x000000291c1c7211 */ /* 0x000fe400078f08ff */
[----:B------:R-:W-:Y:S02]  /*06c0*/  LOP3.LUT R30, RZ, R10, RZ, 0x33, !PT ;  /* 0x0000000aff1e7212 */ /* 0x000fe400078e33ff */
[----:B------:R-:W-:Y:S02]  /*06d0*/  LEA.HI R29, R29, R28, RZ, 0x1 ;  /* 0x0000001c1d1d7211 */ /* 0x000fe400078f08ff */
[----:B------:R-:W-:-:S02]  /*06e0*/  LOP3.LUT R31, RZ, R9, RZ, 0x33, !PT ;  /* 0x00000009ff1f7212 */ /* 0x000fc400078e33ff */
[----:B------:R-:W-:Y:S02]  /*06f0*/  LEA.HI R30, R30, R29, RZ, 0x1 ;  /* 0x0000001d1e1e7211 */ /* 0x000fe400078f08ff */
[----:B------:R-:W-:Y:S02]  /*0700*/  LOP3.LUT R12, RZ, R8, RZ, 0x33, !PT ;  /* 0x00000008ff0c7212 */ /* 0x000fe400078e33ff */
[----:B------:R-:W-:Y:S02]  /*0710*/  LEA.HI R31, R31, R30, RZ, 0x1 ;  /* 0x0000001e1f1f7211 */ /* 0x000fe400078f08ff */
[----:B0-----:R-:W-:Y:S02]  /*0720*/  LOP3.LUT R14, RZ, R7, RZ, 0x33, !PT ;  /* 0x00000007ff0e7212 */ /* 0x001fe400078e33ff */
[----:B------:R-:W-:Y:S02]  /*0730*/  LEA.HI R39, R12, R31, RZ, 0x1 ;  /* 0x0000001f0c277211 */ /* 0x000fe400078f08ff */
[----:B-1----:R-:W-:-:S02]  /*0740*/  LOP3.LUT R52, RZ, R6, RZ, 0x33, !PT ;  /* 0x00000006ff347212 */ /* 0x002fc400078e33ff */
[----:B------:R-:W-:Y:S02]  /*0750*/  LEA.HI R37, R14, R39, RZ, 0x1 ;  /* 0x000000270e257211 */ /* 0x000fe400078f08ff */
[----:B------:R-:W-:Y:S02]  /*0760*/  LOP3.LUT R13, RZ, R5, RZ, 0x33, !PT ;  /* 0x00000005ff0d7212 */ /* 0x000fe400078e33ff */
[----:B------:R-:W-:Y:S02]  /*0770*/  LEA.HI R52, R52, R37, RZ, 0x1 ;  /* 0x0000002534347211 */ /* 0x000fe400078f08ff */
[----:B--2---:R-:W-:Y:S02]  /*0780*/  LOP3.LUT R15, RZ, R4, RZ, 0x33, !PT ;  /* 0x00000004ff0f7212 */ /* 0x004fe400078e33ff */
[----:B------:R-:W-:Y:S02]  /*0790*/  LEA.HI R36, R13, R52, RZ, 0x1 ;  /* 0x000000340d247211 */ /* 0x000fe400078f08ff */
[----:B---3--:R-:W-:-:S02]  /*07a0*/  LOP3.LUT R13, RZ, R3, RZ, 0x33, !PT ;  /* 0x00000003ff0d7212 */ /* 0x008fc400078e33ff */
[----:B------:R-:W-:Y:S02]  /*07b0*/  LEA.HI R50, R15, R36, RZ, 0x1 ;  /* 0x000000240f327211 */ /* 0x000fe400078f08ff */
[----:B----4-:R-:W-:Y:S02]  /*07c0*/  LOP3.LUT R15, RZ, R2, RZ, 0x33, !PT ;  /* 0x00000002ff0f7212 */ /* 0x010fe400078e33ff */
[----:B------:R-:W-:Y:S02]  /*07d0*/  LEA.HI R38, R13, R50, RZ, 0x1 ;  /* 0x000000320d267211 */ /* 0x000fe400078f08ff */
[----:B-----5:R-:W-:Y:S02]  /*07e0*/  LOP3.LUT R13, RZ, R0, RZ, 0x33, !PT ;  /* 0x00000000ff0d7212 */ /* 0x020fe400078e33ff */
[----:B------:R-:W-:-:S04]  /*07f0*/  LEA.HI R48, R15, R38, RZ, 0x1 ;  /* 0x000000260f307211 */ /* 0x000fc800078f08ff */
[----:B------:R-:W-:Y:S01]  /*0800*/  LEA.HI R32, R13, R48, RZ, 0x1 ;  /* 0x000000300d207211 */ /* 0x000fe200078f08ff */
[----:B------:R-:W-:Y:S06]  /*0810*/  BAR.SYNC.DEFER_BLOCKING 0x0 ;  /* 0x0000000000007b1d */ /* 0x000fec0000010000 */
[----:B------:R-:W0:Y:S02]  /*0820*/  SHFL.UP P0, R13, R32, 0x1, RZ ;  /* 0x04200000200d7989 */ /* 0x000e2400000000ff */
[----:B0-----:R-:W-:-:S05]  /*0830*/  @P0 IMAD.IADD R13, R32, 0x1, R13 ;  /* 0x00000001200d0824 */ /* 0x001fca00078e020d */
[----:B------:R-:W0:Y:S02]  /*0840*/  SHFL.UP P0, R12, R13, 0x2, RZ ;  /* 0x044000000d0c7989 */ /* 0x000e2400000000ff */
[----:B0-----:R-:W-:-:S05]  /*0850*/  @P0 IMAD.IADD R12, R13, 0x1, R12 ;  /* 0x000000010d0c0824 */ /* 0x001fca00078e020c */
[----:B------:R-:W0:Y:S02]  /*0860*/  SHFL.UP P0, R23, R12, 0x4, RZ ;  /* 0x048000000c177989 */ /* 0x000e2400000000ff */
[----:B0-----:R-:W-:-:S05]  /*0870*/  @P0 IMAD.IADD R23, R12, 0x1, R23 ;  /* 0x000000010c170824 */ /* 0x001fca00078e0217 */
[----:B------:R-:W0:Y:S02]  /*0880*/  SHFL.UP P0, R22, R23, 0x8, RZ ;  /* 0x0500000017167989 */ /* 0x000e2400000000ff */
[----:B0-----:R-:W-:-:S05]  /*0890*/  @P0 IMAD.IADD R22, R23, 0x1, R22 ;  /* 0x0000000117160824 */ /* 0x001fca00078e0216 */
[----:B------:R-:W0:Y:S02]  /*08a0*/  SHFL.UP P0, R33, R22, 0x10, RZ ;  /* 0x0600000016217989 */ /* 0x000e2400000000ff */
[----:B0-----:R-:W-:Y:S01]  /*08b0*/  @P0 IMAD.IADD R33, R22, 0x1, R33 ;  /* 0x0000000116210824 */ /* 0x001fe200078e0221 */
[----:B------:R-:W-:-:S03]  /*08c0*/  ISETP.NE.AND P0, PT, R21, 0x2, PT ;  /* 0x000000021500780c */ /* 0x000fc60003f05270 */
[----:B------:R-:W-:Y:S01]  /*08d0*/  IMAD.IADD R32, R33, 0x1, -R32 ;  /* 0x0000000121207824 */ /* 0x000fe200078e0a20 */
[----:B------:R-:W-:Y:S01]  /*08e0*/  @!P1 STS [R34], R33 ;  /* 0x0000002122009388 */ /* 0x000fe20000000800 */
[----:B------:R-:W-:Y:S01]  /*08f0*/  BAR.SYNC.DEFER_BLOCKING 0x0 ;  /* 0x0000000000007b1d */ /* 0x000fe20000010000 */
[----:B------:R-:W-:-:S04]  /*0900*/  ISETP.NE.AND P1, PT, R20, RZ, PT ;  /* 0x000000ff1400720c */ /* 0x000fc80003f25270 */
[----:B------:R-:W-:Y:S01]  /*0910*/  SEL R49, R32, RZ, P1 ;  /* 0x000000ff20317207 */ /* 0x000fe20000800000 */
[----:B------:R-:W0:Y:S04]  /*0920*/  LDS.128 R12, [UR4] ;  /* 0x00000004ff0c7984 */ /* 0x000e280008000c00 */
[----:B------:R-:W1:Y:S01]  /*0930*/  LDS.128 R16, [UR4+0x10] ;  /* 0x00001004ff107984 */ /* 0x000e620008000c00 */
[----:B0-----:R-:W-:-:S05]  /*0940*/  IMAD.IADD R23, R12, 0x1, R13 ;  /* 0x000000010c177824 */ /* 0x001fca00078e020d */
[----:B------:R-:W-:Y:S01]  /*0950*/  SEL R20, R23, R12, !P0 ;  /* 0x0000000c17147207 */ /* 0x000fe20004000000 */
[----:B------:R-:W-:Y:S01]  /*0960*/  IMAD.IADD R23, R14, 0x1, R23 ;  /* 0x000000010e177824 */ /* 0x000fe200078e0217 */
[----:B------:R-:W-:-:S04]  /*0970*/  ISETP.NE.AND P0, PT, R21, 0x4, PT ;  /* 0x000000041500780c */ /* 0x000fc80003f05270 */
[----:B------:R-:W-:Y:S01]  /*0980*/  SEL R20, R23, R20, !P2 ;  /* 0x0000001417147207 */ /* 0x000fe20005000000 */
[----:B------:R-:W-:Y:S01]  /*0990*/  IMAD.IADD R23, R15, 0x1, R23 ;  /* 0x000000010f177824 */ /* 0x000fe200078e0217 */
[----:B------:R-:W-:-:S03]  /*09a0*/  ISETP.NE.AND P2, PT, R21, 0x9, PT ;  /* 0x000000091500780c */ /* 0x000fc60003f45270 */
[C---:B-1----:R-:W-:Y:S01]  /*09b0*/  IMAD.IADD R34, R23.reuse, 0x1, R16 ;  /* 0x0000000117227824 */ /* 0x042fe200078e0210 */
[----:B------:R-:W-:Y:S02]  /*09c0*/  SEL R20, R23, R20, !P0 ;  /* 0x0000001417147207 */ /* 0x000fe40004000000 */
[----:B------:R-:W-:Y:S02]  /*09d0*/  ISETP.NE.AND P0, PT, R21, 0xa, PT ;  /* 0x0000000a1500780c */ /* 0x000fe40003f05270 */
[----:B------:R-:W-:Y:S01]  /*09e0*/  SEL R35, R34, R20, !P6 ;  /* 0x0000001422237207 */ /* 0x000fe20007000000 */
[----:B------:R-:W-:Y:S01]  /*09f0*/  IMAD.IADD R34, R17, 0x1, R34 ;  /* 0x0000000111227824 */ /* 0x000fe200078e0222 */
[----:B------:R-:W-:Y:S02]  /*0a00*/  ISETP.NE.AND P6, PT, R21, 0xb, PT ;  /* 0x0000000b1500780c */ /* 0x000fe40003fc5270 */
[----:B------:R-:W0:Y:S02]  /*0a10*/  LDS.128 R20, [UR4+0x20] ;  /* 0x00002004ff147984 */ /* 0x000e240008000c00 */
[----:B------:R-:W-:Y:S01]  /*0a20*/  SEL R35, R34, R35, !P5 ;  /* 0x0000002322237207 */ /* 0x000fe20006800000 */
[----:B------:R-:W-:-:S05]  /*0a30*/  IMAD.IADD R34, R18, 0x1, R34 ;  /* 0x0000000112227824 */ /* 0x000fca00078e0222 */
[----:B------:R-:W-:Y:S01]  /*0a40*/  SEL R35, R34, R35, !P4 ;  /* 0x0000002322237207 */ /* 0x000fe20006000000 */
[----:B------:R-:W-:-:S05]  /*0a50*/  IMAD.IADD R34, R19, 0x1, R34 ;  /* 0x0000000113227824 */ /* 0x000fca00078e0222 */
[C---:B------:R-:W-:Y:S01]  /*0a60*/  SEL R35, R34.reuse, R35, !P3 ;  /* 0x0000002322237207 */ /* 0x040fe20005800000 */
[----:B0-----:R-:W-:-:S04]  /*0a70*/  IMAD.IADD R34, R34, 0x1, R20 ;  /* 0x0000000122227824 */ /* 0x001fc800078e0214 */
[----:B------:R-:W-:Y:S01]  /*0a80*/  IMAD.IADD R33, R21, 0x1, R34 ;  /* 0x0000000115217824 */ /* 0x000fe200078e0222 */
[----:B------:R-:W-:Y:S02]  /*0a90*/  SEL R35, R34, R35, !P2 ;  /* 0x0000002322237207 */ /* 0x000fe40005000000 */
[----:B------:R-:W-:Y:S02]  /*0aa0*/  ISETP.NE.AND P2, PT, R46, RZ, PT ;  /* 0x000000ff2e00720c */ /* 0x000fe40003f45270 */
[----:B------:R-:W-:Y:S01]  /*0ab0*/  SEL R34, R33, R35, !P0 ;  /* 0x0000002321227207 */ /* 0x000fe20004000000 */
[----:B------:R-:W-:Y:S01]  /*0ac0*/  IMAD.IADD R33, R22, 0x1, R33 ;  /* 0x0000000116217824 */ /* 0x000fe200078e0221 */
[----:B------:R-:W-:-:S04]  /*0ad0*/  ISETP.GE.U32.AND P0, PT, R46, 0x20, PT ;  /* 0x000000202e00780c */ /* 0x000fc80003f06070 */
[----:B------:R-:W-:Y:S01]  /*0ae0*/  SEL R34, R33, R34, !P6 ;  /* 0x0000002221227207 */ /* 0x000fe20007000000 */
[----:B------:R-:W-:-:S03]  /*0af0*/  IMAD.IADD R33, R23, 0x1, R33 ;  /* 0x0000000117217824 */ /* 0x000fc600078e0221 */
[----:B------:R-:W-:Y:S01]  /*0b00*/  SEL R34, R34, RZ, P0 ;  /* 0x000000ff22227207 */ /* 0x000fe20000000000 */
[----:B------:R-:W-:Y:S01]  /*0b10*/  @!P2 IMAD.MOV.U32 R32, RZ, RZ, 0x65 ;  /* 0x00000065ff20a424 */ /* 0x000fe200078e00ff */
[----:B------:R-:W-:-:S03]  /*0b20*/  ISETP.GT.AND P0, PT, R33, 0x180, PT ;  /* 0x000001802100780c */ /* 0x000fc60003f04270 */
[----:B------:R-:W-:Y:S02]  /*0b30*/  IMAD.IADD R49, R34, 0x1, R49 ;  /* 0x0000000122317824 */ /* 0x000fe400078e0231 */
[----:B------:R-:W0:Y:S02]  /*0b40*/  @!P2 LDC.64 R34, c[0x0][0x3a0] ;  /* 0x0000e800ff22ab82 */ /* 0x000e240000000a00 */
[--C-:B------:R-:W-:Y:S01]  /*0b50*/  IMAD.IADD R43, R43, 0x1, R49.reuse ;  /* 0x000000012b2b7824 */ /* 0x100fe200078e0231 */
[----:B------:R-:W-:Y:S01]  /*0b60*/  LEA.HI R45, R45, R49, RZ, 0x1 ;  /* 0x000000312d2d7211 */ /* 0x000fe200078f08ff */
[--C-:B------:R-:W-:Y:S02]  /*0b70*/  IMAD.IADD R27, R27, 0x1, R49.reuse ;  /* 0x000000011b1b7824 */ /* 0x100fe400078e0231 */
[--C-:B------:R-:W-:Y:S02]  /*0b80*/  IMAD.IADD R42, R42, 0x1, R49.reuse ;  /* 0x000000012a2a7824 */ /* 0x100fe400078e0231 */
[----:B------:R-:W-:-:S02]  /*0b90*/  IMAD.IADD R41, R41, 0x1, R49 ;  /* 0x0000000129297824 */ /* 0x000fc400078e0231 */
[--C-:B------:R-:W-:Y:S02]  /*0ba0*/  IMAD.IADD R28, R28, 0x1, R49.reuse ;  /* 0x000000011c1c7824 */ /* 0x100fe400078e0231 */
[--C-:B------:R-:W-:Y:S02]  /*0bb0*/  IMAD.IADD R29, R29, 0x1, R49.reuse ;  /* 0x000000011d1d7824 */ /* 0x100fe400078e0231 */
[--C-:B------:R-:W-:Y:S02]  /*0bc0*/  IMAD.IADD R30, R30, 0x1, R49.reuse ;  /* 0x000000011e1e7824 */ /* 0x100fe400078e0231 */
[--C-:B------:R-:W-:Y:S02]  /*0bd0*/  IMAD.IADD R31, R31, 0x1, R49.reuse ;  /* 0x000000011f1f7824 */ /* 0x100fe400078e0231 */
[--C-:B------:R-:W-:Y:S02]  /*0be0*/  IMAD.IADD R36, R36, 0x1, R49.reuse ;  /* 0x0000000124247824 */ /* 0x100fe400078e0231 */
[--C-:B------:R-:W-:Y:S01]  /*0bf0*/  IMAD.IADD R38, R38, 0x1, R49.reuse ;  /* 0x0000000126267824 */ /* 0x100fe200078e0231 */
[----:B0-----:R0:W-:Y:S02]  /*0c00*/  @!P2 ST.E.64.STRONG.GPU desc[UR8][R34.64+0x100], R32 ;  /* 0x000100202200a985 */ /* 0x0011e4000c10fb08 */
[----:B0-----:R-:W-:-:S02]  /*0c10*/  IMAD.IADD R32, R39, 0x1, R49 ;  /* 0x0000000127207824 */ /* 0x001fc400078e0231 */
[--C-:B------:R-:W-:Y:S02]  /*0c20*/  IMAD.IADD R34, R37, 0x1, R49.reuse ;  /* 0x0000000125227824 */ /* 0x100fe400078e0231 */
[--C-:B------:R-:W-:Y:S02]  /*0c30*/  IMAD.IADD R35, R52, 0x1, R49.reuse ;  /* 0x0000000134237824 */ /* 0x100fe400078e0231 */
[--C-:B------:R-:W-:Y:S02]  /*0c40*/  IMAD.IADD R37, R50, 0x1, R49.reuse ;  /* 0x0000000132257824 */ /* 0x100fe400078e0231 */
[----:B------:R-:W-:Y:S01]  /*0c50*/  IMAD.IADD R39, R48, 0x1, R49 ;  /* 0x0000000130277824 */ /* 0x000fe200078e0231 */
[----:B------:R-:W-:Y:S06]  /*0c60*/  @P0 BRA `(.L_x_2) ;  /* 0x0000000c00f80947 */ /* 0x000fec0003800000 */
[----:B------:R-:W-:Y:S01]  /*0c70*/  ISETP.GT.AND P0, PT, R47, -0x1, PT ;  /* 0xffffffff2f00780c */ /* 0x000fe20003f04270 */
[----:B------:R-:W-:-:S12]  /*0c80*/  BSSY.RECONVERGENT B0, `(.L_x_3) ;  /* 0x000000d000007945 */ /* 0x000fd80003800200 */
[----:B------:R-:W-:Y:S05]  /*0c90*/  @!P0 BRA `(.L_x_4) ;  /* 0x00000000002c8947 */ /* 0x000fea0003800000 */
[----:B------:R-:W-:Y:S01]  /*0ca0*/  UISETP.NE.AND UP0, UPT, UR6, URZ, UPT ;  /* 0x000000ff0600728c */ /* 0x000fe2000bf05270 */
[----:B------:R-:W-:Y:S01]  /*0cb0*/  CS2R R12, SRZ ;  /* 0x00000000000c7805 */ /* 0x000fe2000001ff00 */
[----:B------:R-:W0:Y:S07]  /*0cc0*/  LDCU.64 UR4, c[0x0][0x390] ;  /* 0x00007200ff0477ac */ /* 0x000e2e0008000a00 */
[----:B------:R-:W-:Y:S05]  /*0cd0*/  BRA.U UP0, `(.L_x_5) ;  /* 0x0000000100087547 */ /* 0x000fea000b800000 */
[----:B------:R-:W1:Y:S02]  /*0ce0*/  LDC.64 R12, c[0x0][0x3d0] ;  /* 0x0000f400ff0c7b82 */ /* 0x000e640000000a00 */
[----:B-1----:R-:W5:Y:S02]  /*0cf0*/  LDG.E.64 R12, desc[UR8][R12.64] ;  /* 0x000000080c0c7981 */ /* 0x002f64000c1e1b00 */
.L_x_5:
[----:B-----5:R-:W-:-:S04]  /*0d00*/  IADD3 R14, P0, PT, R49, R12, RZ ;  /* 0x0000000c310e7210 */ /* 0x020fc80007f1e0ff */
[----:B------:R-:W-:Y:S02]  /*0d10*/  LEA.HI.X.SX32 R13, R49, R13, 0x1, P0 ;  /* 0x0000000d310d7211 */ /* 0x000fe400000f0eff */
[----:B0-----:R-:W-:-:S04]  /*0d20*/  LEA R12, P0, R14, UR4, 0x2 ;  /* 0x000000040e0c7c11 */ /* 0x001fc8000f8010ff */
[----:B------:R-:W-:-:S05]  /*0d30*/  LEA.HI.X R13, R14, UR5, R13, 0x2, P0 ;  /* 0x000000050e0d7c11 */ /* 0x000fca00080f140d */
[----:B------:R0:W-:Y:S04]  /*0d40*/  STG.E desc[UR8][R12.64], R47 ;  /* 0x0000002f0c007986 */ /* 0x0001e8000c101908 */
.L_x_4:
[----:B------:R-:W-:Y:S05]  /*0d50*/  BSYNC.RECONVERGENT B0 ;  /* 0x0000000000007941 */ /* 0x000fea0003800200 */
.L_x_3:
[----:B------:R-:W-:Y:S01]  /*0d60*/  ISETP.GE.AND P0, PT, R44, RZ, PT ;  /* 0x000000ff2c00720c */ /* 0x000fe20003f06270 */
[----:B------:R-:W-:-:S12]  /*0d70*/  BSSY.RECONVERGENT B0, `(.L_x_6) ;  /* 0x000000d000007945 */ /* 0x000fd80003800200 */
[----:B------:R-:W-:Y:S05]  /*0d80*/  @!P0 BRA `(.L_x_7) ;  /* 0x00000000002c8947 */ /* 0x000fea0003800000 */
[----:B------:R-:W-:Y:S01]  /*0d90*/  UISETP.NE.AND UP0, UPT, UR6, URZ, UPT ;  /* 0x000000ff0600728c */ /* 0x000fe2000bf05270 */
[----:B0-----:R-:W-:Y:S01]  /*0da0*/  CS2R R12, SRZ ;  /* 0x00000000000c7805 */ /* 0x001fe2000001ff00 */
[----:B------:R-:W0:Y:S07]  /*0db0*/  LDCU.64 UR4, c[0x0][0x390] ;  /* 0x00007200ff0477ac */ /* 0x000e2e0008000a00 */
[----:B------:R-:W-:Y:S05]  /*0dc0*/  BRA.U UP0, `(.L_x_8) ;  /* 0x0000000100087547 */ /* 0x000fea000b800000 */
[----:B------:R-:W1:Y:S02]  /*0dd0*/  LDC.64 R12, c[0x0][0x3d0] ;  /* 0x0000f400ff0c7b82 */ /* 0x000e640000000a00 */
[----:B-1----:R-:W5:Y:S02]  /*0de0*/  LDG.E.64 R12, desc[UR8][R12.64] ;  /* 0x000000080c0c7981 */ /* 0x002f64000c1e1b00 */
.L_x_8:
[----:B-----5:R-:W-:-:S04]  /*0df0*/  IADD3 R14, P0, PT, R45, R12, RZ ;  /* 0x0000000c2d0e7210 */ /* 0x020fc80007f1e0ff */
[----:B------:R-:W-:Y:S02]  /*0e00*/  LEA.HI.X.SX32 R13, R45, R13, 0x1, P0 ;  /* 0x0000000d2d0d7211 */ /* 0x000fe400000f0eff */
[----:B0-----:R-:W-:-:S04]  /*0e10*/  LEA R12, P0, R14, UR4, 0x2 ;  /* 0x000000040e0c7c11 */ /* 0x001fc8000f8010ff */
[----:B------:R-:W-:-:S05]  /*0e20*/  LEA.HI.X R13, R14, UR5, R13, 0x2, P0 ;  /* 0x000000050e0d7c11 */ /* 0x000fca00080f140d */
[----:B------:R1:W-:Y:S04]  /*0e30*/  STG.E desc[UR8][R12.64], R44 ;  /* 0x0000002c0c007986 */ /* 0x0003e8000c101908 */
.L_x_7:
[----:B------:R-:W-:Y:S05]  /*0e40*/  BSYNC.RECONVERGENT B0 ;  /* 0x0000000000007941 */ /* 0x000fea0003800200 */
.L_x_6:
[----:B------:R-:W-:Y:S01]  /*0e50*/  ISETP.GE.AND P0, PT, R40, RZ, PT ;  /* 0x000000ff2800720c */ /* 0x000fe20003f06270 */
[----:B------:R-:W-:-:S12]  /*0e60*/  BSSY.RECONVERGENT B0, `(.L_x_9) ;  /* 0x000000d000007945 */ /* 0x000fd80003800200 */
[----:B------:R-:W-:Y:S05]  /*0e70*/  @!P0 BRA `(.L_x_10) ;  /* 0x00000000002c8947 */ /* 0x000fea0003800000 */
[----:B------:R-:W-:Y:S01]  /*0e80*/  UISETP.NE.AND UP0, UPT, UR6, URZ, UPT ;  /* 0x000000ff0600728c */ /* 0x000fe2000bf05270 */
[----:B01----:R-:W-:Y:S01]  /*0e90*/  CS2R R12, SRZ ;  /* 0x00000000000c7805 */ /* 0x003fe2000001ff00 */
[----:B------:R-:W0:Y:S07]  /*0ea0*/  LDCU.64 UR4, c[0x0][0x390] ;  /* 0x00007200ff0477ac */ /* 0x000e2e0008000a00 */
[----:B------:R-:W-:Y:S05]  /*0eb0*/  BRA.U UP0, `(.L_x_11) ;  /* 0x0000000100087547 */ /* 0x000fea000b800000 */
[----:B------:R-:W1:Y:S02]  /*0ec0*/  LDC.64 R12, c[0x0][0x3d0] ;  /* 0x0000f400ff0c7b82 */ /* 0x000e640000000a00 */
[----:B-1----:R-:W5:Y:S02]  /*0ed0*/  LDG.E.64 R12, desc[UR8][R12.64] ;  /* 0x000000080c0c7981 */ /* 0x002f64000c1e1b00 */
.L_x_11:
[----:B-----5:R-:W-:-:S04]  /*0ee0*/  IADD3 R14, P0, PT, R43, R12, RZ ;  /* 0x0000000c2b0e7210 */ /* 0x020fc80007f1e0ff */
[----:B------:R-:W-:Y:S02]  /*0ef0*/  LEA.HI.X.SX32 R13, R43, R13, 0x1, P0 ;  /* 0x0000000d2b0d7211 */ /* 0x000fe400000f0eff */
[----:B0-----:R-:W-:-:S04]  /*0f00*/  LEA R12, P0, R14, UR4, 0x2 ;  /* 0x000000040e0c7c11 */ /* 0x001fc8000f8010ff */
[----:B------:R-:W-:-:S05]  /*0f10*/  LEA.HI.X R13, R14, UR5, R13, 0x2, P0 ;  /* 0x000000050e0d7c11 */ /* 0x000fca00080f140d */
[----:B------:R2:W-:Y:S04]  /*0f20*/  STG.E desc[UR8][R12.64], R40 ;  /* 0x000000280c007986 */ /* 0x0005e8000c101908 */
.L_x_10:
[----:B------:R-:W-:Y:S05]  /*0f30*/  BSYNC.RECONVERGENT B0 ;  /* 0x0000000000007941 */ /* 0x000fea0003800200 */
.L_x_9:
[----:B------:R-:W-:Y:S01]  /*0f40*/  ISETP.GE.AND P0, PT, R26, RZ, PT ;  /* 0x000000ff1a00720c */ /* 0x000fe20003f06270 */
[----:B------:R-:W-:-:S12]  /*0f50*/  BSSY.RECONVERGENT B0, `(.L_x_12) ;  /* 0x000000d000007945 */ /* 0x000fd80003800200 */
[----:B------:R-:W-:Y:S05]  /*0f60*/  @!P0 BRA `(.L_x_13) ;  /* 0x00000000002c8947 */ /* 0x000fea0003800000 */
[----:B------:R-:W-:Y:S01]  /*0f70*/  UISETP.NE.AND UP0, UPT, UR6, URZ, UPT ;  /* 0x000000ff0600728c */ /* 0x000fe2000bf05270 */
[----:B012---:R-:W-:Y:S01]  /*0f80*/  CS2R R12, SRZ ;  /* 0x00000000000c7805 */ /* 0x007fe2000001ff00 */
[----:B------:R-:W0:Y:S07]  /*0f90*/  LDCU.64 UR4, c[0x0][0x390] ;  /* 0x00007200ff0477ac */ /* 0x000e2e0008000a00 */
[----:B------:R-:W-:Y:S05]  /*0fa0*/  BRA.U UP0, `(.L_x_14) ;  /* 0x0000000100087547 */ /* 0x000fea000b800000 */
[----:B------:R-:W1:Y:S02]  /*0fb0*/  LDC.64 R12, c[0x0][0x3d0] ;  /* 0x0000f400ff0c7b82 */ /* 0x000e640000000a00 */
[----:B-1----:R-:W5:Y:S02]  /*0fc0*/  LDG.E.64 R12, desc[UR8][R12.64] ;  /* 0x000000080c0c7981 */ /* 0x002f64000c1e1b00 */
.L_x_14:
[----:B-----5:R-:W-:-:S04]  /*0fd0*/  IADD3 R14, P0, PT, R27, R12, RZ ;  /* 0x0000000c1b0e7210 */ /* 0x020fc80007f1e0ff */
[----:B------:R-:W-:Y:S02]  /*0fe0*/  LEA.HI.X.SX32 R13, R27, R13, 0x1, P0 ;  /* 0x0000000d1b0d7211 */ /* 0x000fe400000f0eff */
[----:B0-----:R-:W-:-:S04]  /*0ff0*/  LEA R12, P0, R14, UR4, 0x2 ;  /* 0x000000040e0c7c11 */ /* 0x001fc8000f8010ff */
[----:B------:R-:W-:-:S05]  /*1000*/  LEA.HI.X R13, R14, UR5, R13, 0x2, P0 ;  /* 0x000000050e0d7c11 */ /* 0x000fca00080f140d */
[----:B------:R3:W-:Y:S04]  /*1010*/  STG.E desc[UR8][R12.64], R26 ;  /* 0x0000001a0c007986 */ /* 0x0007e8000c101908 */
.L_x_13:
[----:B------:R-:W-:Y:S05]  /*1020*/  BSYNC.RECONVERGENT B0 ;  /* 0x0000000000007941 */ /* 0x000fea0003800200 */
.L_x_12:
[----:B------:R-:W-:Y:S01]  /*1030*/  ISETP.GE.AND P0, PT, R25, RZ, PT ;  /* 0x000000ff1900720c */ /* 0x000fe20003f06270 */
[----:B------:R-:W-:-:S12]  /*1040*/  BSSY.RECONVERGENT B0, `(.L_x_15) ;  /* 0x000000d000007945 */ /* 0x000fd80003800200 */
[----:B------:R-:W-:Y:S05]  /*1050*/  @!P0 BRA `(.L_x_16) ;  /* 0x00000000002c8947 */ /* 0x000fea0003800000 */
[----:B------:R-:W-:Y:S01]  /*1060*/  UISETP.NE.AND UP0, UPT, UR6, URZ, UPT ;  /* 0x000000ff0600728c */ /* 0x000fe2000bf05270 */
[----:B0123--:R-:W-:Y:S01]  /*1070*/  CS2R R12, SRZ ;  /* 0x00000000000c7805 */ /* 0x00ffe2000001ff00 */
[----:B------:R-:W0:Y:S07]  /*1080*/  LDCU.64 UR4, c[0x0][0x390] ;  /* 0x00007200ff0477ac */ /* 0x000e2e0008000a00 */
[----:B------:R-:W-:Y:S05]  /*1090*/  BRA.U UP0, `(.L_x_17) ;  /* 0x0000000100087547 */ /* 0x000fea000b800000 */
[----:B------:R-:W1:Y:S02]  /*10a0*/  LDC.64 R12, c[0x0][0x3d0] ;  /* 0x0000f400ff0c7b82 */ /* 0x000e640000000a00 */
[----:B-1----:R-:W5:Y:S02]  /*10b0*/  LDG.E.64 R12, desc[UR8][R12.64] ;  /* 0x000000080c0c7981 */ /* 0x002f64000c1e1b00 */
.L_x_17:
[----:B-----5:R-:W-:-:S04]  /*10c0*/  IADD3 R14, P0, PT, R42, R12, RZ ;  /* 0x0000000c2a0e7210 */ /* 0x020fc80007f1e0ff */
[----:B------:R-:W-:Y:S02]  /*10d0*/  LEA.HI.X.SX32 R13, R42, R13, 0x1, P0 ;  /* 0x0000000d2a0d7211 */ /* 0x000fe400000f0eff */
[----:B0-----:R-:W-:-:S04]  /*10e0*/  LEA R12, P0, R14, UR4, 0x2 ;  /* 0x000000040e0c7c11 */ /* 0x001fc8000f8010ff */
[----:B------:R-:W-:-:S05]  /*10f0*/  LEA.HI.X R13, R14, UR5, R13, 0x2, P0 ;  /* 0x000000050e0d7c11 */ /* 0x000fca00080f140d */
[----:B------:R4:W-:Y:S04]  /*1100*/  STG.E desc[UR8][R12.64], R25 ;  /* 0x000000190c007986 */ /* 0x0009e8000c101908 */
.L_x_16:
[----:B------:R-:W-:Y:S05]  /*1110*/  BSYNC.RECONVERGENT B0 ;  /* 0x0000000000007941 */ /* 0x000fea0003800200 */
.L_x_15:
[----:B------:R-:W-:Y:S01]  /*1120*/  ISETP.GE.AND P0, PT, R24, RZ, PT ;  /* 0x000000ff1800720c */ /* 0x000fe20003f06270 */
[----:B------:R-:W-:-:S12]  /*1130*/  BSSY.RECONVERGENT B0, `(.L_x_18) ;  /* 0x000000d000007945 */ /* 0x000fd80003800200 */
[----:B------:R-:W-:Y:S05]  /*1140*/  @!P0 BRA `(.L_x_19) ;  /* 0x00000000002c8947 */ /* 0x000fea0003800000 */
[----:B------:R-:W-:Y:S01]  /*1150*/  UISETP.NE.AND UP0, UPT, UR6, URZ, UPT ;  /* 0x000000ff0600728c */ /* 0x000fe2000bf05270 */
[----:B01234-:R-:W-:Y:S01]  /*1160*/  CS2R R12, SRZ ;  /* 0x00000000000c7805 */ /* 0x01ffe2000001ff00 */
[----:B------:R-:W0:Y:S07]  /*1170*/  LDCU.64 UR4, c[0x0][0x390] ;  /* 0x00007200ff0477ac */ /* 0x000e2e0008000a00 */
[----:B------:R-:W-:Y:S05]  /*1180*/  BRA.U UP0, `(.L_x_20) ;  /* 0x0000000100087547 */ /* 0x000fea000b800000 */
[----:B------:R-:W1:Y:S02]  /*1190*/  LDC.64 R12, c[0x0][0x3d0] ;  /* 0x0000f400ff0c7b82 */ /* 0x000e640000000a00 */
[----:B-1----:R-:W5:Y:S02]  /*11a0*/  LDG.E.64 R12, desc[UR8][R12.64] ;  /* 0x000000080c0c7981 */ /* 0x002f64000c1e1b00 */
.L_x_20:
[----:B-----5:R-:W-:-:S04]  /*11b0*/  IADD3 R14, P0, PT, R41, R12, RZ ;  /* 0x0000000c290e7210 */ /* 0x020fc80007f1e0ff */
[----:B------:R-:W-:Y:S02]  /*11c0*/  LEA.HI.X.SX32 R13, R41, R13, 0x1, P0 ;  /* 0x0000000d290d7211 */ /* 0x000fe400000f0eff */
[----:B0-----:R-:W-:-:S04]  /*11d0*/  LEA R12, P0, R14, UR4, 0x2 ;  /* 0x000000040e0c7c11 */ /* 0x001fc8000f8010ff */
[----:B------:R-:W-:-:S05]  /*11e0*/  LEA.HI.X R13, R14, UR5, R13, 0x2, P0 ;  /* 0x000000050e0d7c11 */ /* 0x000fca00080f140d */
[----:B------:R0:W-:Y:S04]  /*11f0*/  STG.E desc[UR8][R12.64], R24 ;  /* 0x000000180c007986 */ /* 0x0001e8000c101908 */
.L_x_19:
[----:B------:R-:W-:Y:S05]  /*1200*/  BSYNC.RECONVERGENT B0 ;  /* 0x0000000000007941 */ /* 0x000fea0003800200 */
.L_x_18:
        /* <DEDUP_REMOVED lines=9> */
.L_x_23:
[----:B-----5:R-:W-:-:S04]  /*12a0*/  IADD3 R14, P0, PT, R28, R12, RZ ;  /* 0x0000000c1c0e7210 */ /* 0x020fc80007f1e0ff */
[----:B------:R-:W-:Y:S02]  /*12b0*/  LEA.HI.X.SX32 R13, R28, R13, 0x1, P0 ;  /* 0x0000000d1c0d7211 */ /* 0x000fe400000f0eff */
[----:B0-----:R-:W-:-:S04]  /*12c0*/  LEA R12, P0, R14, UR4, 0x2 ;  /* 0x000000040e0c7c11 */ /* 0x001fc8000f8010ff */
[----:B------:R-:W-:-:S05]  /*12d0*/  LEA.HI.X R13, R14, UR5, R13, 0x2, P0 ;  /* 0x000000050e0d7c11 */ /* 0x000fca00080f140d */
[----:B------:R0:W-:Y:S04]  /*12e0*/  STG.E desc[UR8][R12.64], R11 ;  /* 0x0000000b0c007986 */ /* 0x0001e8000c101908 */
.L_x_22:
[----:B------:R-:W-:Y:S05]  /*12f0*/  BSYNC.RECONVERGENT B0 ;  /* 0x0000000000007941 */ /* 0x000fea0003800200 */
.L_x_21:
        /* <DEDUP_REMOVED lines=9> */
.L_x_26:
[----:B-----5:R-:W-:-:S04]  /*1390*/  IADD3 R11, P0, PT, R29, R12, RZ ;  /* 0x0000000c1d0b7210 */ /* 0x020fc80007f1e0ff */
[----:B------:R-:W-:Y:S02]  /*13a0*/  LEA.HI.X.SX32 R14, R29, R13, 0x1, P0 ;  /* 0x0000000d1d0e7211 */ /* 0x000fe400000f0eff */
[----:B0-----:R-:W-:-:S04]  /*13b0*/  LEA R12, P0, R11, UR4, 0x2 ;  /* 0x000000040b0c7c11 */ /* 0x001fc8000f8010ff */
[----:B------:R-:W-:-:S05]  /*13c0*/  LEA.HI.X R13, R11, UR5, R14, 0x2, P0 ;  /* 0x000000050b0d7c11 */ /* 0x000fca00080f140e */
[----:B------:R0:W-:Y:S04]  /*13d0*/  STG.E desc[UR8][R12.64], R10 ;  /* 0x0000000a0c007986 */ /* 0x0001e8000c101908 */
.L_x_25:
[----:B------:R-:W-:Y:S05]  /*13e0*/  BSYNC.RECONVERGENT B0 ;  /* 0x0000000000007941 */ /* 0x000fea0003800200 */
.L_x_24:
        /* <DEDUP_REMOVED lines=9> */
.L_x_29:
[----:B-12345:R-:W-:-:S04]  /*1480*/  IADD3 R12, P0, PT, R30, R10, RZ ;  /* 0x0000000a1e0c7210 */ /* 0x03efc80007f1e0ff */
[----:B------:R-:W-:Y:S02]  /*1490*/  LEA.HI.X.SX32 R11, R30, R11, 0x1, P0 ;  /* 0x0000000b1e0b7211 */ /* 0x000fe400000f0eff */
[----:B0-----:R-:W-:-:S04]  /*14a0*/  LEA R10, P0, R12, UR4, 0x2 ;  /* 0x000000040c0a7c11 */ /* 0x001fc8000f8010ff */
[----:B------:R-:W-:-:S05]  /*14b0*/  LEA.HI.X R11, R12, UR5, R11, 0x2, P0 ;  /* 0x000000050c0b7c11 */ /* 0x000fca00080f140b */
[----:B------:R0:W-:Y:S04]  /*14c0*/  STG.E desc[UR8][R10.64], R9 ;  /* 0x000000090a007986 */ /* 0x0001e8000c101908 */
.L_x_28:
[----:B------:R-:W-:Y:S05]  /*14d0*/  BSYNC.RECONVERGENT B0 ;  /* 0x0000000000007941 */ /* 0x000fea0003800200 */
.L_x_27:
        /* <DEDUP_REMOVED lines=9> */
.L_x_32:
[----:B-----5:R-:W-:-:S04]  /*1570*/  IADD3 R9, P0, PT, R31, R10, RZ ;  /* 0x0000000a1f097210 */ /* 0x020fc80007f1e0ff */
[----:B-1234-:R-:W-:Y:S02]  /*1580*/  LEA.HI.X.SX32 R12, R31, R11, 0x1, P0 ;  /* 0x0000000b1f0c7211 */ /* 0x01efe400000f0eff */
[----:B0-----:R-:W-:-:S04]  /*1590*/  LEA R10, P0, R9, UR4, 0x2 ;  /* 0x00000004090a7c11 */ /* 0x001fc8000f8010ff */
[----:B------:R-:W-:-:S05]  /*15a0*/  LEA.HI.X R11, R9, UR5, R12, 0x2, P0 ;  /* 0x00000005090b7c11 */ /* 0x000fca00080f140c */
[----:B------:R0:W-:Y:S04]  /*15b0*/  STG.E desc[UR8][R10.64], R8 ;  /* 0x000000080a007986 */ /* 0x0001e8000c101908 */
.L_x_31:
[----:B------:R-:W-:Y:S05]  /*15c0*/  BSYNC.RECONVERGENT B0 ;  /* 0x0000000000007941 */ /* 0x000fea0003800200 */
.L_x_30:
        /* <DEDUP_REMOVED lines=9> */
.L_x_35:
[----:B-----5:R-:W-:-:S04]  /*1660*/  IADD3 R10, P0, PT, R32, R8, RZ ;  /* 0x00000008200a7210 */ /* 0x020fc80007f1e0ff */
[----:B------:R-:W-:Y:S02]  /*1670*/  LEA.HI.X.SX32 R9, R32, R9, 0x1, P0 ;  /* 0x0000000920097211 */ /* 0x000fe400000f0eff */
[----:B0-----:R-:W-:-:S04]  /*1680*/  LEA R8, P0, R10, UR4, 0x2 ;  /* 0x000000040a087c11 */ /* 0x001fc8000f8010ff */
[----:B------:R-:W-:-:S05]  /*1690*/  LEA.HI.X R9, R10, UR5, R9, 0x2, P0 ;  /* 0x000000050a097c11 */ /* 0x000fca00080f1409 */
[----:B------:R0:W-:Y:S04]  /*16a0*/  STG.E desc[UR8][R8.64], R7 ;  /* 0x0000000708007986 */ /* 0x0001e8000c101908 */
.L_x_34:
[----:B------:R-:W-:Y:S05]  /*16b0*/  BSYNC.RECONVERGENT B0 ;  /* 0x0000000000007941 */ /* 0x000fea0003800200 */
.L_x_33:
        /* <DEDUP_REMOVED lines=9> */
.L_x_38:
[----:B-----5:R-:W-:-:S04]  /*1750*/  IADD3 R7, P0, PT, R34, R8, RZ ;  /* 0x0000000822077210 */ /* 0x020fc80007f1e0ff */
[----:B------:R-:W-:Y:S02]  /*1760*/  LEA.HI.X.SX32 R34, R34, R9, 0x1, P0 ;  /* 0x0000000922227211 */ /* 0x000fe400000f0eff */
[----:B0-----:R-:W-:-:S04]  /*1770*/  LEA R8, P0, R7, UR4, 0x2 ;  /* 0x0000000407087c11 */ /* 0x001fc8000f8010ff */
[----:B------:R-:W-:-:S05]  /*1780*/  LEA.HI.X R9, R7, UR5, R34, 0x2, P0 ;  /* 0x0000000507097c11 */ /* 0x000fca00080f1422 */
[----:B------:R0:W-:Y:S04]  /*1790*/  STG.E desc[UR8][R8.64], R6 ;  /* 0x0000000608007986 */ /* 0x0001e8000c101908 */
.L_x_37:
[----:B------:R-:W-:Y:S05]  /*17a0*/  BSYNC.RECONVERGENT B0 ;  /* 0x0000000000007941 */ /* 0x000fea0003800200 */
.L_x_36:
        /* <DEDUP_REMOVED lines=9> */
.L_x_41:
[----:B-----5:R-:W-:-:S04]  /*1840*/  IADD3 R8, P0, PT, R35, R6, RZ ;  /* 0x0000000623087210 */ /* 0x020fc80007f1e0ff */
[----:B------:R-:W-:Y:S02]  /*1850*/  LEA.HI.X.SX32 R7, R35, R7, 0x1, P0 ;  /* 0x0000000723077211 */ /* 0x000fe400000f0eff */
[----:B0-----:R-:W-:-:S04]  /*1860*/  LEA R6, P0, R8, UR4, 0x2 ;  /* 0x0000000408067c11 */ /* 0x001fc8000f8010ff */
[----:B------:R-:W-:-:S05]  /*1870*/  LEA.HI.X R7, R8, UR5, R7, 0x2, P0 ;  /* 0x0000000508077c11 */ /* 0x000fca00080f1407 */
[----:B------:R0:W-:Y:S04]  /*1880*/  STG.E desc[UR8][R6.64], R5 ;  /* 0x0000000506007986 */ /* 0x0001e8000c101908 */
.L_x_40:
[----:B------:R-:W-:Y:S05]  /*1890*/  BSYNC.RECONVERGENT B0 ;  /* 0x0000000000007941 */ /* 0x000fea0003800200 */
.L_x_39:
        /* <DEDUP_REMOVED lines=9> */
.L_x_44:
[----:B-----5:R-:W-:-:S04]  /*1930*/  IADD3 R5, P0, PT, R36, R6, RZ ;  /* 0x0000000624057210 */ /* 0x020fc80007f1e0ff */
[----:B------:R-:W-:Y:S02]  /*1940*/  LEA.HI.X.SX32 R36, R36, R7, 0x1, P0 ;  /* 0x0000000724247211 */ /* 0x000fe400000f0eff */
[----:B0-----:R-:W-:-:S04]  /*1950*/  LEA R6, P0, R5, UR4, 0x2 ;  /* 0x0000000405067c11 */ /* 0x001fc8000f8010ff */
[----:B------:R-:W-:-:S05]  /*1960*/  LEA.HI.X R7, R5, UR5, R36, 0x2, P0 ;  /* 0x0000000505077c11 */ /* 0x000fca00080f1424 */
[----:B------:R0:W-:Y:S04]  /*1970*/  STG.E desc[UR8][R6.64], R4 ;  /* 0x0000000406007986 */ /* 0x0001e8000c101908 */
.L_x_43:
[----:B------:R-:W-:Y:S05]  /*1980*/  BSYNC.RECONVERGENT B0 ;  /* 0x0000000000007941 */ /* 0x000fea0003800200 */
.L_x_42:
        /* <DEDUP_REMOVED lines=9> */
.L_x_47:
[----:B-----5:R-:W-:-:S04]  /*1a20*/  IADD3 R6, P0, PT, R37, R4, RZ ;  /* 0x0000000425067210 */ /* 0x020fc80007f1e0ff */
[----:B------:R-:W-:Y:S02]  /*1a30*/  LEA.HI.X.SX32 R5, R37, R5, 0x1, P0 ;  /* 0x0000000525057211 */ /* 0x000fe400000f0eff */
[----:B0-----:R-:W-:-:S04]  /*1a40*/  LEA R4, P0, R6, UR4, 0x2 ;  /* 0x0000000406047c11 */ /* 0x001fc8000f8010ff */
[----:B------:R-:W-:-:S05]  /*1a50*/  LEA.HI.X R5, R6, UR5, R5, 0x2, P0 ;  /* 0x0000000506057c11 */ /* 0x000fca00080f1405 */
[----:B------:R0:W-:Y:S04]  /*1a60*/  STG.E desc[UR8][R4.64], R3 ;  /* 0x0000000304007986 */ /* 0x0001e8000c101908 */
.L_x_46:
[----:B------:R-:W-:Y:S05]  /*1a70*/  BSYNC.RECONVERGENT B0 ;  /* 0x0000000000007941 */ /* 0x000fea0003800200 */
.L_x_45:
        /* <DEDUP_REMOVED lines=9> */
.L_x_50:
[----:B-----5:R-:W-:-:S04]  /*1b10*/  IADD3 R3, P0, PT, R38, R4, RZ ;  /* 0x0000000426037210 */ /* 0x020fc80007f1e0ff */
[----:B------:R-:W-:Y:S02]  /*1b20*/  LEA.HI.X.SX32 R38, R38, R5, 0x1, P0 ;  /* 0x0000000526267211 */ /* 0x000fe400000f0eff */
[----:B0-----:R-:W-:-:S04]  /*1b30*/  LEA R4, P0, R3, UR4, 0x2 ;  /* 0x0000000403047c11 */ /* 0x001fc8000f8010ff */
[----:B------:R-:W-:-:S05]  /*1b40*/  LEA.HI.X R5, R3, UR5, R38, 0x2, P0 ;  /* 0x0000000503057c11 */ /* 0x000fca00080f1426 */
[----:B------:R0:W-:Y:S04]  /*1b50*/  STG.E desc[UR8][R4.64], R2 ;  /* 0x0000000204007986 */ /* 0x0001e8000c101908 */
.L_x_49:
[----:B------:R-:W-:Y:S05]  /*1b60*/  BSYNC.RECONVERGENT B0 ;  /* 0x0000000000007941 */ /* 0x000fea0003800200 */
.L_x_48:
[----:B------:R-:W-:-:S13]  /*1b70*/  ISETP.GE.AND P0, PT, R0, RZ, PT ;  /* 0x000000ff0000720c */ /* 0x000fda0003f06270 */
[----:B------:R-:W-:Y:S05]  /*1b80*/  @!P0 EXIT ;  /* 0x000000000000894d */ /* 0x000fea0003800000 */
[----:B------:R-:W-:Y:S01]  /*1b90*/  UISETP.NE.AND UP0, UPT, UR6, URZ, UPT ;  /* 0x000000ff0600728c */ /* 0x000fe2000bf05270 */
[----:B0-----:R-:W-:-:S08]  /*1ba0*/  CS2R R2, SRZ ;  /* 0x0000000000027805 */ /* 0x001fd0000001ff00 */
[----:B------:R-:W-:Y:S05]  /*1bb0*/  BRA.U UP0, `(.L_x_51) ;  /* 0x0000000100087547 */ /* 0x000fea000b800000 */
[----:B------:R-:W0:Y:S02]  /*1bc0*/  LDC.64 R2, c[0x0][0x3d0] ;  /* 0x0000f400ff027b82 */ /* 0x000e240000000a00 */
[----:B0-----:R-:W5:Y:S02]  /*1bd0*/  LDG.E.64 R2, desc[UR8][R2.64] ;  /* 0x0000000802027981 */ /* 0x001f64000c1e1b00 */
.L_x_51:
[----:B------:R-:W0:Y:S01]  /*1be0*/  LDCU.64 UR4, c[0x0][0x390] ;  /* 0x00007200ff0477ac */ /* 0x000e220008000a00 */
[----:B-----5:R-:W-:-:S04]  /*1bf0*/  IADD3 R4, P0, PT, R39, R2, RZ ;  /* 0x0000000227047210 */ /* 0x020fc80007f1e0ff */
[----:B------:R-:W-:Y:S02]  /*1c00*/  LEA.HI.X.SX32 R3, R39, R3, 0x1, P0 ;  /* 0x0000000327037211 */ /* 0x000fe400000f0eff */
[----:B0-----:R-:W-:-:S04]  /*1c10*/  LEA R2, P0, R4, UR4, 0x2 ;  /* 0x0000000404027c11 */ /* 0x001fc8000f8010ff */
[----:B------:R-:W-:-:S05]  /*1c20*/  LEA.HI.X R3, R4, UR5, R3, 0x2, P0 ;  /* 0x0000000504037c11 */ /* 0x000fca00080f1403 */
[----:B------:R-:W-:Y:S01]  /*1c30*/  STG.E desc[UR8][R2.64], R0 ;  /* 0x0000000002007986 */ /* 0x000fe2000c101908 */
[----:B------:R-:W-:Y:S05]  /*1c40*/  EXIT ;  /* 0x000000000000794d */ /* 0x000fea0003800000 */
.L_x_2:
[----:B------:R-:W-:Y:S01]  /*1c50*/  BAR.SYNC.DEFER_BLOCKING 0x0 ;  /* 0x0000000000007b1d */ /* 0x000fe20000010000 */
[----:B------:R-:W-:Y:S02]  /*1c60*/  ISETP.GE.AND P0, PT, R47, RZ, PT ;  /* 0x000000ff2f00720c */ /* 0x000fe40003f06270 */
[----:B------:R-:W-:Y:S02]  /*1c70*/  ISETP.GE.AND P3, PT, R44, RZ, PT ;  /* 0x000000ff2c00720c */ /* 0x000fe40003f66270 */
[----:B------:R-:W-:Y:S02]  /*1c80*/  ISETP.GE.AND P4, PT, R40, RZ, PT ;  /* 0x000000ff2800720c */ /* 0x000fe40003f86270 */
[----:B------:R-:W-:Y:S02]  /*1c90*/  ISETP.GE.AND P1, PT, R25, RZ, PT ;  /* 0x000000ff1900720c */ /* 0x000fe40003f26270 */
[----:B------:R-:W-:Y:S02]  /*1ca0*/  ISETP.GE.AND P2, PT, R24, RZ, PT ;  /* 0x000000ff1800720c */ /* 0x000fe40003f46270 */
[----:B------:R-:W-:-:S02]  /*1cb0*/  ISETP.GE.AND P5, PT, R9, RZ, PT ;  /* 0x000000ff0900720c */ /* 0x000fc40003fa6270 */
[----:B------:R-:W-:Y:S02]  /*1cc0*/  ISETP.GE.AND P6, PT, R8, RZ, PT ;  /* 0x000000ff0800720c */ /* 0x000fe40003fc6270 */
[----:B------:R-:W-:Y:S02]  /*1cd0*/  @P0 LEA R48, R49, UR4, 0x2 ;  /* 0x0000000431300c11 */ /* 0x000fe4000f8e10ff */
[----:B------:R-:W-:Y:S02]  /*1ce0*/  @P3 LEA R45, R45, UR4, 0x2 ;  /* 0x000000042d2d3c11 */ /* 0x000fe4000f8e10ff */
[----:B------:R-:W-:Y:S02]  /*1cf0*/  @P4 LEA R43, R43, UR4, 0x2 ;  /* 0x000000042b2b4c11 */ /* 0x000fe4000f8e10ff */
[----:B------:R-:W-:Y:S02]  /*1d00*/  @P1 LEA R42, R42, UR4, 0x2 ;  /* 0x000000042a2a1c11 */ /* 0x000fe4000f8e10ff */
[----:B------:R-:W-:Y:S01]  /*1d10*/  @P2 LEA R41, R41, UR4, 0x2 ;  /* 0x0000000429292c11 */ /* 0x000fe2000f8e10ff */
[----:B------:R-:W-:Y:S01]  /*1d20*/  @P0 STS [R48], R47 ;  /* 0x0000002f30000388 */ /* 0x000fe20000000800 */
[----:B------:R-:W-:-:S02]  /*1d30*/  ISETP.GE.AND P0, PT, R26, RZ, PT ;  /* 0x000000ff1a00720c */ /* 0x000fc40003f06270 */
[----:B------:R-:W-:Y:S01]  /*1d40*/  @P5 LEA R30, R30, UR4, 0x2 ;  /* 0x000000041e1e5c11 */ /* 0x000fe2000f8e10ff */
[----:B------:R-:W-:Y:S01]  /*1d50*/  @P3 STS [R45], R44 ;  /* 0x0000002c2d003388 */ /* 0x000fe20000000800 */
[----:B------:R-:W-:Y:S02]  /*1d60*/  ISETP.GE.AND P3, PT, R11, RZ, PT ;  /* 0x000000ff0b00720c */ /* 0x000fe40003f66270 */
[----:B------:R-:W-:Y:S01]  /*1d70*/  @P6 LEA R31, R31, UR4, 0x2 ;  /* 0x000000041f1f6c11 */ /* 0x000fe2000f8e10ff */
[----:B------:R-:W-:Y:S01]  /*1d80*/  @P4 STS [R43], R40 ;  /* 0x000000282b004388 */ /* 0x000fe20000000800 */
[----:B------:R-:W-:-:S05]  /*1d90*/  ISETP.GE.AND P4, PT, R10, RZ, PT ;  /* 0x000000ff0a00720c */ /* 0x000fca0003f86270 */
[----:B------:R-:W-:-:S04]  /*1da0*/  @P0 LEA R27, R27, UR4, 0x2 ;  /* 0x000000041b1b0c11 */ /* 0x000fc8000f8e10ff */
[----:B------:R-:W-:Y:S01]  /*1db0*/  @P3 LEA R28, R28, UR4, 0x2 ;  /* 0x000000041c1c3c11 */ /* 0x000fe2000f8e10ff */
[----:B------:R-:W-:Y:S01]  /*1dc0*/  @P0 STS [R27], R26 ;  /* 0x0000001a1b000388 */ /* 0x000fe20000000800 */
[----:B------:R-:W-:Y:S02]  /*1dd0*/  ISETP.GE.AND P0, PT, R5, RZ, PT ;  /* 0x000000ff0500720c */ /* 0x000fe40003f06270 */
[----:B------:R-:W-:Y:S01]  /*1de0*/  @P4 LEA R29, R29, UR4, 0x2 ;  /* 0x000000041d1d4c11 */ /* 0x000fe2000f8e10ff */
[----:B------:R0:W-:Y:S01]  /*1df0*/  @P1 STS [R42], R25 ;  /* 0x000000192a001388 */ /* 0x0001e20000000800 */
[----:B------:R-:W-:-:S03]  /*1e00*/  ISETP.GE.AND P1, PT, R6, RZ, PT ;  /* 0x000000ff0600720c */ /* 0x000fc60003f26270 */
[----:B------:R1:W-:Y:S01]  /*1e10*/  @P2 STS [R41], R24 ;  /* 0x0000001829002388 */ /* 0x0003e20000000800 */
[----:B------:R-:W-:-:S03]  /*1e20*/  ISETP.GE.AND P2, PT, R7, RZ, PT ;  /* 0x000000ff0700720c */ /* 0x000fc60003f46270 */
[----:B------:R2:W-:Y:S01]  /*1e30*/  @P3 STS [R28], R11 ;  /* 0x0000000b1c003388 */ /* 0x0005e20000000800 */
[----:B------:R-:W-:-:S03]  /*1e40*/  ISETP.GE.AND P3, PT, R0, RZ, PT ;  /* 0x000000ff0000720c */ /* 0x000fc60003f66270 */
[----:B------:R-:W-:Y:S01]  /*1e50*/  @P4 STS [R29], R10 ;  /* 0x0000000a1d004388 */ /* 0x000fe20000000800 */
[----:B------:R-:W-:Y:S02]  /*1e60*/  ISETP.GE.AND P4, PT, R2, RZ, PT ;  /* 0x000000ff0200720c */ /* 0x000fe40003f86270 */
[----:B0-----:R-:W-:Y:S01]  /*1e70*/  @P1 LEA R25, R34, UR4, 0x2 ;  /* 0x0000000422191c11 */ /* 0x001fe2000f8e10ff */
[----:B------:R-:W-:Y:S01]  /*1e80*/  @P5 STS [R30], R9 ;  /* 0x000000091e005388 */ /* 0x000fe20000000800 */
[----:B------:R-:W-:Y:S02]  /*1e90*/  ISETP.GE.AND P5, PT, R3, RZ, PT ;  /* 0x000000ff0300720c */ /* 0x000fe40003fa6270 */
[----:B------:R-:W-:Y:S01]  /*1ea0*/  @P2 LEA R32, R32, UR4, 0x2 ;  /* 0x0000000420202c11 */ /* 0x000fe2000f8e10ff */
[----:B------:R0:W-:Y:S01]  /*1eb0*/  @P6 STS [R31], R8 ;  /* 0x000000081f006388 */ /* 0x0001e20000000800 */
[----:B------:R-:W-:Y:S02]  /*1ec0*/  ISETP.GE.AND P6, PT, R4, RZ, PT ;  /* 0x000000ff0400720c */ /* 0x000fe40003fc6270 */
[----:B-1----:R-:W-:Y:S01]  /*1ed0*/  @P0 LEA R24, R35, UR4, 0x2 ;  /* 0x0000000423180c11 */ /* 0x002fe2000f8e10ff */
[----:B------:R1:W-:Y:S01]  /*1ee0*/  @P2 STS [R32], R7 ;  /* 0x0000000720002388 */ /* 0x0003e20000000800 */
[----:B------:R-:W-:-:S02]  /*1ef0*/  @P3 LEA R39, R39, UR4, 0x2 ;  /* 0x0000000427273c11 */ /* 0x000fc4000f8e10ff */
[----:B--2---:R-:W-:Y:S01]  /*1f00*/  @P4 LEA R11, R38, UR4, 0x2 ;  /* 0x00000004260b4c11 */ /* 0x004fe2000f8e10ff */
[----:B------:R1:W-:Y:S02]  /*1f10*/  @P1 STS [R25], R6 ;  /* 0x0000000619001388 */ /* 0x0003e40000000800 */
[----:B0-----:R-:W-:Y:S02]  /*1f20*/  @P5 LEA R8, R37, UR4, 0x2 ;  /* 0x0000000425085c11 */ /* 0x001fe4000f8e10ff */
[----:B------:R1:W-:Y:S01]  /*1f30*/  @P0 STS [R24], R5 ;  /* 0x0000000518000388 */ /* 0x0003e20000000800 */
[----:B------:R-:W-:Y:S02]  /*1f40*/  ISETP.GE.U32.AND P0, PT, R46, R33, PT ;  /* 0x000000212e00720c */ /* 0x000fe40003f06070 */
[----:B------:R-:W-:-:S05]  /*1f50*/  @P6 LEA R9, R36, UR4, 0x2 ;  /* 0x0000000424096c11 */ /* 0x000fca000f8e10ff */
[----:B------:R1:W-:Y:S04]  /*1f60*/  @P6 STS [R9], R4 ;  /* 0x0000000409006388 */ /* 0x0003e80000000800 */
[----:B------:R1:W-:Y:S04]  /*1f70*/  @P5 STS [R8], R3 ;  /* 0x0000000308005388 */ /* 0x0003e80000000800 */
[----:B------:R1:W-:Y:S04]  /*1f80*/  @P4 STS [R11], R2 ;  /* 0x000000020b004388 */ /* 0x0003e80000000800 */
[----:B------:R1:W-:Y:S01]  /*1f90*/  @P3 STS [R39], R0 ;  /* 0x0000000027003388 */ /* 0x0003e20000000800 */
[----:B------:R-:W-:Y:S06]  /*1fa0*/  BAR.SYNC.DEFER_BLOCKING 0x0 ;  /* 0x0000000000007b1d */ /* 0x000fec0000010000 */
[----:B------:R-:W-:Y:S05]  /*1fb0*/  @P0 EXIT ;  /* 0x000000000000094d */ /* 0x000fea0003800000 */
[----:B------:R-:W-:Y:S01]  /*1fc0*/  IADD3 R13, PT, PT, R15, R13, R14 ;  /* 0x0000000d0f0d7210 */ /* 0x000fe20007ffe00e */
[----:B------:R-:W0:Y:S01]  /*1fd0*/  LDCU.64 UR10, c[0x0][0x390] ;  /* 0x00007200ff0a77ac */ /* 0x000e220008000a00 */
[----:B-1----:R-:W-:Y:S01]  /*1fe0*/  LOP3.LUT R0, RZ, R46, RZ, 0x33, !PT ;  /* 0x0000002eff007212 */ /* 0x002fe200078e33ff */
[----:B------:R-:W-:Y:S01]  /*1ff0*/  BSSY.RECONVERGENT B0, `(.L_x_52) ;  /* 0x0000022000007945 */ /* 0x000fe20003800200 */
[----:B------:R-:W-:-:S04]  /*2000*/  IADD3 R13, PT, PT, R17, R13, R16 ;  /* 0x0000000d110d7210 */ /* 0x000fc80007ffe010 */
[----:B------:R-:W-:-:S04]  /*2010*/  IADD3 R13, PT, PT, R19, R13, R18 ;  /* 0x0000000d130d7210 */ /* 0x000fc80007ffe012 */
[----:B------:R-:W-:-:S04]  /*2020*/  IADD3 R13, PT, PT, R21, R13, R20 ;  /* 0x0000000d150d7210 */ /* 0x000fc80007ffe014 */
[----:B------:R-:W-:-:S04]  /*2030*/  IADD3 R13, PT, PT, R23, R13, R22 ;  /* 0x0000000d170d7210 */ /* 0x000fc80007ffe016 */
[----:B------:R-:W-:-:S05]  /*2040*/  IADD3 R13, PT, PT, R0, R13, R12 ;  /* 0x0000000d000d7210 */ /* 0x000fca0007ffe00c */
[----:B------:R-:W-:-:S05]  /*2050*/  IMAD.HI.U32 R0, R13, -0x55555555, RZ ;  /* 0xaaaaaaab0d007827 */ /* 0x000fca00078e00ff */
[----:B------:R-:W-:-:S04]  /*2060*/  SHF.R.U32.HI R0, RZ, 0x8, R0 ;  /* 0x00000008ff007819 */ /* 0x000fc80000011600 */
[----:B------:R-:W-:-:S04]  /*2070*/  LOP3.LUT R2, R0, 0x3, RZ, 0xc0, !PT ;  /* 0x0000000300027812 */ /* 0x000fc800078ec0ff */
[----:B------:R-:W-:-:S13]  /*2080*/  ISETP.NE.AND P0, PT, R2, 0x3, PT ;  /* 0x000000030200780c */ /* 0x000fda0003f05270 */
[----:B0-----:R-:W-:Y:S05]  /*2090*/  @!P0 BRA `(.L_x_53) ;  /* 0x00000000005c8947 */ /* 0x001fea0003800000 */
[----:B------:R-:W-:Y:S01]  /*20a0*/  VIADD R0, R0, 0x1 ;  /* 0x0000000100007836 */ /* 0x000fe20000000000 */
[----:B------:R-:W-:Y:S01]  /*20b0*/  BSSY.RECONVERGENT B1, `(.L_x_53) ;  /* 0x0000015000017945 */ /* 0x000fe20003800200 */
[----:B------:R-:W-:Y:S01]  /*20c0*/  ISETP.NE.AND P2, PT, RZ, UR6, PT ;  /* 0x00000006ff007c0c */ /* 0x000fe2000bf45270 */
[----:B------:R-:W-:Y:S01]  /*20d0*/  IMAD.MOV.U32 R9, RZ, RZ, RZ ;  /* 0x000000ffff097224 */ /* 0x000fe200078e00ff */
[----:B------:R-:W-:Y:S02]  /*20e0*/  LEA R6, R46, UR4, 0x2 ;  /* 0x000000042e067c11 */ /* 0x000fe4000f8e10ff */
[----:B------:R-:W-:-:S05]  /*20f0*/  LOP3.LUT R0, R0, 0x3, RZ, 0xc0, !PT ;  /* 0x0000000300007812 */ /* 0x000fca00078ec0ff */
[----:B------:R-:W-:-:S07]  /*2100*/  IMAD.MOV R0, RZ, RZ, -R0 ;  /* 0x000000ffff007224 */ /* 0x000fce00078e0a00 */
.L_x_54:
[----:B0-----:R-:W0:Y:S01]  /*2110*/  @!P2 LDC.64 R4, c[0x0][0x3d0] ;  /* 0x0000f400ff04ab82 */ /* 0x001e220000000a00 */
[----:B------:R-:W-:Y:S01]  /*2120*/  CS2R R2, SRZ ;  /* 0x0000000000027805 */ /* 0x000fe2000001ff00 */
[----:B------:R1:W2:Y:S05]  /*2130*/  LDS R7, [R6] ;  /* 0x0000000006077984 */ /* 0x0002aa0000000800 */
[----:B0-----:R-:W3:Y:S01]  /*2140*/  @!P2 LDG.E.64 R2, desc[UR8][R4.64] ;  /* 0x000000080402a981 */ /* 0x001ee2000c1e1b00 */
[----:B------:R-:W-:Y:S02]  /*2150*/  VIADD R0, R0, 0x1 ;  /* 0x0000000100007836 */ /* 0x000fe40000000000 */
[----:B-1----:R-:W-:Y:S01]  /*2160*/  VIADD R6, R6, 0x600 ;  /* 0x0000060006067836 */ /* 0x002fe20000000000 */
[----:B---3--:R-:W-:-:S02]  /*2170*/  IADD3 R8, P0, PT, R46, R2, RZ ;  /* 0x000000022e087210 */ /* 0x008fc40007f1e0ff */
[----:B------:R-:W-:-:S03]  /*2180*/  IADD3 R46, P1, PT, R46, 0x180, RZ ;  /* 0x000001802e2e7810 */ /* 0x000fc60007f3e0ff */
[----:B------:R-:W-:Y:S01]  /*2190*/  IMAD.X R3, R9, 0x1, R3, P0 ;  /* 0x0000000109037824 */ /* 0x000fe200000e0603 */
[----:B------:R-:W-:Y:S01]  /*21a0*/  LEA R2, P0, R8, UR10, 0x2 ;  /* 0x0000000a08027c11 */ /* 0x000fe2000f8010ff */
[----:B------:R-:W-:-:S03]  /*21b0*/  IMAD.X R9, RZ, RZ, R9, P1 ;  /* 0x000000ffff097224 */ /* 0x000fc600008e0609 */
[----:B------:R-:W-:Y:S02]  /*21c0*/  LEA.HI.X R3, R8, UR11, R3, 0x2, P0 ;  /* 0x0000000b08037c11 */ /* 0x000fe400080f1403 */
[----:B------:R-:W-:-:S03]  /*21d0*/  ISETP.NE.AND P0, PT, R0, RZ, PT ;  /* 0x000000ff0000720c */ /* 0x000fc60003f05270 */
[----:B--2---:R0:W-:Y:S10]  /*21e0*/  STG.E desc[UR8][R2.64], R7 ;  /* 0x0000000702007986 */ /* 0x0041f4000c101908 */
[----:B------:R-:W-:Y:S05]  /*21f0*/  @P0 BRA `(.L_x_54) ;  /* 0xfffffffc00c40947 */ /* 0x000fea000383ffff */
[----:B------:R-:W-:Y:S05]  /*2200*/  BSYNC.RECONVERGENT B1 ;  /* 0x0000000000017941 */ /* 0x000fea0003800200 */
.L_x_53:
[----:B------:R-:W-:Y:S05]  /*2210*/  BSYNC.RECONVERGENT B0 ;  /* 0x0000000000007941 */ /* 0x000fea0003800200 */
.L_x_52:
[----:B------:R-:W-:-:S13]  /*2220*/  ISETP.GE.U32.AND P0, PT, R13, 0x480, PT ;  /* 0x000004800d00780c */ /* 0x000fda0003f06070 */
[----:B------:R-:W-:Y:S05]  /*2230*/  @!P0 EXIT ;  /* 0x000000000000894d */ /* 0x000fea0003800000 */
[----:B------:R-:W1:Y:S01]  /*2240*/  S2UR UR5, SR_CgaCtaId ;  /* 0x00000000000579c3 */ /* 0x000e620000008800 */
[----:B------:R-:W-:Y:S01]  /*2250*/  UMOV UR4, 0x400 ;  /* 0x0000040000047882 */ /* 0x000fe20000000000 */
[----:B------:R-:W-:Y:S01]  /*2260*/  UISETP.NE.AND UP0, UPT, UR6, URZ, UPT ;  /* 0x000000ff0600728c */ /* 0x000fe2000bf05270 */
[----:B------:R-:W-:Y:S02]  /*2270*/  IMAD.MOV.U32 R19, RZ, RZ, RZ ;  /* 0x000000ffff137224 */ /* 0x000fe400078e00ff */
[----:B------:R-:W-:-:S03]  /*2280*/  IMAD.MOV.U32 R21, RZ, RZ, RZ ;  /* 0x000000ffff157224 */ /* 0x000fc600078e00ff */
[----:B0-----:R-:W0:Y:S01]  /*2290*/  LDC.64 R2, c[0x0][0x390] ;  /* 0x0000e400ff027b82 */ /* 0x001e220000000a00 */
[----:B------:R-:W-:Y:S01]  /*22a0*/  PLOP3.LUT P0, PT, PT, PT, UP0, 0x80, 0x8 ;  /* 0x000000000008781c */ /* 0x000fe20003f0f008 */
[----:B------:R-:W-:Y:S02]  /*22b0*/  UISETP.NE.AND UP0, UPT, UR6, URZ, UPT ;  /* 0x000000ff0600728c */ /* 0x000fe4000bf05270 */
[----:B-1----:R-:W-:-:S06]  /*22c0*/  ULEA UR4, UR5, UR4, 0x18 ;  /* 0x0000000405047291 */ /* 0x002fcc000f8ec0ff */
[C---:B------:R-:W-:Y:S01]  /*22d0*/  LEA R0, R46.reuse, UR4, 0x2 ;  /* 0x000000042e007c11 */ /* 0x040fe2000f8e10ff */
[----:B0-----:R-:W-:-:S04]  /*22e0*/  IMAD.WIDE.U32 R2, R46, 0x4, R2 ;  /* 0x000000042e027825 */ /* 0x001fc800078e0002 */
[----:B------:R-:W-:-:S07]  /*22f0*/  VIADD R0, R0, 0xc00 ;  /* 0x00000c0000007836 */ /* 0x000fce0000000000 */
.L_x_55:
[----:B-1----:R-:W0:Y:S01]  /*2300*/  @!P0 LDC.64 R8, c[0x0][0x3d0] ;  /* 0x0000f400ff088b82 */ /* 0x002e220000000a00 */
[----:B------:R-:W-:Y:S01]  /*2310*/  CS2R R4, SRZ ;  /* 0x0000000000047805 */ /* 0x000fe2000001ff00 */
[----:B------:R-:W1:Y:S04]  /*2320*/  LDS R15, [R0+-0xc00] ;  /* 0xfff40000000f7984 */ /* 0x000e680000000800 */
[----:B------:R-:W2:Y:S04]  /*2330*/  LDS R17, [R0+-0x600] ;  /* 0xfffa000000117984 */ /* 0x000ea80000000800 */
[----:B0-----:R-:W3:Y:S01]  /*2340*/  @!P0 LDG.E.64 R4, desc[UR8][R8.64] ;  /* 0x0000000808048981 */ /* 0x001ee2000c1e1b00 */
[----:B------:R-:W-:-:S13]  /*2350*/  PLOP3.LUT P0, PT, PT, PT, UP0, 0x80, 0x8 ;  /* 0x000000000008781c */ /* 0x000fda0003f0f008 */
[----:B------:R-:W0:Y:S01]  /*2360*/  @!P0 LDC.64 R10, c[0x0][0x3d0] ;  /* 0x0000f400ff0a8b82 */ /* 0x000e220000000a00 */
[----:B---3--:R-:W-:-:S04]  /*2370*/  LEA R7, P1, R4, R19, 0x2 ;  /* 0x0000001304077211 */ /* 0x008fc800078210ff */
[----:B------:R-:W-:Y:S02]  /*2380*/  LEA.HI.X R5, R4, R21, R5, 0x2, P1 ;  /* 0x0000001504057211 */ /* 0x000fe400008f1405 */
[----:B------:R-:W-:-:S05]  /*2390*/  IADD3 R6, P1, PT, R2, R7, RZ ;  /* 0x0000000702067210 */ /* 0x000fca0007f3e0ff */
[----:B------:R-:W-:Y:S01]  /*23a0*/  IMAD.X R7, R3, 0x1, R5, P1 ;  /* 0x0000000103077824 */ /* 0x000fe200008e0605 */
[----:B------:R-:W-:-:S04]  /*23b0*/  CS2R R4, SRZ ;  /* 0x0000000000047805 */ /* 0x000fc8000001ff00 */
[----:B-1----:R1:W-:Y:S04]  /*23c0*/  STG.E desc[UR8][R6.64], R15 ;  /* 0x0000000f06007986 */ /* 0x0023e8000c101908 */
[----:B0-----:R-:W3:Y:S01]  /*23d0*/  @!P0 LDG.E.64 R4, desc[UR8][R10.64] ;  /* 0x000000080a048981 */ /* 0x001ee2000c1e1b00 */
[----:B------:R-:W0:Y:S03]  /*23e0*/  @!P0 LDC.64 R12, c[0x0][0x3d0] ;  /* 0x0000f400ff0c8b82 */ /* 0x000e260000000a00 */
[----:B------:R-:W4:Y:S01]  /*23f0*/  LDS R15, [R0] ;  /* 0x00000000000f7984 */ /* 0x000f220000000800 */
[----:B---3--:R-:W-:-:S04]  /*2400*/  LEA R9, P1, R4, R19, 0x2 ;  /* 0x0000001304097211 */ /* 0x008fc800078210ff */
[----:B------:R-:W-:Y:S02]  /*2410*/  LEA.HI.X R5, R4, R21, R5, 0x2, P1 ;  /* 0x0000001504057211 */ /* 0x000fe400008f1405 */
[----:B------:R-:W-:-:S05]  /*2420*/  IADD3 R8, P1, PT, R2, R9, RZ ;  /* 0x0000000902087210 */ /* 0x000fca0007f3e0ff */
[----:B------:R-:W-:Y:S01]  /*2430*/  IMAD.X R9, R3, 0x1, R5, P1 ;  /* 0x0000000103097824 */ /* 0x000fe200008e0605 */
[----:B------:R-:W-:-:S04]  /*2440*/  CS2R R4, SRZ ;  /* 0x0000000000047805 */ /* 0x000fc8000001ff00 */
[----:B--2---:R-:W-:Y:S04]  /*2450*/  STG.E desc[UR8][R8.64+0x600], R17 ;  /* 0x0006001108007986 */ /* 0x004fe8000c101908 */
[----:B0-----:R-:W1:Y:S01]  /*2460*/  @!P0 LDG.E.64 R4, desc[UR8][R12.64] ;  /* 0x000000080c048981 */ /* 0x001e62000c1e1b00 */
[----:B------:R-:W0:Y:S03]  /*2470*/  @!P0 LDC.64 R10, c[0x0][0x3d0] ;  /* 0x0000f400ff0a8b82 */ /* 0x000e260000000a00 */
[----:B------:R2:W3:Y:S01]  /*2480*/  LDS R9, [R0+0x600] ;  /* 0x0006000000097984 */ /* 0x0004e20000000800 */
[----:B-1----:R-:W-:-:S04]  /*2490*/  LEA R7, P1, R4, R19, 0x2 ;  /* 0x0000001304077211 */ /* 0x002fc800078210ff */
[----:B------:R-:W-:Y:S02]  /*24a0*/  LEA.HI.X R5, R4, R21, R5, 0x2, P1 ;  /* 0x0000001504057211 */ /* 0x000fe400008f1405 */
[----:B------:R-:W-:-:S05]  /*24b0*/  IADD3 R6, P1, PT, R2, R7, RZ ;  /* 0x0000000702067210 */ /* 0x000fca0007f3e0ff */
[----:B------:R-:W-:Y:S01]  /*24c0*/  IMAD.X R7, R3, 0x1, R5, P1 ;  /* 0x0000000103077824 */ /* 0x000fe200008e0605 */
[----:B------:R-:W-:-:S04]  /*24d0*/  CS2R R4, SRZ ;  /* 0x0000000000047805 */ /* 0x000fc8000001ff00 */
[----:B----4-:R1:W-:Y:S04]  /*24e0*/  STG.E desc[UR8][R6.64+0xc00], R15 ;  /* 0x000c000f06007986 */ /* 0x0103e8000c101908 */
[----:B0-----:R-:W4:Y:S01]  /*24f0*/  @!P0 LDG.E.64 R4, desc[UR8][R10.64] ;  /* 0x000000080a048981 */ /* 0x001f22000c1e1b00 */
[----:B------:R-:W-:Y:S02]  /*2500*/  VIADD R46, R46, 0x600 ;  /* 0x000006002e2e7836 */ /* 0x000fe40000000000 */
[----:B--2---:R-:W-:Y:S01]  /*2510*/  VIADD R0, R0, 0x1800 ;  /* 0x0000180000007836 */ /* 0x004fe20000000000 */
[----:B----4-:R-:W-:Y:S02]  /*2520*/  LEA R13, P1, R4, R19, 0x2 ;  /* 0x00000013040d7211 */ /* 0x010fe400078210ff */
[----:B------:R-:W-:-:S02]  /*2530*/  IADD3 R19, P2, PT, R19, 0x1800, RZ ;  /* 0x0000180013137810 */ /* 0x000fc40007f5e0ff */
[----:B------:R-:W-:Y:S02]  /*2540*/  LEA.HI.X R5, R4, R21, R5, 0x2, P1 ;  /* 0x0000001504057211 */ /* 0x000fe400008f1405 */
[----:B------:R-:W-:Y:S01]  /*2550*/  IADD3 R4, P1, PT, R2, R13, RZ ;  /* 0x0000000d02047210 */ /* 0x000fe20007f3e0ff */
[----:B------:R-:W-:-:S04]  /*2560*/  IMAD.X R21, RZ, RZ, R21, P2 ;  /* 0x000000ffff157224 */ /* 0x000fc800010e0615 */
[----:B------:R-:W-:Y:S01]  /*2570*/  IMAD.X R5, R3, 0x1, R5, P1 ;  /* 0x0000000103057824 */ /* 0x000fe200008e0605 */
[----:B------:R-:W-:-:S04]  /*2580*/  ISETP.GE.AND P1, PT, R46, R33, PT ;  /* 0x000000212e00720c */ /* 0x000fc80003f26270 */
[----:B---3--:R1:W-:Y:S09]  /*2590*/  STG.E desc[UR8][R4.64+0x1200], R9 ;  /* 0x0012000904007986 */ /* 0x0083f2000c101908 */
[----:B------:R-:W-:Y:S05]  /*25a0*/  @!P1 BRA `(.L_x_55) ;  /* 0xfffffffc00549947 */ /* 0x000fea000383ffff */
[----:B------:R-:W-:Y:S05]  /*25b0*/  EXIT ;  /* 0x000000000000794d */ /* 0x000fea0003800000 */
.L_x_1:
        /* <DEDUP_REMOVED lines=10> */
[--C-:B------:R-:W-:Y:S02]  /*2660*/  IADD3 R3, P0, P1, R3, UR4, R26.reuse ;  /* 0x0000000403037c10 */ /* 0x100fe4000f91e01a */
[----:B------:R-:W-:-:S04]  /*2670*/  SHF.R.S32.HI R26, RZ, 0x1f, R26 ;  /* 0x0000001fff1a7819 */ /* 0x000fc8000001141a */
[----:B------:R-:W-:Y:S02]  /*2680*/  IADD3.X R26, PT, PT, RZ, UR5, R26, P0, P1 ;  /* 0x00000005ff1a7c10 */ /* 0x000fe400087e241a */
        /* <DEDUP_REMOVED lines=22> */
[----:B------:R-:W1:Y:S01]  /*27f0*/  S2R R36, SR_LANEID ;  /* 0x0000000000247919 */ /* 0x000e620000000000 */
[----:B0-----:R-:W-:-:S02]  /*2800*/  ULEA UR4, UR5, UR4, 0x18 ;  /* 0x0000000405047291 */ /* 0x001fc4000f8ec0ff */
[----:B-1----:R-:W-:Y:S01]  /*2810*/  IMAD R21, R29, 0x220, R36 ;  /* 0x000002201d157824 */ /* 0x002fe200078e0224 */
[C---:B------:R-:W-:Y:S02]  /*2820*/  ISETP.NE.AND P1, PT, R36.reuse, 0x1f, PT ;  /* 0x0000001f2400780c */ /* 0x040fe40003f25270 */
[----:B------:R-:W-:Y:S02]  /*2830*/  ISETP.NE.AND P2, PT, R36, RZ, PT ;  /* 0x000000ff2400720c */ /* 0x000fe40003f45270 */
        /* <DEDUP_REMOVED lines=30> */
[----:B------:R-:W5:Y:S04]  /*2a20*/  LDS R24, [R22+0x24] ;  /* 0x0000240016187984 */ /* 0x000f680000000800 */
[----:B------:R-:W5:Y:S01]  /*2a30*/  LDS R11, [R22+0x28] ;  /* 0x00002800160b7984 */ /* 0x000f620000000800 */
[----:B0-----:R-:W-:-:S03]  /*2a40*/  LOP3.LUT R49, RZ, R35, RZ, 0x33, !PT ;  /* 0x00000023ff317212 */ /* 0x001fc600078e33ff */
[----:B------:R-:W0:Y:S01]  /*2a50*/  LDS R10, [R22+0x2c] ;  /* 0x00002c00160a7984 */ /* 0x000e220000000800 */
[----:B-1----:R-:W-:Y:S02]  /*2a60*/  LOP3.LUT R2, RZ, R34, RZ, 0x33, !PT ;  /* 0x00000022ff027212 */ /* 0x002fe400078e33ff */
[----:B------:R-:W-:Y:S01]  /*2a70*/  SHF.R.U32.HI R49, RZ, 0x1f, R49 ;  /* 0x0000001fff317819 */ /* 0x000fe20000011631 */
[----:B------:R-:W1:Y:S01]  /*2a80*/  LDS R9, [R22+0x30] ;  /* 0x0000300016097984 */ /* 0x000e620000000800 */
[----:B--2---:R-:W-:Y:S02]  /*2a90*/  LOP3.LUT R46, RZ, R33, RZ, 0x33, !PT ;  /* 0x00000021ff2e7212 */ /* 0x004fe400078e33ff */
[----:B------:R-:W-:Y:S01]  /*2aa0*/  LEA.HI R47, R2, R49, RZ, 0x1 ;  /* 0x00000031022f7211 */ /* 0x000fe200078f08ff */
[----:B------:R-:W2:Y:S01]  /*2ab0*/  LDS R8, [R22+0x34] ;  /* 0x0000340016087984 */ /* 0x000ea20000000800 */
[----:B---3--:R-:W-:Y:S02]  /*2ac0*/  LOP3.LUT R45, RZ, R32, RZ, 0x33, !PT ;  /* 0x00000020ff2d7212 */ /* 0x008fe400078e33ff */
[----:B------:R-:W-:Y:S01]  /*2ad0*/  LEA.HI R46, R46, R47, RZ, 0x1 ;  /* 0x0000002f2e2e7211 */ /* 0x000fe200078f08ff */
[----:B------:R-:W3:Y:S01]  /*2ae0*/  LDS R7, [R22+0x38] ;  /* 0x0000380016077984 */ /* 0x000ee20000000800 */
[----:B----4-:R-:W-:-:S02]  /*2af0*/  LOP3.LUT R44, RZ, R31, RZ, 0x33, !PT ;  /* 0x0000001fff2c7212 */ /* 0x010fc400078e33ff */
[----:B------:R-:W-:Y:S01]  /*2b00*/  LEA.HI R45, R45, R46, RZ, 0x1 ;  /* 0x0000002e2d2d7211 */ /* 0x000fe200078f08ff */
[----:B------:R-:W4:Y:S01]  /*2b10*/  LDS R6, [R22+0x3c] ;  /* 0x00003c0016067984 */ /* 0x000f220000000800 */
[----:B-----5:R-:W-:Y:S02]  /*2b20*/  LOP3.LUT R43, RZ, R30, RZ, 0x33, !PT ;  /* 0x0000001eff2b7212 */ /* 0x020fe400078e33ff */
[----:B------:R-:W-:Y:S01]  /*2b30*/  LEA.HI R44, R44, R45, RZ, 0x1 ;  /* 0x0000002d2c2c7211 */ /* 0x000fe200078f08ff */
[----:B------:R-:W5:Y:S01]  /*2b40*/  LDS R5, [R22+0x40] ;  /* 0x0000400016057984 */ /* 0x000f620000000800 */
[----:B------:R-:W-:Y:S02]  /*2b50*/  LOP3.LUT R4, RZ, R28, RZ, 0x33, !PT ;  /* 0x0000001cff047212 */ /* 0x000fe400078e33ff */
[----:B------:R-:W-:Y:S02]  /*2b60*/  LEA.HI R43, R43, R44, RZ, 0x1 ;  /* 0x0000002c2b2b7211 */ /* 0x000fe400078f08ff */
[----:B------:R-:W-:-:S02]  /*2b70*/  LOP3.LUT R37, RZ, R26, RZ, 0x33, !PT ;  /* 0x0000001aff257212 */ /* 0x000fc400078e33ff */
[----:B------:R-:W-:Y:S02]  /*2b80*/  LEA.HI R4, R4, R43, RZ, 0x1 ;  /* 0x0000002b04047211 */ /* 0x000fe400078f08ff */
[----:B------:R-:W-:Y:S02]  /*2b90*/  LOP3.LUT R42, RZ, R25, RZ, 0x33, !PT ;  /* 0x00000019ff2a7212 */ /* 0x000fe400078e33ff */
[----:B------:R-:W-:Y:S02]  /*2ba0*/  LEA.HI R3, R37, R4, RZ, 0x1 ;  /* 0x0000000425037211 */ /* 0x000fe400078f08ff */
[----:B------:R-:W-:Y:S02]  /*2bb0*/  LOP3.LUT R41, RZ, R24, RZ, 0x33, !PT ;  /* 0x00000018ff297212 */ /* 0x000fe400078e33ff */
[----:B------:R-:W-:Y:S02]  /*2bc0*/  LEA.HI R42, R42, R3, RZ, 0x1 ;  /* 0x000000032a2a7211 */ /* 0x000fe400078f08ff */
[----:B------:R-:W-:-:S02]  /*2bd0*/  LOP3.LUT R40, RZ, R11, RZ, 0x33, !PT ;  /* 0x0000000bff287212 */ /* 0x000fc400078e33ff */
[----:B------:R-:W-:Y:S02]  /*2be0*/  LEA.HI R41, R41, R42, RZ, 0x1 ;  /* 0x0000002a29297211 */ /* 0x000fe400078f08ff */
[----:B0-----:R-:W-:Y:S02]  /*2bf0*/  LOP3.LUT R39, RZ, R10, RZ, 0x33, !PT ;  /* 0x0000000aff277212 */ /* 0x001fe400078e33ff */
[----:B------:R-:W-:Y:S02]  /*2c00*/  LEA.HI R40, R40, R41, RZ, 0x1 ;  /* 0x0000002928287211 */ /* 0x000fe400078f08ff */
[----:B-1----:R-:W-:Y:S02]  /*2c10*/  LOP3.LUT R38, RZ, R9, RZ, 0x33, !PT ;  /* 0x00000009ff267212 */ /* 0x002fe400078e33ff */
[----:B------:R-:W-:Y:S02]  /*2c20*/  LEA.HI R39, R39, R40, RZ, 0x1 ;  /* 0x0000002827277211 */ /* 0x000fe400078f08ff */
[----:B--2---:R-:W-:-:S02]  /*2c30*/  LOP3.LUT R13, RZ, R8, RZ, 0x33, !PT ;  /* 0x00000008ff0d7212 */ /* 0x004fc400078e33ff */
[----:B------:R-:W-:Y:S02]  /*2c40*/  LEA.HI R38, R38, R39, RZ, 0x1 ;  /* 0x0000002726267211 */ /* 0x000fe400078f08ff */
[----:B---3--:R-:W-:Y:S02]  /*2c50*/  LOP3.LUT R3, RZ, R7, RZ, 0x33, !PT ;  /* 0x00000007ff037212 */ /* 0x008fe400078e33ff */
[----:B------:R-:W-:Y:S02]  /*2c60*/  LEA.HI R2, R13, R38, RZ, 0x1 ;  /* 0x000000260d027211 */ /* 0x000fe400078f08ff */
[----:B----4-:R-:W-:Y:S02]  /*2c70*/  LOP3.LUT R48, RZ, R6, RZ, 0x33, !PT ;  /* 0x00000006ff307212 */ /* 0x010fe400078e33ff */
[----:B------:R-:W-:Y:S02]  /*2c80*/  LEA.HI R13, R3, R2, RZ, 0x1 ;  /* 0x00000002030d7211 */ /* 0x000fe400078f08ff */
[----:B-----5:R-:W-:-:S02]  /*2c90*/  LOP3.LUT R50, RZ, R5, RZ, 0x33, !PT ;  /* 0x00000005ff327212 */ /* 0x020fc400078e33ff */
        /* <DEDUP_REMOVED lines=13> */
[----:B------:R-:W-:-:S04]  /*2d70*/  ISETP.NE.AND P0, PT, R29, 0x2, PT ;  /* 0x000000021d00780c */ /* 0x000fc80003f05270 */
[----:B------:R-:W-:Y:S01]  /*2d80*/  @!P1 STS [R52], R51 ;  /* 0x0000003334009388 */ /* 0x000fe20000000800 */
[----:B------:R-:W-:Y:S01]  /*2d90*/  BAR.SYNC.DEFER_BLOCKING 0x0 ;  /* 0x0000000000007b1d */ /* 0x000fe20000010000 */
[----:B------:R-:W-:-:S05]  /*2da0*/  ISETP.NE.AND P1, PT, R29, 0x9, PT ;  /* 0x000000091d00780c */ /* 0x000fca0003f25270 */
[----:B------:R-:W0:Y:S04]  /*2db0*/  LDS.128 R12, [UR4] ;  /* 0x00000004ff0c7984 */ /* 0x000e280008000c00 */
[----:B------:R-:W1:Y:S04]  /*2dc0*/  LDS.128 R16, [UR4+0x10] ;  /* 0x00001004ff107984 */ /* 0x000e680008000c00 */
[----:B------:R-:W2:Y:S01]  /*2dd0*/  LDS.128 R20, [UR4+0x20] ;  /* 0x00002004ff147984 */ /* 0x000ea20008000c00 */
[----:B0-----:R-:W-:-:S04]  /*2de0*/  IMAD.IADD R13, R12, 0x1, R13 ;  /* 0x000000010c0d7824 */ /* 0x001fc800078e020d */
[----:B------:R-:W-:Y:S01]  /*2df0*/  IMAD.IADD R14, R14, 0x1, R13 ;  /* 0x000000010e0e7824 */ /* 0x000fe200078e020d */
[----:B------:R-:W-:Y:S02]  /*2e00*/  SEL R12, R13, R12, !P0 ;  /* 0x0000000c0d0c7207 */ /* 0x000fe40004000000 */
[----:B------:R-:W-:Y:S01]  /*2e10*/  ISETP.NE.AND P0, PT, R29, 0x3, PT ;  /* 0x000000031d00780c */ /* 0x000fe20003f05270 */
[----:B------:R-:W-:-:S03]  /*2e20*/  IMAD.IADD R15, R15, 0x1, R14 ;  /* 0x000000010f0f7824 */ /* 0x000fc600078e020e */
[----:B------:R-:W-:Y:S01]  /*2e30*/  SEL R12, R14, R12, !P0 ;  /* 0x0000000c0e0c7207 */ /* 0x000fe20004000000 */
[----:B-1----:R-:W-:Y:S01]  /*2e40*/  IMAD.IADD R16, R15, 0x1, R16 ;  /* 0x000000010f107824 */ /* 0x002fe200078e0210 */
[----:B------:R-:W-:-:S03]  /*2e50*/  ISETP.NE.AND P0, PT, R29, 0x4, PT ;  /* 0x000000041d00780c */ /* 0x000fc60003f05270 */
[----:B------:R-:W-:Y:S01]  /*2e60*/  IMAD.IADD R17, R17, 0x1, R16 ;  /* 0x0000000111117824 */ /* 0x000fe200078e0210 */
[----:B------:R-:W-:Y:S02]  /*2e70*/  SEL R12, R15, R12, !P0 ;  /* 0x0000000c0f0c7207 */ /* 0x000fe40004000000 */
[----:B------:R-:W-:Y:S01]  /*2e80*/  ISETP.NE.AND P0, PT, R29, 0x5, PT ;  /* 0x000000051d00780c */ /* 0x000fe20003f05270 */
[----:B------:R-:W-:-:S03]  /*2e90*/  IMAD.IADD R18, R18, 0x1, R17 ;  /* 0x0000000112127824 */ /* 0x000fc600078e0211 */
[----:B------:R-:W-:Y:S01]  /*2ea0*/  SEL R12, R16, R12, !P0 ;  /* 0x0000000c100c7207 */ /* 0x000fe20004000000 */
[----:B------:R-:W-:Y:S01]  /*2eb0*/  IMAD.IADD R19, R19, 0x1, R18 ;  /* 0x0000000113137824 */ /* 0x000fe200078e0212 */
[----:B------:R-:W-:-:S03]  /*2ec0*/  ISETP.NE.AND P0, PT, R29, 0x6, PT ;  /* 0x000000061d00780c */ /* 0x000fc60003f05270 */
[----:B--2---:R-:W-:Y:S01]  /*2ed0*/  IMAD.IADD R20, R19, 0x1, R20 ;  /* 0x0000000113147824 */ /* 0x004fe200078e0214 */
[----:B------:R-:W-:Y:S02]  /*2ee0*/  SEL R12, R17, R12, !P0 ;  /* 0x0000000c110c7207 */ /* 0x000fe40004000000 */
[----:B------:R-:W-:Y:S01]  /*2ef0*/  ISETP.NE.AND P0, PT, R29, 0x7, PT ;  /* 0x000000071d00780c */ /* 0x000fe20003f05270 */
[----:B------:R-:W-:Y:S02]  /*2f00*/  IMAD.IADD R13, R21, 0x1, R20 ;  /* 0x00000001150d7824 */ /* 0x000fe400078e0214 */
[----:B------:R-:W-:Y:S01]  /*2f10*/  IMAD.IADD R21, R51, 0x1, -R50 ;  /* 0x0000000133157824 */ /* 0x000fe200078e0a32 */
[----:B------:R-:W-:Y:S01]  /*2f20*/  SEL R12, R18, R12, !P0 ;  /* 0x0000000c120c7207 */ /* 0x000fe20004000000 */
[----:B------:R-:W-:Y:S01]  /*2f30*/  IMAD.IADD R22, R22, 0x1, R13 ;  /* 0x0000000116167824 */ /* 0x000fe200078e020d */
[----:B------:R-:W-:-:S03]  /*2f40*/  ISETP.NE.AND P0, PT, R29, 0x8, PT ;  /* 0x000000081d00780c */ /* 0x000fc60003f05270 */
[----:B------:R-:W-:Y:S01]  /*2f50*/  IMAD.IADD R23, R23, 0x1, R22 ;  /* 0x0000000117177824 */ /* 0x000fe200078e0216 */
[----:B------:R-:W-:Y:S02]  /*2f60*/  SEL R12, R19, R12, !P0 ;  /* 0x0000000c130c7207 */ /* 0x000fe40004000000 */
[C---:B------:R-:W-:Y:S02]  /*2f70*/  ISETP.NE.AND P0, PT, R29.reuse, 0xa, PT ;  /* 0x0000000a1d00780c */ /* 0x040fe40003f05270 */
[----:B------:R-:W-:Y:S02]  /*2f80*/  SEL R12, R20, R12, !P1 ;  /* 0x0000000c140c7207 */ /* 0x000fe40004800000 */
[----:B------:R-:W-:Y:S02]  /*2f90*/  ISETP.NE.AND P1, PT, R29, 0xb, PT ;  /* 0x0000000b1d00780c */ /* 0x000fe40003f25270 */
[----:B------:R-:W-:Y:S02]  /*2fa0*/  SEL R12, R13, R12, !P0 ;  /* 0x0000000c0d0c7207 */ /* 0x000fe40004000000 */
[----:B------:R-:W-:-:S02]  /*2fb0*/  SEL R13, R21, RZ, P2 ;  /* 0x000000ff150d7207 */ /* 0x000fc40001000000 */
[----:B------:R-:W-:Y:S02]  /*2fc0*/  SEL R12, R22, R12, !P1 ;  /* 0x0000000c160c7207 */ /* 0x000fe40004800000 */
[C---:B------:R-:W-:Y:S02]  /*2fd0*/  ISETP.GT.U32.AND P1, PT, R0.reuse, 0x1f, PT ;  /* 0x0000001f0000780c */ /* 0x040fe40003f24070 */
[----:B------:R-:W-:Y:S01]  /*2fe0*/  ISETP.GE.U32.AND P0, PT, R0, 0x20, PT ;  /* 0x000000200000780c */ /* 0x000fe20003f06070 */
[----:B------:R-:W-:-:S05]  /*2ff0*/  IMAD.IADD R12, R12, 0x1, R13 ;  /* 0x000000010c0c7824 */ /* 0x000fca00078e020d */
[----:B------:R-:W-:-:S05]  /*3000*/  SEL R21, R21, R12, !P0 ;  /* 0x0000000c15157207 */ /* 0x000fca0004000000 */
[----:B------:R-:W-:Y:S05]  /*3010*/  @P1 BRA `(.L_x_56) ;  /* 0x0000000800481947 */ /* 0x000fea0003800000 */
[----:B------:R-:W0:Y:S01]  /*3020*/  LDC.64 R12, c[0x0][0x3a0] ;  /* 0x0000e800ff0c7b82 */ /* 0x000e220000000a00 */
[----:B------:R-:W-:-:S07]  /*3030*/  ISETP.NE.AND P1, PT, R0, RZ, PT ;  /* 0x000000ff0000720c */ /* 0x000fce0003f25270 */
[----:B------:R-:W1:Y:S06]  /*3040*/  LDC R14, c[0x0][0x370] ;  /* 0x0000dc00ff0e7b82 */ /* 0x000e6c0000000800 */
[----:B------:R-:W-:Y:S01]  /*3050*/  @!P1 IMAD.MOV.U32 R22, RZ, RZ, 0x64 ;  /* 0x00000064ff169424 */ /* 0x000fe200078e00ff */
[----:B------:R2:W-:Y:S01]  /*3060*/  @!P1 STS [UR4+0x4c], R23 ;  /* 0x00004c17ff009988 */ /* 0x0005e20008000804 */
[----:B0-----:R-:W-:-:S05]  /*3070*/  IMAD.WIDE R50, R27, 0x8, R12 ;  /* 0x000000081b327825 */ /* 0x001fca00078e020c */
[----:B------:R2:W-:Y:S01]  /*3080*/  @!P1 ST.E.64.STRONG.GPU desc[UR8][R50.64+0x100], R22 ;  /* 0x0001001632009985 */ /* 0x0005e2000c10fb08 */
[----:B-1----:R-:W-:Y:S02]  /*3090*/  ISETP.GT.U32.AND P0, PT, R14, 0x1f3, PT ;  /* 0x000001f30e00780c */ /* 0x002fe40003f04070 */
[----:B------:R-:W-:-:S05]  /*30a0*/  LOP3.LUT R14, RZ, R0, RZ, 0x33, !PT ;  /* 0x00000000ff0e7212 */ /* 0x000fca00078e33ff */
[----:B------:R-:W-:-:S06]  /*30b0*/  IMAD.IADD R15, R27, 0x1, R14 ;  /* 0x000000011b0f7824 */ /* 0x000fcc00078e020e */
[----:B--2---:R-:W-:Y:S05]  /*30c0*/  @P0 BRA `(.L_x_57) ;  /* 0x0000000000080947 */ /* 0x004fea0003800000 */
[----:B------:R0:W-:Y:S06]  /*30d0*/  MEMBAR.SC.CTA ;  /* 0x0000000000007992 */ /* 0x0001ec0000000000 */
[----:B0-----:R-:W-:Y:S05]  /*30e0*/  BRA `(.L_x_58) ;  /* 0x0000000000087947 */ /* 0x001fea0003800000 */
.L_x_57:
[----:B------:R-:W-:Y:S05]  /*30f0*/  NANOSLEEP 0x47e ;  /* 0x0000047e0000795d */ /* 0x000fea0003800000 */
[----:B------:R-:W-:Y:S01]  /*3100*/  NOP ;  /* 0x0000000000007918 */ /* 0x000fe20000000000 */
.L_x_58:
[----:B------:R-:W-:-:S05]  /*3110*/  IMAD.WIDE R12, R15, 0x8, R12 ;  /* 0x000000080f0c7825 */ /* 0x000fca00078e020c */
[----:B------:R-:W2:Y:S01]  /*3120*/  LD.E.64.STRONG.GPU R16, desc[UR8][R12.64+0x100] ;  /* 0x000100080c107980 */ /* 0x000ea2000c10fb00 */
[----:B------:R-:W-:Y:S01]  /*3130*/  UMOV UR5, 0xffffffff ;  /* 0xffffffff00057882 */ /* 0x000fe20000000000 */
[----:B--2---:R-:W-:Y:S02]  /*3140*/  ISETP.NE.AND P4, PT, R16, 0x63, PT ;  /* 0x000000631000780c */ /* 0x004fe40003f85270 */
[----:B------:R-:W-:Y:S11]  /*3150*/  BRA.DIV UR5, `(.L_x_59) ;  /* 0x0000008a05ec7947 */ /* 0x000ff6000b800000 */
[----:B------:R-:W-:-:S13]  /*3160*/  VOTE.ANY P4, !P4 ;  /* 0x0000000000ff7806 */ /* 0x000fda0006080100 */
.L_x_266:
[----:B------:R-:W-:Y:S05]  /*3170*/  @!P4 BRA `(.L_x_60) ;  /* 0x000000000030c947 */ /* 0x000fea0003800000 */
.L_x_64:
[----:B------:R-:W-:Y:S05]  /*3180*/  YIELD ;  /* 0x0000000000007946 */ /* 0x000fea0003800000 */
[----:B------:R-:W-:Y:S05]  /*3190*/  @P0 BRA `(.L_x_61) ;  /* 0x0000000000080947 */ /* 0x000fea0003800000 */
[----:B------:R0:W-:Y:S06]  /*31a0*/  MEMBAR.SC.CTA ;  /* 0x0000000000007992 */ /* 0x0001ec0000000000 */
[----:B0-----:R-:W-:Y:S05]  /*31b0*/  BRA `(.L_x_62) ;  /* 0x0000000000087947 */ /* 0x001fea0003800000 */
.L_x_61:
[----:B------:R-:W-:Y:S05]  /*31c0*/  NANOSLEEP 0x4c ;  /* 0x0000004c0000795d */ /* 0x000fea0003800000 */
[----:B------:R-:W-:Y:S01]  /*31d0*/  NOP ;  /* 0x0000000000007918 */ /* 0x000fe20000000000 */
.L_x_62:
[----:B------:R-:W2:Y:S01]  /*31e0*/  LD.E.64.STRONG.GPU R16, desc[UR8][R12.64+0x100] ;  /* 0x000100080c107980 */ /* 0x000ea2000c10fb00 */
[----:B------:R-:W-:Y:S01]  /*31f0*/  UMOV UR5, 0xffffffff ;  /* 0xffffffff00057882 */ /* 0x000fe20000000000 */
[----:B--2---:R-:W-:Y:S02]  /*3200*/  ISETP.NE.AND P4, PT, R16, 0x63, PT ;  /* 0x000000631000780c */ /* 0x004fe40003f85270 */
[----:B------:R-:W-:Y:S11]  /*3210*/  BRA.DIV UR5, `(.L_x_63) ;  /* 0x0000008a05dc7947 */ /* 0x000ff6000b800000 */
[----:B------:R-:W-:-:S13]  /*3220*/  VOTE.ANY P4, !P4 ;  /* 0x0000000000ff7806 */ /* 0x000fda0006080100 */
.L_x_269:
[----:B------:R-:W-:Y:S05]  /*3230*/  @P4 BRA `(.L_x_64) ;  /* 0xfffffffc00d04947 */ /* 0x000fea000383ffff */
.L_x_60:
[----:B------:R-:W-:Y:S01]  /*3240*/  UMOV UR5, 0xffffffff ;  /* 0xffffffff00057882 */ /* 0x000fe20000000000 */
[----:B------:R-:W-:Y:S02]  /*3250*/  ISETP.NE.AND P4, PT, R16, 0x65, PT ;  /* 0x000000651000780c */ /* 0x000fe40003f85270 */
[----:B------:R-:W-:Y:S11]  /*3260*/  BRA.DIV UR5, `(.L_x_65) ;  /* 0x0000008a05e87947 */ /* 0x000ff6000b800000 */
[----:B------:R-:W0:Y:S01]  /*3270*/  S2R R22, SR_GEMASK ;  /* 0x0000000000167919 */ /* 0x000e220000003c00 */
[----:B------:R-:W-:-:S04]  /*3280*/  VOTE.ANY R14, PT, !P4 ;  /* 0x00000000000e7806 */ /* 0x000fc800060e0100 */
[----:B0-----:R-:W-:-:S05]  /*3290*/  LOP3.LUT R14, R14, 0x80000000, R22, 0xec, !PT ;  /* 0x800000000e0e7812 */ /* 0x001fca00078eec16 */
[----:B------:R-:W-:-:S05]  /*32a0*/  VIADD R13, R14, 0xffffffff ;  /* 0xffffffff0e0d7836 */ /* 0x000fca0000000000 */
[----:B------:R-:W-:Y:S01]  /*32b0*/  LOP3.LUT R13, R14, R13, RZ, 0xc, !PT ;  /* 0x0000000d0e0d7212 */ /* 0x000fe200078e0cff */
[----:B------:R-:W-:-:S03]  /*32c0*/  VIADD R14, R36, 0x10 ;  /* 0x00000010240e7836 */ /* 0x000fc60000000000 */
[----:B------:R-:W0:Y:S02]  /*32d0*/  POPC R53, R13 ;  /* 0x0000000d00357309 */ /* 0x000e240000000000 */
[----:B0-----:R-:W0:Y:S01]  /*32e0*/  SHFL.DOWN PT, R27, R17, 0x1, R53 ;  /* 0x08200000111b7989 */ /* 0x001e2200000e0035 */
[-C--:B------:R-:W-:Y:S02]  /*32f0*/  ISETP.GE.AND P2, PT, R36, R53.reuse, PT ;  /* 0x000000352400720c */ /* 0x080fe40003f46270 */
[----:B------:R-:W-:Y:S02]  /*3300*/  ISETP.GT.AND P3, PT, R14, R53, PT ;  /* 0x000000350e00720c */ /* 0x000fe40003f64270 */
[----:B0-----:R-:W-:-:S05]  /*3310*/  SEL R12, R27, RZ, !P2 ;  /* 0x000000ff1b0c7207 */ /* 0x001fca0005000000 */
[----:B------:R-:W-:Y:S02]  /*3320*/  IMAD.IADD R18, R12, 0x1, R17 ;  /* 0x000000010c127824 */ /* 0x000fe400078e0211 */
[----:B------:R-:W-:-:S03]  /*3330*/  VIADD R12, R36, 0x2 ;  /* 0x00000002240c7836 */ /* 0x000fc60000000000 */
[----:B------:R-:W0:Y:S02]  /*3340*/  SHFL.DOWN PT, R27, R18, 0x2, R53 ;  /* 0x08400000121b7989 */ /* 0x000e2400000e0035 */
[----:B------:R-:W-:Y:S01]  /*3350*/  ISETP.GT.AND P2, PT, R12, R53, PT ;  /* 0x000000350c00720c */ /* 0x000fe20003f44270 */
[----:B------:R-:W-:-:S03]  /*3360*/  VIADD R12, R36, 0x4 ;  /* 0x00000004240c7836 */ /* 0x000fc60000000000 */
[----:B0-----:R-:W-:Y:S02]  /*3370*/  SEL R27, R27, RZ, !P2 ;  /* 0x000000ff1b1b7207 */ /* 0x001fe40005000000 */
[----:B------:R-:W-:Y:S01]  /*3380*/  ISETP.GT.AND P2, PT, R12, R53, PT ;  /* 0x000000350c00720c */ /* 0x000fe20003f44270 */
[----:B------:R-:W-:Y:S02]  /*3390*/  VIADD R12, R36, 0x8 ;  /* 0x00000008240c7836 */ /* 0x000fe40000000000 */
[----:B------:R-:W-:-:S05]  /*33a0*/  IMAD.IADD R20, R18, 0x1, R27 ;  /* 0x0000000112147824 */ /* 0x000fca00078e021b */
[----:B------:R-:W0:Y:S02]  /*33b0*/  SHFL.DOWN PT, R27, R20, 0x4, R53 ;  /* 0x08800000141b7989 */ /* 0x000e2400000e0035 */
[----:B0-----:R-:W-:Y:S02]  /*33c0*/  SEL R27, R27, RZ, !P2 ;  /* 0x000000ff1b1b7207 */ /* 0x001fe40005000000 */
[----:B------:R-:W-:Y:S02]  /*33d0*/  ISETP.GT.AND P2, PT, R12, R53, PT ;  /* 0x000000350c00720c */ /* 0x000fe40003f44270 */
[----:B------:R-:W0:Y:S01]  /*33e0*/  LDC.64 R12, c[0x0][0x3a0] ;  /* 0x0000e800ff0c7b82 */ /* 0x000e220000000a00 */
[----:B------:R-:W-:-:S05]  /*33f0*/  IMAD.IADD R17, R20, 0x1, R27 ;  /* 0x0000000114117824 */ /* 0x000fca00078e021b */
[----:B------:R-:W1:Y:S02]  /*3400*/  SHFL.DOWN PT, R27, R17, 0x8, R53 ;  /* 0x09000000111b7989 */ /* 0x000e6400000e0035 */
[----:B-1----:R-:W-:Y:S02]  /*3410*/  SEL R52, R27, RZ, !P2 ;  /* 0x000000ff1b347207 */ /* 0x002fe40005000000 */
[----:B------:R-:W-:-:S03]  /*3420*/  ISETP.NE.AND P2, PT, R16, 0x65, PT ;  /* 0x000000651000780c */ /* 0x000fc60003f45270 */
[----:B------:R-:W-:-:S05]  /*3430*/  IMAD.IADD R52, R17, 0x1, R52 ;  /* 0x0000000111347824 */ /* 0x000fca00078e0234 */
[----:B------:R-:W1:Y:S05]  /*3440*/  SHFL.DOWN PT, R27, R52, 0x10, R53 ;  /* 0x0a000000341b7989 */ /* 0x000e6a00000e0035 */
[----:B------:R-:W-:Y:S02]  /*3450*/  VOTE.ALL P4, P2 ;  /* 0x0000000000ff7806 */ /* 0x000fe40001080000 */
[----:B0-----:R-:W-:-:S05]  /*3460*/  IADD3 R19, P2, PT, R12, 0x100, RZ ;  /* 0x000001000c137810 */ /* 0x001fca0007f5e0ff */
[----:B------:R-:W-:Y:S01]  /*3470*/  IMAD.X R20, RZ, RZ, R13, P2 ;  /* 0x000000ffff147224 */ /* 0x000fe200010e060d */
[----:B-1----:R-:W-:-:S05]  /*3480*/  SEL R27, R27, RZ, !P3 ;  /* 0x000000ff1b1b7207 */ /* 0x002fca0005800000 */
[----:B------:R-:W-:-:S07]  /*3490*/  IMAD.IADD R18, R52, 0x1, R27 ;  /* 0x0000000134127824 */ /* 0x000fce00078e021b */
.L_x_278:
[----:B------:R-:W-:Y:S05]  /*34a0*/  @!P4 BRA `(.L_x_66) ;  /* 0x0000000000e8c947 */ /* 0x000fea0003800000 */
.L_x_74:
[----:B------:R-:W-:Y:S02]  /*34b0*/  IMAD.MOV.U32 R12, RZ, RZ, R19 ;  /* 0x000000ffff0c7224 */ /* 0x000fe400078e0013 */
[----:B------:R-:W-:Y:S02]  /*34c0*/  IMAD.MOV.U32 R13, RZ, RZ, R20 ;  /* 0x000000ffff0d7224 */ /* 0x000fe400078e0014 */
[----:B------:R-:W-:-:S05]  /*34d0*/  IMAD.WIDE R12, R15, 0x8, R12 ;  /* 0x000000080f0c7825 */ /* 0x000fca00078e020c */
[----:B------:R-:W2:Y:S01]  /*34e0*/  LD.E.64.STRONG.GPU R16, desc[UR8][R12.64+-0x100] ;  /* 0xffff00080c107980 */ /* 0x000ea2000c10fb00 */
[----:B------:R-:W-:Y:S05]  /*34f0*/  YIELD ;  /* 0x0000000000007946 */ /* 0x000fea0003800000 */
[----:B------:R-:W-:Y:S01]  /*3500*/  UMOV UR5, 0xffffffff ;  /* 0xffffffff00057882 */ /* 0x000fe20000000000 */
[----:B--2---:R-:W-:Y:S02]  /*3510*/  ISETP.NE.AND P4, PT, R16, 0x63, PT ;  /* 0x000000631000780c */ /* 0x004fe40003f85270 */
[----:B------:R-:W-:Y:S11]  /*3520*/  BRA.DIV UR5, `(.L_x_67) ;  /* 0x0000008e05447947 */ /* 0x000ff6000b800000 */
[----:B------:R-:W-:-:S13]  /*3530*/  VOTE.ANY P4, !P4 ;  /* 0x0000000000ff7806 */ /* 0x000fda0006080100 */
.L_x_281:
[----:B------:R-:W-:Y:S05]  /*3540*/  @!P4 BRA `(.L_x_68) ;  /* 0x000000000030c947 */ /* 0x000fea0003800000 */
.L_x_72:
[----:B------:R-:W-:Y:S05]  /*3550*/  YIELD ;  /* 0x0000000000007946 */ /* 0x000fea0003800000 */
[----:B------:R-:W-:Y:S05]  /*3560*/  @P0 BRA `(.L_x_69) ;  /* 0x0000000000080947 */ /* 0x000fea0003800000 */
[----:B------:R0:W-:Y:S06]  /*3570*/  MEMBAR.SC.CTA ;  /* 0x0000000000007992 */ /* 0x0001ec0000000000 */
[----:B0-----:R-:W-:Y:S05]  /*3580*/  BRA `(.L_x_70) ;  /* 0x0000000000087947 */ /* 0x001fea0003800000 */
.L_x_69:
[----:B------:R-:W-:Y:S05]  /*3590*/  NANOSLEEP 0x4c ;  /* 0x0000004c0000795d */ /* 0x000fea0003800000 */
[----:B------:R-:W-:Y:S01]  /*35a0*/  NOP ;  /* 0x0000000000007918 */ /* 0x000fe20000000000 */
.L_x_70:
[----:B------:R-:W2:Y:S01]  /*35b0*/  LD.E.64.STRONG.GPU R16, desc[UR8][R12.64+-0x100] ;  /* 0xffff00080c107980 */ /* 0x000ea2000c10fb00 */
[----:B------:R-:W-:Y:S01]  /*35c0*/  UMOV UR5, 0xffffffff ;  /* 0xffffffff00057882 */ /* 0x000fe20000000000 */
[----:B--2---:R-:W-:Y:S02]  /*35d0*/  ISETP.NE.AND P4, PT, R16, 0x63, PT ;  /* 0x000000631000780c */ /* 0x004fe40003f85270 */
[----:B------:R-:W-:Y:S11]  /*35e0*/  BRA.DIV UR5, `(.L_x_71) ;  /* 0x0000008e05347947 */ /* 0x000ff6000b800000 */
[----:B------:R-:W-:-:S13]  /*35f0*/  VOTE.ANY P4, !P4 ;  /* 0x0000000000ff7806 */ /* 0x000fda0006080100 */
.L_x_284:
[----:B------:R-:W-:Y:S05]  /*3600*/  @P4 BRA `(.L_x_72) ;  /* 0xfffffffc00d04947 */ /* 0x000fea000383ffff */
.L_x_68:
[----:B------:R-:W-:Y:S01]  /*3610*/  UMOV UR5, 0xffffffff ;  /* 0xffffffff00057882 */ /* 0x000fe20000000000 */
[----:B------:R-:W-:Y:S02]  /*3620*/  ISETP.NE.AND P4, PT, R16, 0x65, PT ;  /* 0x000000651000780c */ /* 0x000fe40003f85270 */
[----:B------:R-:W-:Y:S11]  /*3630*/  BRA.DIV UR5, `(.L_x_73) ;  /* 0x0000008e05407947 */ /* 0x000ff6000b800000 */
[----:B------:R-:W-:Y:S01]  /*3640*/  VOTE.ANY R14, PT, !P4 ;  /* 0x00000000000e7806 */ /* 0x000fe200060e0100 */
[----:B------:R-:W-:Y:S01]  /*3650*/  VIADD R12, R36, 0x2 ;  /* 0x00000002240c7836 */ /* 0x000fe20000000000 */
[----:B------:R-:W-:Y:S01]  /*3660*/  ISETP.NE.AND P4, PT, R16, 0x65, PT ;  /* 0x000000651000780c */ /* 0x000fe20003f85270 */
[----:B------:R-:W-:Y:S01]  /*3670*/  VIADD R15, R15, 0xffffffe0 ;  /* 0xffffffe00f0f7836 */ /* 0x000fe20000000000 */
[----:B------:R-:W-:-:S05]  /*3680*/  LOP3.LUT R14, R14, 0x80000000, R22, 0xec, !PT ;  /* 0x800000000e0e7812 */ /* 0x000fca00078eec16 */
[----:B------:R-:W-:-:S05]  /*3690*/  VIADD R13, R14, 0xffffffff ;  /* 0xffffffff0e0d7836 */ /* 0x000fca0000000000 */
[----:B------:R-:W-:Y:S02]  /*36a0*/  LOP3.LUT R13, R14, R13, RZ, 0xc, !PT ;  /* 0x0000000d0e0d7212 */ /* 0x000fe400078e0cff */
[----:B------:R-:W-:-:S04]  /*36b0*/  VOTE.ALL P4, P4 ;  /* 0x0000000000ff7806 */ /* 0x000fc80002080000 */
[----:B------:R-:W0:Y:S02]  /*36c0*/  POPC R13, R13 ;  /* 0x0000000d000d7309 */ /* 0x000e240000000000 */
[----:B0-----:R-:W0:Y:S01]  /*36d0*/  SHFL.DOWN PT, R27, R17, 0x1, R13 ;  /* 0x08200000111b7989 */ /* 0x001e2200000e000d */
[----:B------:R-:W-:-:S04]  /*36e0*/  ISETP.GE.AND P2, PT, R36, R13, PT ;  /* 0x0000000d2400720c */ /* 0x000fc80003f46270 */
[----:B0-----:R-:W-:Y:S02]  /*36f0*/  SEL R52, R27, RZ, !P2 ;  /* 0x000000ff1b347207 */ /* 0x001fe40005000000 */
[----:B------:R-:W-:Y:S01]  /*3700*/  ISETP.GT.AND P2, PT, R12, R13, PT ;  /* 0x0000000d0c00720c */ /* 0x000fe20003f44270 */
[----:B------:R-:W-:Y:S02]  /*3710*/  VIADD R12, R36, 0x4 ;  /* 0x00000004240c7836 */ /* 0x000fe40000000000 */
[----:B------:R-:W-:-:S05]  /*3720*/  IMAD.IADD R52, R52, 0x1, R17 ;  /* 0x0000000134347824 */ /* 0x000fca00078e0211 */
[----:B------:R-:W0:Y:S02]  /*3730*/  SHFL.DOWN PT, R27, R52, 0x2, R13 ;  /* 0x08400000341b7989 */ /* 0x000e2400000e000d */
[----:B0-----:R-:W-:Y:S02]  /*3740*/  SEL R27, R27, RZ, !P2 ;  /* 0x000000ff1b1b7207 */ /* 0x001fe40005000000 */
[----:B------:R-:W-:-:S03]  /*3750*/  ISETP.GT.AND P2, PT, R12, R13, PT ;  /* 0x0000000d0c00720c */ /* 0x000fc60003f44270 */
[----:B------:R-:W-:-:S05]  /*3760*/  IMAD.IADD R53, R52, 0x1, R27 ;  /* 0x0000000134357824 */ /* 0x000fca00078e021b */
[----:B------:R-:W0:Y:S02]  /*3770*/  SHFL.DOWN PT, R27, R53, 0x4, R13 ;  /* 0x08800000351b7989 */ /* 0x000e2400000e000d */
[----:B0-----:R-:W-:-:S05]  /*3780*/  SEL R12, R27, RZ, !P2 ;  /* 0x000000ff1b0c7207 */ /* 0x001fca0005000000 */
[----:B------:R-:W-:Y:S02]  /*3790*/  IMAD.IADD R17, R53, 0x1, R12 ;  /* 0x0000000135117824 */ /* 0x000fe400078e020c */
[----:B------:R-:W-:-:S03]  /*37a0*/  VIADD R12, R36, 0x8 ;  /* 0x00000008240c7836 */ /* 0x000fc60000000000 */
[----:B------:R-:W0:Y:S02]  /*37b0*/  SHFL.DOWN PT, R27, R17, 0x8, R13 ;  /* 0x09000000111b7989 */ /* 0x000e2400000e000d */
[----:B------:R-:W-:Y:S01]  /*37c0*/  ISETP.GT.AND P2, PT, R12, R13, PT ;  /* 0x0000000d0c00720c */ /* 0x000fe20003f44270 */
[----:B------:R-:W-:-:S03]  /*37d0*/  VIADD R12, R36, 0x10 ;  /* 0x00000010240c7836 */ /* 0x000fc60000000000 */
[----:B0-----:R-:W-:Y:S02]  /*37e0*/  SEL R52, R27, RZ, !P2 ;  /* 0x000000ff1b347207 */ /* 0x001fe40005000000 */
[----:B------:R-:W-:-:S03]  /*37f0*/  ISETP.GT.AND P2, PT, R12, R13, PT ;  /* 0x0000000d0c00720c */ /* 0x000fc60003f44270 */
[----:B------:R-:W-:-:S05]  /*3800*/  IMAD.IADD R52, R17, 0x1, R52 ;  /* 0x0000000111347824 */ /* 0x000fca00078e0234 */
[----:B------:R-:W0:Y:S02]  /*3810*/  SHFL.DOWN PT, R27, R52, 0x10, R13 ;  /* 0x0a000000341b7989 */ /* 0x000e2400000e000d */
[----:B0-----:R-:W-:-:S04]  /*3820*/  SEL R27, R27, RZ, !P2 ;  /* 0x000000ff1b1b7207 */ /* 0x001fc80005000000 */
[----:B------:R-:W-:-:S07]  /*3830*/  IADD3 R18, PT, PT, R52, R27, R18 ;  /* 0x0000001b34127210 */ /* 0x000fce0007ffe012 */
.L_x_293:
[----:B------:R-:W-:Y:S05]  /*3840*/  @P4 BRA `(.L_x_74) ;  /* 0xfffffffc00184947 */ /* 0x000fea000383ffff */
.L_x_66:
[----:B------:R-:W-:Y:S01]  /*3850*/  ISETP.NE.AND P0, PT, R36, RZ, PT ;  /* 0x000000ff2400720c */ /* 0x000fe20003f05270 */
[----:B------:R-:W0:Y:S01]  /*3860*/  @!P1 S2R R13, SR_CgaCtaId ;  /* 0x00000000000d9919 */ /* 0x000e220000008800 */
[----:B------:R-:W-:Y:S01]  /*3870*/  @!P1 MOV R12, 0x400 ;  /* 0x00000400000c9802 */ /* 0x000fe20000000f00 */
[----:B------:R-:W-:Y:S02]  /*3880*/  @!P1 IMAD.IADD R23, R23, 0x1, R18 ;  /* 0x0000000117179824 */ /* 0x000fe400078e0212 */
[----:B------:R-:W-:-:S05]  /*3890*/  @!P1 IMAD.MOV.U32 R22, RZ, RZ, 0x65 ;  /* 0x00000065ff169424 */ /* 0x000fca00078e00ff */
[----:B------:R1:W-:Y:S03]  /*38a0*/  @!P1 ST.E.64.STRONG.GPU desc[UR8][R50.64+0x100], R22 ;  /* 0x0001001632009985 */ /* 0x0003e6000c10fb08 */
[----:B------:R-:W-:Y:S01]  /*38b0*/  @!P0 MOV R14, 0x400 ;  /* 0x00000400000e8802 */ /* 0x000fe20000000f00 */
[----:B------:R-:W2:Y:S01]  /*38c0*/  @!P0 S2R R15, SR_CgaCtaId ;  /* 0x00000000000f8919 */ /* 0x000ea20000008800 */
[----:B0-----:R-:W-:Y:S01]  /*38d0*/  @!P1 LEA R13, R13, R12, 0x18 ;  /* 0x0000000c0d0d9211 */ /* 0x001fe200078ec0ff */
[----:B------:R-:W-:Y:S02]  /*38e0*/  IMAD.MOV.U32 R12, RZ, RZ, R21 ;  /* 0x000000ffff0c7224 */ /* 0x000fe400078e0015 */
[----:B------:R-:W-:Y:S02]  /*38f0*/  @!P0 IMAD.MOV.U32 R12, RZ, RZ, R18 ;  /* 0x000000ffff0c8224 */ /* 0x000fe400078e0012 */
[----:B------:R1:W-:Y:S04]  /*3900*/  @!P1 STS [R13+0x48], R23 ;  /* 0x000048170d009388 */ /* 0x0003e80000000800 */
[----:B------:R1:W-:Y:S01]  /*3910*/  @!P1 STS [R13+0x44], R18 ;  /* 0x000044120d009388 */ /* 0x0003e20000000800 */
[----:B--2---:R-:W-:-:S05]  /*3920*/  @!P0 LEA R15, R15, R14, 0x18 ;  /* 0x0000000e0f0f8211 */ /* 0x004fca00078ec0ff */
[----:B------:R1:W-:Y:S02]  /*3930*/  @!P0 STS [R15+0x3c], R18 ;  /* 0x00003c120f008388 */ /* 0x0003e40000000800 */
.L_x_56:
[----:B------:R-:W-:Y:S05]  /*3940*/  WARPSYNC.ALL ;  /* 0x0000000000007948 */ /* 0x000fea0003800000 */
[----:B------:R-:W0:Y:S08]  /*3950*/  S2UR UR5, SR_CgaCtaId ;  /* 0x00000000000579c3 */ /* 0x000e300000008800 */
[----:B------:R-:W-:Y:S01]  /*3960*/  BAR.SYNC.DEFER_BLOCKING 0x0 ;  /* 0x0000000000007b1d */ /* 0x000fe20000010000 */
[----:B------:R-:W-:-:S05]  /*3970*/  ISETP.NE.AND P0, PT, R0, RZ, PT ;  /* 0x000000ff0000720c */ /* 0x000fca0003f05270 */
[----:B------:R-:W-:Y:S02]  /*3980*/  UMOV UR4, 0x400 ;  /* 0x0000040000047882 */ /* 0x000fe40000000000 */
[----:B0-----:R-:W-:-:S09]  /*3990*/  ULEA UR4, UR5, UR4, 0x18 ;  /* 0x0000000405047291 */ /* 0x001fd2000f8ec0ff */
[----:B------:R-:W0:Y:S04]  /*39a0*/  LDS R14, [UR4+0x3c] ;  /* 0x00003c04ff0e7984 */ /* 0x000e280008000800 */
[----:B-1----:R-:W1:Y:S04]  /*39b0*/  LDS R13, [UR4+0x4c] ;  /* 0x00004c04ff0d7984 */ /* 0x002e680008000800 */
[----:B------:R-:W2:Y:S01]  /*39c0*/  LDS R15, [UR4+0x44] ;  /* 0x00004404ff0f7984 */ /* 0x000ea20008000800 */
[----:B0-----:R-:W-:Y:S02]  /*39d0*/  SEL R17, R14, RZ, P0 ;  /* 0x000000ff0e117207 */ /* 0x001fe40000000000 */
[----:B-1----:R-:W-:-:S03]  /*39e0*/  ISETP.GT.AND P0, PT, R13, 0x180, PT ;  /* 0x000001800d00780c */ /* 0x002fc60003f04270 */
[----:B------:R-:W-:-:S04]  /*39f0*/  IMAD.IADD R14, R17, 0x1, R12 ;  /* 0x00000001110e7824 */ /* 0x000fc800078e020c */
[--C-:B------:R-:W-:Y:S02]  /*3a00*/  IMAD.IADD R2, R2, 0x1, R14.reuse ;  /* 0x0000000102027824 */ /* 0x100fe400078e020e */
[--C-:B------:R-:W-:Y:S02]  /*3a10*/  IMAD.IADD R4, R4, 0x1, R14.reuse ;  /* 0x0000000104047824 */ /* 0x100fe400078e020e */
[--C-:B------:R-:W-:Y:S01]  /*3a20*/  IMAD.IADD R49, R49, 0x1, R14.reuse ;  /* 0x0000000131317824 */ /* 0x100fe200078e020e */
[----:B------:R-:W-:Y:S01]  /*3a30*/  LEA.HI R3, R3, R2, RZ, 0x1 ;  /* 0x0000000203037211 */ /* 0x000fe200078f08ff */
[--C-:B------:R-:W-:Y:S01]  /*3a40*/  IMAD.IADD R47, R47, 0x1, R14.reuse ;  /* 0x000000012f2f7824 */ /* 0x100fe200078e020e */
[----:B------:R-:W-:Y:S01]  /*3a50*/  LEA.HI R37, R37, R4, RZ, 0x1 ;  /* 0x0000000425257211 */ /* 0x000fe200078f08ff */
[--C-:B------:R-:W-:Y:S01]  /*3a60*/  IMAD.IADD R46, R46, 0x1, R14.reuse ;  /* 0x000000012e2e7824 */ /* 0x100fe200078e020e */
[----:B------:R-:W-:Y:S01]  /*3a70*/  LEA.HI R48, R48, R3, RZ, 0x1 ;  /* 0x0000000330307211 */ /* 0x000fe200078f08ff */
[----:B------:R-:W-:-:S02]  /*3a80*/  IMAD.IADD R45, R45, 0x1, R14 ;  /* 0x000000012d2d7824 */ /* 0x000fc400078e020e */
[--C-:B------:R-:W-:Y:S02]  /*3a90*/  IMAD.IADD R44, R44, 0x1, R14.reuse ;  /* 0x000000012c2c7824 */ /* 0x100fe400078e020e */
[--C-:B------:R-:W-:Y:S02]  /*3aa0*/  IMAD.IADD R43, R43, 0x1, R14.reuse ;  /* 0x000000012b2b7824 */ /* 0x100fe400078e020e */
[--C-:B------:R-:W-:Y:S02]  /*3ab0*/  IMAD.IADD R42, R42, 0x1, R14.reuse ;  /* 0x000000012a2a7824 */ /* 0x100fe400078e020e */
[--C-:B------:R-:W-:Y:S02]  /*3ac0*/  IMAD.IADD R41, R41, 0x1, R14.reuse ;  /* 0x0000000129297824 */ /* 0x100fe400078e020e */
[--C-:B------:R-:W-:Y:S02]  /*3ad0*/  IMAD.IADD R40, R40, 0x1, R14.reuse ;  /* 0x0000000128287824 */ /* 0x100fe400078e020e */
[----:B------:R-:W-:-:S02]  /*3ae0*/  IMAD.IADD R39, R39, 0x1, R14 ;  /* 0x0000000127277824 */ /* 0x000fc400078e020e */
[----:B------:R-:W-:Y:S01]  /*3af0*/  IMAD.IADD R38, R38, 0x1, R14 ;  /* 0x0000000126267824 */ /* 0x000fe200078e020e */
[----:B--2---:R-:W-:Y:S06]  /*3b00*/  @P0 BRA `(.L_x_75) ;  /* 0x0000000c00fc0947 */ /* 0x004fec0003800000 */
[----:B------:R-:W-:Y:S01]  /*3b10*/  ISETP.GT.AND P0, PT, R35, -0x1, PT ;  /* 0xffffffff2300780c */ /* 0x000fe20003f04270 */
[----:B------:R-:W0:Y:S01]  /*3b20*/  LDCU.U8 UR4, c[0x0][0x3b8] ;  /* 0x00007700ff0477ac */ /* 0x000e220008000000 */
[----:B------:R-:W-:Y:S11]  /*3b30*/  BSSY.RECONVERGENT B0, `(.L_x_76) ;  /* 0x000000d000007945 */ /* 0x000ff60003800200 */
[----:B------:R-:W-:Y:S05]  /*3b40*/  @!P0 BRA `(.L_x_77) ;  /* 0x00000000002c8947 */ /* 0x000fea0003800000 */
[----:B0-----:R-:W-:Y:S01]  /*3b50*/  UISETP.NE.AND UP0, UPT, UR4, URZ, UPT ;  /* 0x000000ff0400728c */ /* 0x001fe2000bf05270 */
[----:B------:R-:W-:Y:S01]  /*3b60*/  CS2R R12, SRZ ;  /* 0x00000000000c7805 */ /* 0x000fe2000001ff00 */
[----:B------:R-:W0:Y:S07]  /*3b70*/  LDCU.64 UR6, c[0x0][0x390] ;  /* 0x00007200ff0677ac */ /* 0x000e2e0008000a00 */
[----:B------:R-:W-:Y:S05]  /*3b80*/  BRA.U UP0, `(.L_x_78) ;  /* 0x0000000100087547 */ /* 0x000fea000b800000 */
[----:B------:R-:W1:Y:S02]  /*3b90*/  LDC.64 R12, c[0x0][0x3d0] ;  /* 0x0000f400ff0c7b82 */ /* 0x000e640000000a00 */
[----:B-1----:R-:W5:Y:S02]  /*3ba0*/  LDG.E.64 R12, desc[UR8][R12.64] ;  /* 0x000000080c0c7981 */ /* 0x002f64000c1e1b00 */
.L_x_78:
[----:B-----5:R-:W-:-:S04]  /*3bb0*/  IADD3 R0, P0, PT, R14, R12, RZ ;  /* 0x0000000c0e007210 */ /* 0x020fc80007f1e0ff */
[----:B------:R-:W-:Y:S02]  /*3bc0*/  LEA.HI.X.SX32 R13, R14, R13, 0x1, P0 ;  /* 0x0000000d0e0d7211 */ /* 0x000fe400000f0eff */
[----:B0-----:R-:W-:-:S04]  /*3bd0*/  LEA R12, P0, R0, UR6, 0x2 ;  /* 0x00000006000c7c11 */ /* 0x001fc8000f8010ff */
[----:B------:R-:W-:-:S05]  /*3be0*/  LEA.HI.X R13, R0, UR7, R13, 0x2, P0 ;  /* 0x00000007000d7c11 */ /* 0x000fca00080f140d */
[----:B------:R1:W-:Y:S04]  /*3bf0*/  STG.E desc[UR8][R12.64], R35 ;  /* 0x000000230c007986 */ /* 0x0003e8000c101908 */
.L_x_77:
[----:B0-----:R-:W-:Y:S05]  /*3c00*/  BSYNC.RECONVERGENT B0 ;  /* 0x0000000000007941 */ /* 0x001fea0003800200 */
.L_x_76:
[----:B------:R-:W-:Y:S01]  /*3c10*/  ISETP.GE.AND P0, PT, R34, RZ, PT ;  /* 0x000000ff2200720c */ /* 0x000fe20003f06270 */
[----:B------:R-:W-:-:S12]  /*3c20*/  BSSY.RECONVERGENT B0, `(.L_x_79) ;  /* 0x000000d000007945 */ /* 0x000fd80003800200 */
[----:B------:R-:W-:Y:S05]  /*3c30*/  @!P0 BRA `(.L_x_80) ;  /* 0x00000000002c8947 */ /* 0x000fea0003800000 */
[----:B------:R-:W-:Y:S01]  /*3c40*/  UISETP.NE.AND UP0, UPT, UR4, URZ, UPT ;  /* 0x000000ff0400728c */ /* 0x000fe2000bf05270 */
[----:B-1----:R-:W-:Y:S01]  /*3c50*/  CS2R R12, SRZ ;  /* 0x00000000000c7805 */ /* 0x002fe2000001ff00 */
[----:B------:R-:W0:Y:S07]  /*3c60*/  LDCU.64 UR6, c[0x0][0x390] ;  /* 0x00007200ff0677ac */ /* 0x000e2e0008000a00 */
[----:B------:R-:W-:Y:S05]  /*3c70*/  BRA.U UP0, `(.L_x_81) ;  /* 0x0000000100087547 */ /* 0x000fea000b800000 */
[----:B------:R-:W1:Y:S02]  /*3c80*/  LDC.64 R12, c[0x0][0x3d0] ;  /* 0x0000f400ff0c7b82 */ /* 0x000e640000000a00 */
[----:B-1----:R-:W5:Y:S02]  /*3c90*/  LDG.E.64 R12, desc[UR8][R12.64] ;  /* 0x000000080c0c7981 */ /* 0x002f64000c1e1b00 */
.L_x_81:
[----:B-----5:R-:W-:-:S04]  /*3ca0*/  IADD3 R0, P0, PT, R49, R12, RZ ;  /* 0x0000000c31007210 */ /* 0x020fc80007f1e0ff */
[----:B------:R-:W-:Y:S02]  /*3cb0*/  LEA.HI.X.SX32 R13, R49, R13, 0x1, P0 ;  /* 0x0000000d310d7211 */ /* 0x000fe400000f0eff */
[----:B0-----:R-:W-:-:S04]  /*3cc0*/  LEA R12, P0, R0, UR6, 0x2 ;  /* 0x00000006000c7c11 */ /* 0x001fc8000f8010ff */
[----:B------:R-:W-:-:S05]  /*3cd0*/  LEA.HI.X R13, R0, UR7, R13, 0x2, P0 ;  /* 0x00000007000d7c11 */ /* 0x000fca00080f140d */
[----:B------:R0:W-:Y:S04]  /*3ce0*/  STG.E desc[UR8][R12.64], R34 ;  /* 0x000000220c007986 */ /* 0x0001e8000c101908 */
.L_x_80:
[----:B------:R-:W-:Y:S05]  /*3cf0*/  BSYNC.RECONVERGENT B0 ;  /* 0x0000000000007941 */ /* 0x000fea0003800200 */
.L_x_79:
        /* <DEDUP_REMOVED lines=9> */
.L_x_84:
[----:B-----5:R-:W-:-:S04]  /*3d90*/  IADD3 R0, P0, PT, R47, R12, RZ ;  /* 0x0000000c2f007210 */ /* 0x020fc80007f1e0ff */
[----:B------:R-:W-:Y:S02]  /*3da0*/  LEA.HI.X.SX32 R13, R47, R13, 0x1, P0 ;  /* 0x0000000d2f0d7211 */ /* 0x000fe400000f0eff */
[----:B0-----:R-:W-:-:S04]  /*3db0*/  LEA R12, P0, R0, UR6, 0x2 ;  /* 0x00000006000c7c11 */ /* 0x001fc8000f8010ff */
[----:B------:R-:W-:-:S05]  /*3dc0*/  LEA.HI.X R13, R0, UR7, R13, 0x2, P0 ;  /* 0x00000007000d7c11 */ /* 0x000fca00080f140d */
[----:B------:R2:W-:Y:S04]  /*3dd0*/  STG.E desc[UR8][R12.64], R33 ;  /* 0x000000210c007986 */ /* 0x0005e8000c101908 */
.L_x_83:
[----:B------:R-:W-:Y:S05]  /*3de0*/  BSYNC.RECONVERGENT B0 ;  /* 0x0000000000007941 */ /* 0x000fea0003800200 */
.L_x_82:
        /* <DEDUP_REMOVED lines=9> */
.L_x_87:
[----:B-----5:R-:W-:-:S04]  /*3e80*/  IADD3 R0, P0, PT, R46, R12, RZ ;  /* 0x0000000c2e007210 */ /* 0x020fc80007f1e0ff */
[----:B------:R-:W-:Y:S02]  /*3e90*/  LEA.HI.X.SX32 R13, R46, R13, 0x1, P0 ;  /* 0x0000000d2e0d7211 */ /* 0x000fe400000f0eff */
[----:B0-----:R-:W-:-:S04]  /*3ea0*/  LEA R12, P0, R0, UR6, 0x2 ;  /* 0x00000006000c7c11 */ /* 0x001fc8000f8010ff */
[----:B------:R-:W-:-:S05]  /*3eb0*/  LEA.HI.X R13, R0, UR7, R13, 0x2, P0 ;  /* 0x00000007000d7c11 */ /* 0x000fca00080f140d */
[----:B------:R3:W-:Y:S04]  /*3ec0*/  STG.E desc[UR8][R12.64], R32 ;  /* 0x000000200c007986 */ /* 0x0007e8000c101908 */
.L_x_86:
[----:B------:R-:W-:Y:S05]  /*3ed0*/  BSYNC.RECONVERGENT B0 ;  /* 0x0000000000007941 */ /* 0x000fea0003800200 */
.L_x_85:
        /* <DEDUP_REMOVED lines=9> */
.L_x_90:
[----:B-----5:R-:W-:-:S04]  /*3f70*/  IADD3 R0, P0, PT, R45, R12, RZ ;  /* 0x0000000c2d007210 */ /* 0x020fc80007f1e0ff */
[----:B------:R-:W-:Y:S02]  /*3f80*/  LEA.HI.X.SX32 R13, R45, R13, 0x1, P0 ;  /* 0x0000000d2d0d7211 */ /* 0x000fe400000f0eff */
[----:B0-----:R-:W-:-:S04]  /*3f90*/  LEA R12, P0, R0, UR6, 0x2 ;  /* 0x00000006000c7c11 */ /* 0x001fc8000f8010ff */
[----:B------:R-:W-:-:S05]  /*3fa0*/  LEA.HI.X R13, R0, UR7, R13, 0x2, P0 ;  /* 0x00000007000d7c11 */ /* 0x000fca00080f140d */
[----:B------:R4:W-:Y:S04]  /*3fb0*/  STG.E desc[UR8][R12.64], R31 ;  /* 0x0000001f0c007986 */ /* 0x0009e8000c101908 */
.L_x_89:
[----:B------:R-:W-:Y:S05]  /*3fc0*/  BSYNC.RECONVERGENT B0 ;  /* 0x0000000000007941 */ /* 0x000fea0003800200 */
.L_x_88:
        /* <DEDUP_REMOVED lines=9> */
.L_x_93:
[----:B-----5:R-:W-:-:S04]  /*4060*/  IADD3 R0, P0, PT, R44, R12, RZ ;  /* 0x0000000c2c007210 */ /* 0x020fc80007f1e0ff */
[----:B------:R-:W-:Y:S02]  /*4070*/  LEA.HI.X.SX32 R13, R44, R13, 0x1, P0 ;  /* 0x0000000d2c0d7211 */ /* 0x000fe400000f0eff */
[----:B0-----:R-:W-:-:S04]  /*4080*/  LEA R12, P0, R0, UR6, 0x2 ;  /* 0x00000006000c7c11 */ /* 0x001fc8000f8010ff */
[----:B------:R-:W-:-:S05]  /*4090*/  LEA.HI.X R13, R0, UR7, R13, 0x2, P0 ;  /* 0x00000007000d7c11 */ /* 0x000fca00080f140d */
[----:B------:R0:W-:Y:S04]  /*40a0*/  STG.E desc[UR8][R12.64], R30 ;  /* 0x0000001e0c007986 */ /* 0x0001e8000c101908 */
.L_x_92:
[----:B------:R-:W-:Y:S05]  /*40b0*/  BSYNC.RECONVERGENT B0 ;  /* 0x0000000000007941 */ /* 0x000fea0003800200 */
.L_x_91:
        /* <DEDUP_REMOVED lines=9> */
.L_x_96:
[----:B-----5:R-:W-:-:S04]  /*4150*/  IADD3 R0, P0, PT, R43, R12, RZ ;  /* 0x0000000c2b007210 */ /* 0x020fc80007f1e0ff */
[----:B------:R-:W-:Y:S02]  /*4160*/  LEA.HI.X.SX32 R13, R43, R13, 0x1, P0 ;  /* 0x0000000d2b0d7211 */ /* 0x000fe400000f0eff */
[----:B0-----:R-:W-:-:S04]  /*4170*/  LEA R12, P0, R0, UR6, 0x2 ;  /* 0x00000006000c7c11 */ /* 0x001fc8000f8010ff */
[----:B------:R-:W-:-:S05]  /*4180*/  LEA.HI.X R13, R0, UR7, R13, 0x2, P0 ;  /* 0x00000007000d7c11 */ /* 0x000fca00080f140d */
[----:B------:R0:W-:Y:S04]  /*4190*/  STG.E desc[UR8][R12.64], R28 ;  /* 0x0000001c0c007986 */ /* 0x0001e8000c101908 */
.L_x_95:
[----:B------:R-:W-:Y:S05]  /*41a0*/  BSYNC.RECONVERGENT B0 ;  /* 0x0000000000007941 */ /* 0x000fea0003800200 */
.L_x_94:
        /* <DEDUP_REMOVED lines=9> */
.L_x_99:
[----:B-----5:R-:W-:-:S04]  /*4240*/  IADD3 R0, P0, PT, R4, R12, RZ ;  /* 0x0000000c04007210 */ /* 0x020fc80007f1e0ff */
[----:B------:R-:W-:Y:S02]  /*4250*/  LEA.HI.X.SX32 R13, R4, R13, 0x1, P0 ;  /* 0x0000000d040d7211 */ /* 0x000fe400000f0eff */
[----:B0-----:R-:W-:-:S04]  /*4260*/  LEA R12, P0, R0, UR6, 0x2 ;  /* 0x00000006000c7c11 */ /* 0x001fc8000f8010ff */
[----:B------:R-:W-:-:S05]  /*4270*/  LEA.HI.X R13, R0, UR7, R13, 0x2, P0 ;  /* 0x00000007000d7c11 */ /* 0x000fca00080f140d */
[----:B------:R0:W-:Y:S04]  /*4280*/  STG.E desc[UR8][R12.64], R26 ;  /* 0x0000001a0c007986 */ /* 0x0001e8000c101908 */
.L_x_98:
[----:B------:R-:W-:Y:S05]  /*4290*/  BSYNC.RECONVERGENT B0 ;  /* 0x0000000000007941 */ /* 0x000fea0003800200 */
.L_x_97:
        /* <DEDUP_REMOVED lines=9> */
.L_x_102:
[----:B-----5:R-:W-:-:S04]  /*4330*/  IADD3 R0, P0, PT, R37, R12, RZ ;  /* 0x0000000c25007210 */ /* 0x020fc80007f1e0ff */
[----:B------:R-:W-:Y:S02]  /*4340*/  LEA.HI.X.SX32 R13, R37, R13, 0x1, P0 ;  /* 0x0000000d250d7211 */ /* 0x000fe400000f0eff */
[----:B0-----:R-:W-:-:S04]  /*4350*/  LEA R12, P0, R0, UR6, 0x2 ;  /* 0x00000006000c7c11 */ /* 0x001fc8000f8010ff */
[----:B------:R-:W-:-:S05]  /*4360*/  LEA.HI.X R13, R0, UR7, R13, 0x2, P0 ;  /* 0x00000007000d7c11 */ /* 0x000fca00080f140d */
[----:B------:R0:W-:Y:S04]  /*4370*/  STG.E desc[UR8][R12.64], R25 ;  /* 0x000000190c007986 */ /* 0x0001e8000c101908 */
.L_x_101:
[----:B------:R-:W-:Y:S05]  /*4380*/  BSYNC.RECONVERGENT B0 ;  /* 0x0000000000007941 */ /* 0x000fea0003800200 */
.L_x_100:
        /* <DEDUP_REMOVED lines=9> */
.L_x_105:
[----:B-----5:R-:W-:-:S04]  /*4420*/  IADD3 R0, P0, PT, R42, R12, RZ ;  /* 0x0000000c2a007210 */ /* 0x020fc80007f1e0ff */
[----:B------:R-:W-:Y:S02]  /*4430*/  LEA.HI.X.SX32 R13, R42, R13, 0x1, P0 ;  /* 0x0000000d2a0d7211 */ /* 0x000fe400000f0eff */
[----:B0-----:R-:W-:-:S04]  /*4440*/  LEA R12, P0, R0, UR6, 0x2 ;  /* 0x00000006000c7c11 */ /* 0x001fc8000f8010ff */
[----:B------:R-:W-:-:S05]  /*4450*/  LEA.HI.X R13, R0, UR7, R13, 0x2, P0 ;  /* 0x00000007000d7c11 */ /* 0x000fca00080f140d */
[----:B------:R0:W-:Y:S04]  /*4460*/  STG.E desc[UR8][R12.64], R24 ;  /* 0x000000180c007986 */ /* 0x0001e8000c101908 */
.L_x_104:
[----:B------:R-:W-:Y:S05]  /*4470*/  BSYNC.RECONVERGENT B0 ;  /* 0x0000000000007941 */ /* 0x000fea0003800200 */
.L_x_103:
        /* <DEDUP_REMOVED lines=9> */
.L_x_108:
[----:B-----5:R-:W-:-:S04]  /*4510*/  IADD3 R0, P0, PT, R41, R12, RZ ;  /* 0x0000000c29007210 */ /* 0x020fc80007f1e0ff */
[----:B------:R-:W-:Y:S02]  /*4520*/  LEA.HI.X.SX32 R13, R41, R13, 0x1, P0 ;  /* 0x0000000d290d7211 */ /* 0x000fe400000f0eff */
[----:B0-----:R-:W-:-:S04]  /*4530*/  LEA R12, P0, R0, UR6, 0x2 ;  /* 0x00000006000c7c11 */ /* 0x001fc8000f8010ff */
[----:B------:R-:W-:-:S05]  /*4540*/  LEA.HI.X R13, R0, UR7, R13, 0x2, P0 ;  /* 0x00000007000d7c11 */ /* 0x000fca00080f140d */
[----:B------:R0:W-:Y:S04]  /*4550*/  STG.E desc[UR8][R12.64], R11 ;  /* 0x0000000b0c007986 */ /* 0x0001e8000c101908 */
.L_x_107:
[----:B------:R-:W-:Y:S05]  /*4560*/  BSYNC.RECONVERGENT B0 ;  /* 0x0000000000007941 */ /* 0x000fea0003800200 */
.L_x_106:
        /* <DEDUP_REMOVED lines=9> */
.L_x_111:
[----:B-----5:R-:W-:-:S04]  /*4600*/  IADD3 R0, P0, PT, R40, R12, RZ ;  /* 0x0000000c28007210 */ /* 0x020fc80007f1e0ff */
[----:B------:R-:W-:Y:S02]  /*4610*/  LEA.HI.X.SX32 R13, R40, R13, 0x1, P0 ;  /* 0x0000000d280d7211 */ /* 0x000fe400000f0eff */
[----:B0-----:R-:W-:-:S04]  /*4620*/  LEA R12, P0, R0, UR6, 0x2 ;  /* 0x00000006000c7c11 */ /* 0x001fc8000f8010ff */
[----:B------:R-:W-:-:S05]  /*4630*/  LEA.HI.X R13, R0, UR7, R13, 0x2, P0 ;  /* 0x00000007000d7c11 */ /* 0x000fca00080f140d */
[----:B------:R0:W-:Y:S04]  /*4640*/  STG.E desc[UR8][R12.64], R10 ;  /* 0x0000000a0c007986 */ /* 0x0001e8000c101908 */
.L_x_110:
[----:B------:R-:W-:Y:S05]  /*4650*/  BSYNC.RECONVERGENT B0 ;  /* 0x0000000000007941 */ /* 0x000fea0003800200 */
.L_x_109:
        /* <DEDUP_REMOVED lines=9> */
.L_x_114:
[----:B-----5:R-:W-:-:S04]  /*46f0*/  IADD3 R0, P0, PT, R39, R10, RZ ;  /* 0x0000000a27007210 */ /* 0x020fc80007f1e0ff */
[----:B------:R-:W-:Y:S02]  /*4700*/  LEA.HI.X.SX32 R11, R39, R11, 0x1, P0 ;  /* 0x0000000b270b7211 */ /* 0x000fe400000f0eff */
[----:B0-----:R-:W-:-:S04]  /*4710*/  LEA R10, P0, R0, UR6, 0x2 ;  /* 0x00000006000a7c11 */ /* 0x001fc8000f8010ff */
[----:B------:R-:W-:-:S05]  /*4720*/  LEA.HI.X R11, R0, UR7, R11, 0x2, P0 ;  /* 0x00000007000b7c11 */ /* 0x000fca00080f140b */
[----:B------:R0:W-:Y:S04]  /*4730*/  STG.E desc[UR8][R10.64], R9 ;  /* 0x000000090a007986 */ /* 0x0001e8000c101908 */
.L_x_113:
[----:B------:R-:W-:Y:S05]  /*4740*/  BSYNC.RECONVERGENT B0 ;  /* 0x0000000000007941 */ /* 0x000fea0003800200 */
.L_x_112:
        /* <DEDUP_REMOVED lines=9> */
.L_x_117:
[----:B-----5:R-:W-:-:S04]  /*47e0*/  IADD3 R0, P0, PT, R38, R10, RZ ;  /* 0x0000000a26007210 */ /* 0x020fc80007f1e0ff */
[----:B------:R-:W-:Y:S02]  /*47f0*/  LEA.HI.X.SX32 R11, R38, R11, 0x1, P0 ;  /* 0x0000000b260b7211 */ /* 0x000fe400000f0eff */
[----:B0-----:R-:W-:-:S04]  /*4800*/  LEA R10, P0, R0, UR6, 0x2 ;  /* 0x00000006000a7c11 */ /* 0x001fc8000f8010ff */
[----:B------:R-:W-:-:S05]  /*4810*/  LEA.HI.X R11, R0, UR7, R11, 0x2, P0 ;  /* 0x00000007000b7c11 */ /* 0x000fca00080f140b */
[----:B------:R0:W-:Y:S04]  /*4820*/  STG.E desc[UR8][R10.64], R8 ;  /* 0x000000080a007986 */ /* 0x0001e8000c101908 */
.L_x_116:
[----:B------:R-:W-:Y:S05]  /*4830*/  BSYNC.RECONVERGENT B0 ;  /* 0x0000000000007941 */ /* 0x000fea0003800200 */
.L_x_115:
        /* <DEDUP_REMOVED lines=9> */
.L_x_120:
[----:B-----5:R-:W-:-:S04]  /*48d0*/  IADD3 R0, P0, PT, R2, R8, RZ ;  /* 0x0000000802007210 */ /* 0x020fc80007f1e0ff */
[----:B------:R-:W-:Y:S02]  /*48e0*/  LEA.HI.X.SX32 R9, R2, R9, 0x1, P0 ;  /* 0x0000000902097211 */ /* 0x000fe400000f0eff */
[----:B0-----:R-:W-:-:S04]  /*48f0*/  LEA R8, P0, R0, UR6, 0x2 ;  /* 0x0000000600087c11 */ /* 0x001fc8000f8010ff */
[----:B------:R-:W-:-:S05]  /*4900*/  LEA.HI.X R9, R0, UR7, R9, 0x2, P0 ;  /* 0x0000000700097c11 */ /* 0x000fca00080f1409 */
[----:B------:R0:W-:Y:S04]  /*4910*/  STG.E desc[UR8][R8.64], R7 ;  /* 0x0000000708007986 */ /* 0x0001e8000c101908 */
.L_x_119:
[----:B------:R-:W-:Y:S05]  /*4920*/  BSYNC.RECONVERGENT B0 ;  /* 0x0000000000007941 */ /* 0x000fea0003800200 */
.L_x_118:
        /* <DEDUP_REMOVED lines=9> */
.L_x_123:
[----:B-----5:R-:W-:-:S04]  /*49c0*/  IADD3 R0, P0, PT, R3, R8, RZ ;  /* 0x0000000803007210 */ /* 0x020fc80007f1e0ff */
[----:B------:R-:W-:Y:S02]  /*49d0*/  LEA.HI.X.SX32 R3, R3, R9, 0x1, P0 ;  /* 0x0000000903037211 */ /* 0x000fe400000f0eff */
[----:B0-----:R-:W-:-:S04]  /*49e0*/  LEA R2, P0, R0, UR6, 0x2 ;  /* 0x0000000600027c11 */ /* 0x001fc8000f8010ff */
[----:B------:R-:W-:-:S05]  /*49f0*/  LEA.HI.X R3, R0, UR7, R3, 0x2, P0 ;  /* 0x0000000700037c11 */ /* 0x000fca00080f1403 */
[----:B------:R0:W-:Y:S04]  /*4a00*/  STG.E desc[UR8][R2.64], R6 ;  /* 0x0000000602007986 */ /* 0x0001e8000c101908 */
.L_x_122:
[----:B------:R-:W-:Y:S05]  /*4a10*/  BSYNC.RECONVERGENT B0 ;  /* 0x0000000000007941 */ /* 0x000fea0003800200 */
.L_x_121:
[----:B------:R-:W-:-:S13]  /*4a20*/  ISETP.GE.AND P0, PT, R5, RZ, PT ;  /* 0x000000ff0500720c */ /* 0x000fda0003f06270 */
[----:B------:R-:W-:Y:S05]  /*4a30*/  @!P0 EXIT ;  /* 0x000000000000894d */ /* 0x000fea0003800000 */
[----:B------:R-:W-:Y:S01]  /*4a40*/  UISETP.NE.AND UP0, UPT, UR4, URZ, UPT ;  /* 0x000000ff0400728c */ /* 0x000fe2000bf05270 */
[----:B0-----:R-:W-:-:S08]  /*4a50*/  CS2R R2, SRZ ;  /* 0x0000000000027805 */ /* 0x001fd0000001ff00 */
[----:B------:R-:W-:Y:S05]  /*4a60*/  BRA.U UP0, `(.L_x_124) ;  /* 0x0000000100087547 */ /* 0x000fea000b800000 */
[----:B------:R-:W0:Y:S02]  /*4a70*/  LDC.64 R2, c[0x0][0x3d0] ;  /* 0x0000f400ff027b82 */ /* 0x000e240000000a00 */
[----:B0-----:R-:W5:Y:S02]  /*4a80*/  LDG.E.64 R2, desc[UR8][R2.64] ;  /* 0x0000000802027981 */ /* 0x001f64000c1e1b00 */
.L_x_124:
[----:B------:R-:W0:Y:S01]  /*4a90*/  LDCU.64 UR4, c[0x0][0x390] ;  /* 0x00007200ff0477ac */ /* 0x000e220008000a00 */
[----:B-----5:R-:W-:-:S04]  /*4aa0*/  IADD3 R0, P0, PT, R48, R2, RZ ;  /* 0x0000000230007210 */ /* 0x020fc80007f1e0ff */
[----:B------:R-:W-:Y:S02]  /*4ab0*/  LEA.HI.X.SX32 R3, R48, R3, 0x1, P0 ;  /* 0x0000000330037211 */ /* 0x000fe400000f0eff */
[----:B0-----:R-:W-:-:S04]  /*4ac0*/  LEA R2, P0, R0, UR4, 0x2 ;  /* 0x0000000400027c11 */ /* 0x001fc8000f8010ff */
[----:B------:R-:W-:-:S05]  /*4ad0*/  LEA.HI.X R3, R0, UR5, R3, 0x2, P0 ;  /* 0x0000000500037c11 */ /* 0x000fca00080f1403 */
[----:B------:R-:W-:Y:S01]  /*4ae0*/  STG.E desc[UR8][R2.64], R5 ;  /* 0x0000000502007986 */ /* 0x000fe2000c101908 */
[----:B------:R-:W-:Y:S05]  /*4af0*/  EXIT ;  /* 0x000000000000794d */ /* 0x000fea0003800000 */
.L_x_75:
[----:B------:R-:W-:Y:S01]  /*4b00*/  BAR.SYNC.DEFER_BLOCKING 0x0 ;  /* 0x0000000000007b1d */ /* 0x000fe20000010000 */
[----:B------:R-:W-:Y:S02]  /*4b10*/  ISETP.GE.AND P0, PT, R35, RZ, PT ;  /* 0x000000ff2300720c */ /* 0x000fe40003f06270 */
[----:B------:R-:W-:Y:S02]  /*4b20*/  ISETP.GE.AND P1, PT, R34, RZ, PT ;  /* 0x000000ff2200720c */ /* 0x000fe40003f26270 */
[----:B------:R-:W-:Y:S02]  /*4b30*/  ISETP.GE.AND P2, PT, R33, RZ, PT ;  /* 0x000000ff2100720c */ /* 0x000fe40003f46270 */
[----:B------:R-:W-:Y:S02]  /*4b40*/  ISETP.GE.AND P5, PT, R32, RZ, PT ;  /* 0x000000ff2000720c */ /* 0x000fe40003fa6270 */
[----:B------:R-:W-:Y:S02]  /*4b50*/  ISETP.GE.AND P6, PT, R31, RZ, PT ;  /* 0x000000ff1f00720c */ /* 0x000fe40003fc6270 */
[----:B------:R-:W-:-:S02]  /*4b60*/  ISETP.GE.AND P3, PT, R25, RZ, PT ;  /* 0x000000ff1900720c */ /* 0x000fc40003f66270 */
[----:B------:R-:W-:Y:S01]  /*4b70*/  ISETP.GE.AND P4, PT, R24, RZ, PT ;  /* 0x000000ff1800720c */ /* 0x000fe20003f86270 */
[--C-:B------:R-:W-:Y:S02]  /*4b80*/  @P0 IMAD.IADD R14, R14, 0x1, -R15.reuse ;  /* 0x000000010e0e0824 */ /* 0x100fe400078e0a0f */
[--C-:B------:R-:W-:Y:S02]  /*4b90*/  @P1 IMAD.IADD R49, R49, 0x1, -R15.reuse ;  /* 0x0000000131311824 */ /* 0x100fe400078e0a0f */
[--C-:B------:R-:W-:Y:S01]  /*4ba0*/  @P2 IMAD.IADD R47, R47, 0x1, -R15.reuse ;  /* 0x000000012f2f2824 */ /* 0x100fe200078e0a0f */
[----:B------:R-:W-:Y:S01]  /*4bb0*/  @P0 LEA R14, R14, UR4, 0x2 ;  /* 0x000000040e0e0c11 */ /* 0x000fe2000f8e10ff */
[--C-:B------:R-:W-:Y:S01]  /*4bc0*/  @P5 IMAD.IADD R46, R46, 0x1, -R15.reuse ;  /* 0x000000012e2e5824 */ /* 0x100fe200078e0a0f */
[----:B------:R-:W-:Y:S01]  /*4bd0*/  @P1 LEA R49, R49, UR4, 0x2 ;  /* 0x0000000431311c11 */ /* 0x000fe2000f8e10ff */
[--C-:B------:R-:W-:Y:S01]  /*4be0*/  @P6 IMAD.IADD R45, R45, 0x1, -R15.reuse ;  /* 0x000000012d2d6824 */ /* 0x100fe200078e0a0f */
[----:B------:R-:W-:Y:S01]  /*4bf0*/  @P2 LEA R12, R47, UR4, 0x2 ;  /* 0x000000042f0c2c11 */ /* 0x000fe2000f8e10ff */
[----:B------:R0:W-:Y:S01]  /*4c00*/  @P0 STS [R14], R35 ;  /* 0x000000230e000388 */ /* 0x0001e20000000800 */
[----:B------:R-:W-:Y:S01]  /*4c10*/  ISETP.GE.AND P0, PT, R30, RZ, PT ;  /* 0x000000ff1e00720c */ /* 0x000fe20003f06270 */
[--C-:B------:R-:W-:Y:S01]  /*4c20*/  @P3 IMAD.IADD R37, R37, 0x1, -R15.reuse ;  /* 0x0000000125253824 */ /* 0x100fe200078e0a0f */
[----:B------:R-:W-:Y:S01]  /*4c30*/  @P5 LEA R17, R46, UR4, 0x2 ;  /* 0x000000042e115c11 */ /* 0x000fe2000f8e10ff */
[----:B------:R-:W-:Y:S01]  /*4c40*/  @P1 STS [R49], R34 ;  /* 0x0000002231001388 */ /* 0x000fe20000000800 */
[----:B------:R-:W-:Y:S01]  /*4c50*/  ISETP.GE.AND P1, PT, R28, RZ, PT ;  /* 0x000000ff1c00720c */ /* 0x000fe20003f26270 */
[----:B------:R-:W-:-:S02]  /*4c60*/  @P4 IMAD.IADD R42, R42, 0x1, -R15 ;  /* 0x000000012a2a4824 */ /* 0x000fc400078e0a0f */
[----:B------:R-:W-:Y:S01]  /*4c70*/  @P2 STS [R12], R33 ;  /* 0x000000210c002388 */ /* 0x000fe20000000800 */
[----:B------:R-:W-:Y:S02]  /*4c80*/  ISETP.GE.AND P2, PT, R26, RZ, PT ;  /* 0x000000ff1a00720c */ /* 0x000fe40003f46270 */
[----:B0-----:R-:W-:Y:S01]  /*4c90*/  @P6 LEA R14, R45, UR4, 0x2 ;  /* 0x000000042d0e6c11 */ /* 0x001fe2000f8e10ff */
[----:B------:R0:W-:Y:S01]  /*4ca0*/  @P5 STS [R17], R32 ;  /* 0x0000002011005388 */ /* 0x0001e20000000800 */
[----:B------:R-:W-:Y:S01]  /*4cb0*/  @P4 LEA R21, R42, UR4, 0x2 ;  /* 0x000000042a154c11 */ /* 0x000fe2000f8e10ff */
[--C-:B------:R-:W-:Y:S01]  /*4cc0*/  @P0 IMAD.IADD R44, R44, 0x1, -R15.reuse ;  /* 0x000000012c2c0824 */ /* 0x100fe200078e0a0f */
[----:B------:R-:W-:Y:S01]  /*4cd0*/  ISETP.GE.AND P5, PT, R10, RZ, PT ;  /* 0x000000ff0a00720c */ /* 0x000fe20003fa6270 */
[----:B------:R-:W-:Y:S01]  /*4ce0*/  @P6 STS [R14], R31 ;  /* 0x0000001f0e006388 */ /* 0x000fe20000000800 */
[----:B------:R-:W-:Y:S01]  /*4cf0*/  ISETP.GE.AND P6, PT, R11, RZ, PT ;  /* 0x000000ff0b00720c */ /* 0x000fe20003fc6270 */
[----:B------:R-:W-:Y:S01]  /*4d00*/  @P1 IMAD.IADD R43, R43, 0x1, -R15 ;  /* 0x000000012b2b1824 */ /* 0x000fe200078e0a0f */
[----:B------:R-:W-:-:S03]  /*4d10*/  @P0 LEA R19, R44, UR4, 0x2 ;  /* 0x000000042c130c11 */ /* 0x000fc6000f8e10ff */
[--C-:B------:R-:W-:Y:S01]  /*4d20*/  @P2 IMAD.IADD R4, R4, 0x1, -R15.reuse ;  /* 0x0000000104042824 */ /* 0x100fe200078e0a0f */
[----:B------:R-:W-:Y:S01]  /*4d30*/  @P1 LEA R43, R43, UR4, 0x2 ;  /* 0x000000042b2b1c11 */ /* 0x000fe2000f8e10ff */
[----:B------:R-:W-:Y:S01]  /*4d40*/  @P0 STS [R19], R30 ;  /* 0x0000001e13000388 */ /* 0x000fe20000000800 */
[----:B------:R-:W-:Y:S02]  /*4d50*/  ISETP.GE.AND P0, PT, R5, RZ, PT ;  /* 0x000000ff0500720c */ /* 0x000fe40003f06270 */
[----:B0-----:R-:W-:Y:S01]  /*4d60*/  @P2 LEA R17, R4, UR4, 0x2 ;  /* 0x0000000404112c11 */ /* 0x001fe2000f8e10ff */
[----:B------:R-:W-:Y:S01]  /*4d70*/  @P1 STS [R43], R28 ;  /* 0x0000001c2b001388 */ /* 0x000fe20000000800 */
[----:B------:R-:W-:Y:S01]  /*4d80*/  @P3 LEA R4, R37, UR4, 0x2 ;  /* 0x0000000425043c11 */ /* 0x000fe2000f8e10ff */
[--C-:B------:R-:W-:Y:S01]  /*4d90*/  @P6 IMAD.IADD R41, R41, 0x1, -R15.reuse ;  /* 0x0000000129296824 */ /* 0x100fe200078e0a0f */
[----:B------:R-:W-:Y:S01]  /*4da0*/  ISETP.GE.AND P1, PT, R6, RZ, PT ;  /* 0x000000ff0600720c */ /* 0x000fe20003f26270 */
[----:B------:R0:W-:Y:S01]  /*4db0*/  @P2 STS [R17], R26 ;  /* 0x0000001a11002388 */ /* 0x0001e20000000800 */
[----:B------:R-:W-:Y:S01]  /*4dc0*/  ISETP.GE.AND P2, PT, R7, RZ, PT ;  /* 0x000000ff0700720c */ /* 0x000fe20003f46270 */
[--C-:B------:R-:W-:Y:S01]  /*4dd0*/  @P5 IMAD.IADD R40, R40, 0x1, -R15.reuse ;  /* 0x0000000128285824 */ /* 0x100fe200078e0a0f */
[----:B------:R-:W-:Y:S01]  /*4de0*/  @P6 LEA R12, R41, UR4, 0x2 ;  /* 0x00000004290c6c11 */ /* 0x000fe2000f8e10ff */
[----:B------:R1:W-:Y:S01]  /*4df0*/  @P3 STS [R4], R25 ;  /* 0x0000001904003388 */ /* 0x0003e20000000800 */
[----:B------:R-:W-:Y:S01]  /*4e00*/  ISETP.GE.AND P3, PT, R8, RZ, PT ;  /* 0x000000ff0800720c */ /* 0x000fe20003f66270 */
[----:B------:R-:W-:-:S02]  /*4e10*/  @P0 IMAD.IADD R48, R48, 0x1, -R15 ;  /* 0x0000000130300824 */ /* 0x000fc400078e0a0f */
[----:B------:R-:W-:Y:S01]  /*4e20*/  @P4 STS [R21], R24 ;  /* 0x0000001815004388 */ /* 0x000fe20000000800 */
[----:B------:R-:W-:Y:S02]  /*4e30*/  ISETP.GE.AND P4, PT, R9, RZ, PT ;  /* 0x000000ff0900720c */ /* 0x000fe40003f86270 */
[----:B0-----:R-:W-:Y:S01]  /*4e40*/  @P5 LEA R17, R40, UR4, 0x2 ;  /* 0x0000000428115c11 */ /* 0x001fe2000f8e10ff */
[--C-:B------:R-:W-:Y:S01]  /*4e50*/  @P1 IMAD.IADD R14, R3, 0x1, -R15.reuse ;  /* 0x00000001030e1824 */ /* 0x100fe200078e0a0f */
[----:B------:R0:W-:Y:S01]  /*4e60*/  @P6 STS [R12], R11 ;  /* 0x0000000b0c006388 */ /* 0x0001e20000000800 */
[--C-:B-1----:R-:W-:Y:S01]  /*4e70*/  @P2 IMAD.IADD R4, R2, 0x1, -R15.reuse ;  /* 0x0000000102042824 */ /* 0x102fe200078e0a0f */
[----:B------:R-:W-:Y:S02]  /*4e80*/  @P0 LEA R48, R48, UR4, 0x2 ;  /* 0x0000000430300c11 */ /* 0x000fe4000f8e10ff */
[----:B------:R1:W-:Y:S01]  /*4e90*/  @P5 STS [R17], R10 ;  /* 0x0000000a11005388 */ /* 0x0003e20000000800 */
[----:B------:R-:W-:Y:S01]  /*4ea0*/  @P3 IMAD.IADD R38, R38, 0x1, -R15 ;  /* 0x0000000126263824 */ /* 0x000fe200078e0a0f */
[----:B------:R-:W-:-:S02]  /*4eb0*/  @P2 LEA R4, R4, UR4, 0x2 ;  /* 0x0000000404042c11 */ /* 0x000fc4000f8e10ff */
[----:B------:R-:W-:Y:S01]  /*4ec0*/  ISETP.GE.AND P5, PT, R0, R13, PT ;  /* 0x0000000d0000720c */ /* 0x000fe20003fa6270 */
[----:B------:R-:W-:Y:S01]  /*4ed0*/  @P4 IMAD.IADD R39, R39, 0x1, -R15 ;  /* 0x0000000127274824 */ /* 0x000fe200078e0a0f */
[----:B------:R-:W-:Y:S02]  /*4ee0*/  @P3 LEA R3, R38, UR4, 0x2 ;  /* 0x0000000426033c11 */ /* 0x000fe4000f8e10ff */
[----:B0-----:R-:W-:Y:S02]  /*4ef0*/  @P1 LEA R11, R14, UR4, 0x2 ;  /* 0x000000040e0b1c11 */ /* 0x001fe4000f8e10ff */
[----:B------:R-:W-:-:S05]  /*4f00*/  @P4 LEA R2, R39, UR4, 0x2 ;  /* 0x0000000427024c11 */ /* 0x000fca000f8e10ff */
[----:B------:R1:W-:Y:S04]  /*4f10*/  @P4 STS [R2], R9 ;  /* 0x0000000902004388 */ /* 0x0003e80000000800 */
[----:B------:R1:W-:Y:S04]  /*4f20*/  @P3 STS [R3], R8 ;  /* 0x0000000803003388 */ /* 0x0003e80000000800 */
[----:B------:R1:W-:Y:S04]  /*4f30*/  @P2 STS [R4], R7 ;  /* 0x0000000704002388 */ /* 0x0003e80000000800 */
[----:B------:R1:W-:Y:S04]  /*4f40*/  @P1 STS [R11], R6 ;  /* 0x000000060b001388 */ /* 0x0003e80000000800 */
[----:B------:R1:W-:Y:S01]  /*4f50*/  @P0 STS [R48], R5 ;  /* 0x0000000530000388 */ /* 0x0003e20000000800 */
[----:B------:R-:W-:Y:S06]  /*4f60*/  BAR.SYNC.DEFER_BLOCKING 0x0 ;  /* 0x0000000000007b1d */ /* 0x000fec0000010000 */
[----:B------:R-:W-:Y:S05]  /*4f70*/  @P5 EXIT ;  /* 0x000000000000594d */ /* 0x000fea0003800000 */
[----:B-1----:R-:W-:Y:S01]  /*4f80*/  LOP3.LUT R2, RZ, R0, RZ, 0x33, !PT ;  /* 0x00000000ff027212 */ /* 0x002fe200078e33ff */
[----:B------:R-:W0:Y:S01]  /*4f90*/  LDCU.U8 UR5, c[0x0][0x3b8] ;  /* 0x00007700ff0577ac */ /* 0x000e220008000000 */
[----:B------:R-:W-:Y:S03]  /*4fa0*/  BSSY.RECONVERGENT B0, `(.L_x_125) ;  /* 0x000001e000007945 */ /* 0x000fe60003800200 */
[----:B------:R-:W-:Y:S01]  /*4fb0*/  IMAD.IADD R3, R2, 0x1, R13 ;  /* 0x0000000102037824 */ /* 0x000fe200078e020d */
[----:B------:R-:W1:Y:S03]  /*4fc0*/  LDCU.64 UR6, c[0x0][0x390] ;  /* 0x00007200ff0677ac */ /* 0x000e660008000a00 */
[C---:B------:R-:W-:Y:S01]  /*4fd0*/  IMAD.HI.U32 R2, R3.reuse, -0x55555555, RZ ;  /* 0xaaaaaaab03027827 */ /* 0x040fe200078e00ff */
[----:B------:R-:W-:-:S04]  /*4fe0*/  ISETP.GE.U32.AND P1, PT, R3, 0x480, PT ;  /* 0x000004800300780c */ /* 0x000fc80003f26070 */
[----:B------:R-:W-:-:S04]  /*4ff0*/  SHF.R.U32.HI R2, RZ, 0x8, R2 ;  /* 0x00000008ff027819 */ /* 0x000fc80000011602 */
[----:B------:R-:W-:-:S04]  /*5000*/  LOP3.LUT R4, R2, 0x3, RZ, 0xc0, !PT ;  /* 0x0000000302047812 */ /* 0x000fc800078ec0ff */
[----:B------:R-:W-:-:S13]  /*5010*/  ISETP.NE.AND P0, PT, R4, 0x3, PT ;  /* 0x000000030400780c */ /* 0x000fda0003f05270 */
[----:B01----:R-:W-:Y:S05]  /*5020*/  @!P0 BRA `(.L_x_126) ;  /* 0x0000000000548947 */ /* 0x003fea0003800000 */
[----:B------:R-:W-:Y:S01]  /*5030*/  VIADD R3, R2, 0x1 ;  /* 0x0000000102037836 */ /* 0x000fe20000000000 */
[C---:B------:R-:W-:Y:S01]  /*5040*/  LEA R6, R0.reuse, UR4, 0x2 ;  /* 0x0000000400067c11 */ /* 0x040fe2000f8e10ff */
[----:B------:R-:W-:Y:S01]  /*5050*/  IMAD.IADD R7, R0, 0x1, R15 ;  /* 0x0000000100077824 */ /* 0x000fe200078e020f */
[----:B------:R-:W-:Y:S02]  /*5060*/  ISETP.NE.AND P2, PT, RZ, UR5, PT ;  /* 0x00000005ff007c0c */ /* 0x000fe4000bf45270 */
[----:B------:R-:W-:-:S05]  /*5070*/  LOP3.LUT R3, R3, 0x3, RZ, 0xc0, !PT ;  /* 0x0000000303037812 */ /* 0x000fca00078ec0ff */
[----:B------:R-:W-:Y:S02]  /*5080*/  IMAD R0, R3, 0x180, R0 ;  /* 0x0000018003007824 */ /* 0x000fe400078e0200 */
[----:B------:R-:W-:-:S07]  /*5090*/  IMAD.MOV R8, RZ, RZ, -R3 ;  /* 0x000000ffff087224 */ /* 0x000fce00078e0a03 */
.L_x_127:
[----:B0-----:R-:W0:Y:S01]  /*50a0*/  @!P2 LDC.64 R4, c[0x0][0x3d0] ;  /* 0x0000f400ff04ab82 */ /* 0x001e220000000a00 */
[----:B------:R-:W-:Y:S01]  /*50b0*/  CS2R R2, SRZ ;  /* 0x0000000000027805 */ /* 0x000fe2000001ff00 */
[----:B------:R1:W2:Y:S05]  /*50c0*/  LDS R9, [R6] ;  /* 0x0000000006097984 */ /* 0x0002aa0000000800 */
[----:B0-----:R-:W3:Y:S01]  /*50d0*/  @!P2 LDG.E.64 R2, desc[UR8][R4.64] ;  /* 0x000000080402a981 */ /* 0x001ee2000c1e1b00 */
[----:B------:R-:W-:Y:S02]  /*50e0*/  VIADD R8, R8, 0x1 ;  /* 0x0000000108087836 */ /* 0x000fe40000000000 */
[----:B-1----:R-:W-:Y:S01]  /*50f0*/  VIADD R6, R6, 0x600 ;  /* 0x0000060006067836 */ /* 0x002fe20000000000 */
[----:B---3--:R-:W-:-:S04]  /*5100*/  IADD3 R10, P0, PT, R7, R2, RZ ;  /* 0x00000002070a7210 */ /* 0x008fc80007f1e0ff */
[C---:B------:R-:W-:Y:S01]  /*5110*/  LEA.HI.X.SX32 R3, R7.reuse, R3, 0x1, P0 ;  /* 0x0000000307037211 */ /* 0x040fe200000f0eff */
[----:B------:R-:W-:Y:S01]  /*5120*/  VIADD R7, R7, 0x180 ;  /* 0x0000018007077836 */ /* 0x000fe20000000000 */
[----:B------:R-:W-:-:S04]  /*5130*/  LEA R2, P0, R10, UR6, 0x2 ;  /* 0x000000060a027c11 */ /* 0x000fc8000f8010ff */
[----:B------:R-:W-:Y:S02]  /*5140*/  LEA.HI.X R3, R10, UR7, R3, 0x2, P0 ;  /* 0x000000070a037c11 */ /* 0x000fe400080f1403 */
[----:B------:R-:W-:-:S03]  /*5150*/  ISETP.NE.AND P0, PT, R8, RZ, PT ;  /* 0x000000ff0800720c */ /* 0x000fc60003f05270 */
[----:B--2---:R0:W-:Y:S10]  /*5160*/  STG.E desc[UR8][R2.64], R9 ;  /* 0x0000000902007986 */ /* 0x0041f4000c101908 */
[----:B------:R-:W-:Y:S05]  /*5170*/  @P0 BRA `(.L_x_127) ;  /* 0xfffffffc00c80947 */ /* 0x000fea000383ffff */
.L_x_126:
[----:B------:R-:W-:Y:S05]  /*5180*/  BSYNC.RECONVERGENT B0 ;  /* 0x0000000000007941 */ /* 0x000fea0003800200 */
.L_x_125:
[----:B------:R-:W-:Y:S05]  /*5190*/  @!P1 EXIT ;  /* 0x000000000000994d */ /* 0x000fea0003800000 */
[----:B------:R-:W-:Y:S01]  /*51a0*/  UISETP.NE.AND UP0, UPT, UR5, URZ, UPT ;  /* 0x000000ff0500728c */ /* 0x000fe2000bf05270 */
[C---:B------:R-:W-:Y:S01]  /*51b0*/  LEA R12, R0.reuse, UR4, 0x2 ;  /* 0x00000004000c7c11 */ /* 0x040fe2000f8e10ff */
[----:B------:R-:W-:Y:S01]  /*51c0*/  IMAD.IADD R15, R0, 0x1, R15 ;  /* 0x00000001000f7824 */ /* 0x000fe200078e020f */
[----:B------:R-:W1:Y:S03]  /*51d0*/  LDCU.64 UR6, c[0x0][0x390] ;  /* 0x00007200ff0677ac */ /* 0x000e660008000a00 */
[----:B------:R-:W-:Y:S01]  /*51e0*/  PLOP3.LUT P0, PT, PT, PT, UP0, 0x80, 0x8 ;  /* 0x000000000008781c */ /* 0x000fe20003f0f008 */
[----:B------:R-:W-:-:S12]  /*51f0*/  VIADD R12, R12, 0xc00 ;  /* 0x00000c000c0c7836 */ /* 0x000fd80000000000 */
.L_x_128:
[----:B--2---:R-:W2:Y:S01]  /*5200*/  @!P0 LDC.64 R6, c[0x0][0x3d0] ;  /* 0x0000f400ff068b82 */ /* 0x004ea20000000a00 */
[----:B0-----:R-:W-:Y:S01]  /*5210*/  CS2R R2, SRZ ;  /* 0x0000000000027805 */ /* 0x001fe2000001ff00 */
[----:B------:R-:W-:Y:S01]  /*5220*/  UISETP.NE.AND UP0, UPT, UR5, URZ, UPT ;  /* 0x000000ff0500728c */ /* 0x000fe2000bf05270 */
[----:B------:R-:W0:Y:S01]  /*5230*/  LDS R17, [R12+-0xc00] ;  /* 0xfff400000c117984 */ /* 0x000e220000000800 */
[----:B------:R-:W-:-:S03]  /*5240*/  SHF.R.S32.HI R21, RZ, 0x1f, R15 ;  /* 0x0000001fff157819 */ /* 0x000fc6000001140f */
[----:B------:R-:W3:Y:S04]  /*5250*/  LDS R19, [R12+-0x600] ;  /* 0xfffa00000c137984 */ /* 0x000ee80000000800 */
[----:B--2---:R-:W2:Y:S01]  /*5260*/  @!P0 LDG.E.64 R2, desc[UR8][R6.64] ;  /* 0x0000000806028981 */ /* 0x004ea2000c1e1b00 */
[----:B------:R-:W-:-:S13]  /*5270*/  PLOP3.LUT P0, PT, PT, PT, UP0, 0x80, 0x8 ;  /* 0x000000000008781c */ /* 0x000fda0003f0f008 */
[----:B------:R-:W4:Y:S01]  /*5280*/  @!P0 LDC.64 R8, c[0x0][0x3d0] ;  /* 0x0000f400ff088b82 */ /* 0x000f220000000a00 */
[----:B--2---:R-:W-:-:S05]  /*5290*/  IADD3 R2, P1, PT, R15, R2, RZ ;  /* 0x000000020f027210 */ /* 0x004fca0007f3e0ff */
[----:B------:R-:W-:Y:S01]  /*52a0*/  IMAD.X R3, R21, 0x1, R3, P1 ;  /* 0x0000000115037824 */ /* 0x000fe200008e0603 */
[----:B-1----:R-:W-:-:S04]  /*52b0*/  LEA R4, P1, R2, UR6, 0x2 ;  /* 0x0000000602047c11 */ /* 0x002fc8000f8210ff */
[----:B------:R-:W-:Y:S02]  /*52c0*/  LEA.HI.X R5, R2, UR7, R3, 0x2, P1 ;  /* 0x0000000702057c11 */ /* 0x000fe400088f1403 */
[----:B------:R-:W-:-:S03]  /*52d0*/  CS2R R2, SRZ ;  /* 0x0000000000027805 */ /* 0x000fc6000001ff00 */
[----:B0-----:R0:W-:Y:S04]  /*52e0*/  STG.E desc[UR8][R4.64], R17 ;  /* 0x0000001104007986 */ /* 0x0011e8000c101908 */
[----:B----4-:R-:W2:Y:S01]  /*52f0*/  @!P0 LDG.E.64 R2, desc[UR8][R8.64] ;  /* 0x0000000808028981 */ /* 0x010ea2000c1e1b00 */
[----:B------:R-:W1:Y:S03]  /*5300*/  @!P0 LDC.64 R10, c[0x0][0x3d0] ;  /* 0x0000f400ff0a8b82 */ /* 0x000e660000000a00 */
[----:B------:R-:W4:Y:S01]  /*5310*/  LDS R17, [R12] ;  /* 0x000000000c117984 */ /* 0x000f220000000800 */
[----:B--2---:R-:W-:-:S05]  /*5320*/  IADD3 R2, P1, PT, R15, R2, RZ ;  /* 0x000000020f027210 */ /* 0x004fca0007f3e0ff */
[----:B------:R-:W-:Y:S01]  /*5330*/  IMAD.X R3, R21, 0x1, R3, P1 ;  /* 0x0000000115037824 */ /* 0x000fe200008e0603 */
[----:B------:R-:W-:-:S04]  /*5340*/  LEA R6, P1, R2, UR6, 0x2 ;  /* 0x0000000602067c11 */ /* 0x000fc8000f8210ff */
[----:B------:R-:W-:Y:S02]  /*5350*/  LEA.HI.X R7, R2, UR7, R3, 0x2, P1 ;  /* 0x0000000702077c11 */ /* 0x000fe400088f1403 */
[----:B------:R-:W-:-:S03]  /*5360*/  CS2R R2, SRZ ;  /* 0x0000000000027805 */ /* 0x000fc6000001ff00 */
[----:B---3--:R-:W-:Y:S04]  /*5370*/  STG.E desc[UR8][R6.64+0x600], R19 ;  /* 0x0006001306007986 */ /* 0x008fe8000c101908 */
[----:B-1----:R-:W2:Y:S01]  /*5380*/  @!P0 LDG.E.64 R2, desc[UR8][R10.64] ;  /* 0x000000080a028981 */ /* 0x002ea2000c1e1b00 */
[----:B------:R-:W1:Y:S03]  /*5390*/  @!P0 LDC.64 R8, c[0x0][0x3d0] ;  /* 0x0000f400ff088b82 */ /* 0x000e660000000a00 */
[----:B------:R3:W5:Y:S01]  /*53a0*/  LDS R7, [R12+0x600] ;  /* 0x000600000c077984 */ /* 0x0007620000000800 */
[----:B--2---:R-:W-:-:S05]  /*53b0*/  IADD3 R2, P1, PT, R15, R2, RZ ;  /* 0x000000020f027210 */ /* 0x004fca0007f3e0ff */
[----:B------:R-:W-:Y:S01]  /*53c0*/  IMAD.X R3, R21, 0x1, R3, P1 ;  /* 0x0000000115037824 */ /* 0x000fe200008e0603 */
[----:B0-----:R-:W-:-:S04]  /*53d0*/  LEA R4, P1, R2, UR6, 0x2 ;  /* 0x0000000602047c11 */ /* 0x001fc8000f8210ff */
[----:B------:R-:W-:Y:S02]  /*53e0*/  LEA.HI.X R5, R2, UR7, R3, 0x2, P1 ;  /* 0x0000000702057c11 */ /* 0x000fe400088f1403 */
[----:B------:R-:W-:-:S03]  /*53f0*/  CS2R R2, SRZ ;  /* 0x0000000000027805 */ /* 0x000fc6000001ff00 */
[----:B----4-:R2:W-:Y:S04]  /*5400*/  STG.E desc[UR8][R4.64+0xc00], R17 ;  /* 0x000c001104007986 */ /* 0x0105e8000c101908 */
[----:B-1----:R-:W4:Y:S01]  /*5410*/  @!P0 LDG.E.64 R2, desc[UR8][R8.64] ;  /* 0x0000000808028981 */ /* 0x002f22000c1e1b00 */
[----:B------:R-:W-:Y:S02]  /*5420*/  VIADD R0, R0, 0x600 ;  /* 0x0000060000007836 */ /* 0x000fe40000000000 */
[----:B---3--:R-:W-:Y:S01]  /*5430*/  VIADD R12, R12, 0x1800 ;  /* 0x000018000c0c7836 */ /* 0x008fe20000000000 */
[C---:B----4-:R-:W-:Y:S01]  /*5440*/  IADD3 R6, P1, PT, R15.reuse, R2, RZ ;  /* 0x000000020f067210 */ /* 0x050fe20007f3e0ff */
[----:B------:R-:W-:-:S04]  /*5450*/  VIADD R15, R15, 0x600 ;  /* 0x000006000f0f7836 */ /* 0x000fc80000000000 */
[----:B------:R-:W-:Y:S01]  /*5460*/  IMAD.X R3, R21, 0x1, R3, P1 ;  /* 0x0000000115037824 */ /* 0x000fe200008e0603 */
[----:B------:R-:W-:-:S04]  /*5470*/  LEA R2, P1, R6, UR6, 0x2 ;  /* 0x0000000606027c11 */ /* 0x000fc8000f8210ff */
[----:B------:R-:W-:Y:S02]  /*5480*/  LEA.HI.X R3, R6, UR7, R3, 0x2, P1 ;  /* 0x0000000706037c11 */ /* 0x000fe400088f1403 */
[----:B------:R-:W-:-:S03]  /*5490*/  ISETP.GE.AND P1, PT, R0, R13, PT ;  /* 0x0000000d0000720c */ /* 0x000fc60003f26270 */
[----:B-----5:R2:W-:Y:S10]  /*54a0*/  STG.E desc[UR8][R2.64+0x1200], R7 ;  /* 0x0012000702007986 */ /* 0x0205f4000c101908 */
[----:B------:R-:W-:Y:S05]  /*54b0*/  @!P1 BRA `(.L_x_128) ;  /* 0xfffffffc00509947 */ /* 0x000fea000383ffff */
[----:B------:R-:W-:Y:S05]  /*54c0*/  EXIT ;  /* 0x000000000000794d */ /* 0x000fea0003800000 */
.L_x_0:
[----:B------:R-:W0:Y:S01]  /*54d0*/  LDCU UR7, c[0x0][0x3ac] ;  /* 0x00007580ff0777ac */ /* 0x000e220008000800 */
[----:B------:R-:W-:Y:S01]  /*54e0*/  ISETP.NE.AND P0, PT, R27, RZ, PT ;  /* 0x000000ff1b00720c */ /* 0x000fe20003f05270 */
[----:B------:R-:W-:Y:S01]  /*54f0*/  BSSY.RECONVERGENT B1, `(.L_x_129) ;  /* 0x0000665000017945 */ /* 0x000fe20003800200 */
[----:B0-----:R-:W-:-:S11]  /*5500*/  IADD3 R43, PT, PT, -R26, UR7, RZ ;  /* 0x000000071a2b7c10 */ /* 0x001fd6000fffe1ff */
        /* <DEDUP_REMOVED lines=10> */
[----:B------:R-:W-:-:S04]  /*55b0*/  IMAD R11, R3, 0x11, R2 ;  /* 0x00000011030b7824 */ /* 0x000fc800078e0202 */
[C---:B------:R-:W-:Y:S01]  /*55c0*/  VIADD R2, R11.reuse, 0x20 ;  /* 0x000000200b027836 */ /* 0x040fe20000000000 */
[C---:B------:R-:W-:Y:S01]  /*55d0*/  IADD3 R26, P0, P1, R11.reuse, UR4, R26 ;  /* 0x000000040b1a7c10 */ /* 0x040fe2000f91e01a */
[C---:B------:R-:W-:Y:S01]  /*55e0*/  VIADD R6, R11.reuse, 0x40 ;  /* 0x000000400b067836 */ /* 0x040fe20000000000 */
[CC--:B------:R-:W-:Y:S01]  /*55f0*/  ISETP.GE.AND P2, PT, R11.reuse, R43.reuse, PT ;  /* 0x0000002b0b00720c */ /* 0x0c0fe20003f46270 */
[C---:B------:R-:W-:Y:S01]  /*5600*/  VIADD R10, R11.reuse, 0xa0 ;  /* 0x000000a00b0a7836 */ /* 0x040fe20000000000 */
[-C--:B------:R-:W-:Y:S01]  /*5610*/  ISETP.GE.AND P3, PT, R2, R43.reuse, PT ;  /* 0x0000002b0200720c */ /* 0x080fe20003f66270 */
[C---:B------:R-:W-:Y:S01]  /*5620*/  VIADD R2, R11.reuse, 0x60 ;  /* 0x000000600b027836 */ /* 0x040fe20000000000 */
[-C--:B------:R-:W-:Y:S01]  /*5630*/  ISETP.GE.AND P4, PT, R6, R43.reuse, PT ;  /* 0x0000002b0600720c */ /* 0x080fe20003f86270 */
[C---:B------:R-:W-:Y:S01]  /*5640*/  VIADD R6, R11.reuse, 0x80 ;  /* 0x000000800b067836 */ /* 0x040fe20000000000 */
[----:B------:R-:W-:Y:S01]  /*5650*/  IADD3.X R3, PT, PT, RZ, UR5, RZ, P0, P1 ;  /* 0x00000005ff037c10 */ /* 0x000fe200087e24ff */
[----:B------:R-:W-:Y:S01]  /*5660*/  VIADD R12, R11, 0xc0 ;  /* 0x000000c00b0c7836 */ /* 0x000fe20000000000 */
[----:B------:R-:W-:-:S02]  /*5670*/  ISETP.GE.AND P5, PT, R2, R43, PT ;  /* 0x0000002b0200720c */ /* 0x000fc40003fa6270 */
[----:B---3--:R-:W-:Y:S02]  /*5680*/  LEA R2, P0, R26, UR12, 0x2 ;  /* 0x0000000c1a027c11 */ /* 0x008fe4000f8010ff */
[-C--:B------:R-:W-:Y:S01]  /*5690*/  ISETP.GE.AND P6, PT, R6, R43.reuse, PT ;  /* 0x0000002b0600720c */ /* 0x080fe20003fc6270 */
[C---:B------:R-:W-:Y:S01]  /*56a0*/  VIADD R6, R11.reuse, 0xe0 ;  /* 0x000000e00b067836 */ /* 0x040fe20000000000 */
[----:B------:R-:W-:Y:S02]  /*56b0*/  LEA.HI.X R3, R26, UR13, R3, 0x2, P0 ;  /* 0x0000000d1a037c11 */ /* 0x000fe400080f1403 */
[-C--:B------:R-:W-:Y:S01]  /*56c0*/  ISETP.GE.AND P0, PT, R10, R43.reuse, PT ;  /* 0x0000002b0a00720c */ /* 0x080fe20003f06270 */
[C---:B------:R-:W-:Y:S01]  /*56d0*/  VIADD R10, R11.reuse, 0x100 ;  /* 0x000001000b0a7836 */ /* 0x040fe20000000000 */
[-C--:B------:R-:W-:Y:S01]  /*56e0*/  ISETP.GE.AND P1, PT, R12, R43.reuse, PT ;  /* 0x0000002b0c00720c */ /* 0x080fe20003f26270 */
[----:B------:R-:W2:Y:S01]  /*56f0*/  @!P2 LDG.E R0, desc[UR8][R2.64] ;  /* 0x000000080200a981 */ /* 0x000ea2000c1e1900 */
[----:B------:R-:W-:Y:S01]  /*5700*/  ISETP.GE.AND P2, PT, R6, R43, PT ;  /* 0x0000002b0600720c */ /* 0x000fe20003f46270 */
[----:B------:R-:W-:-:S02]  /*5710*/  VIADD R6, R11, 0x120 ;  /* 0x000001200b067836 */ /* 0x000fc40000000000 */
[----:B------:R-:W3:Y:S01]  /*5720*/  @!P3 LDG.E R4, desc[UR8][R2.64+0x80] ;  /* 0x000080080204b981 */ /* 0x000ee2000c1e1900 */
[-C--:B------:R-:W-:Y:S01]  /*5730*/  ISETP.GE.AND P3, PT, R10, R43.reuse, PT ;  /* 0x0000002b0a00720c */ /* 0x080fe20003f66270 */
[C---:B------:R-:W-:Y:S02]  /*5740*/  VIADD R10, R11.reuse, 0x140 ;  /* 0x000001400b0a7836 */ /* 0x040fe40000000000 */
[----:B------:R-:W4:Y:S01]  /*5750*/  @!P4 LDG.E R5, desc[UR8][R2.64+0x100] ;  /* 0x000100080205c981 */ /* 0x000f22000c1e1900 */
[-C--:B------:R-:W-:Y:S01]  /*5760*/  ISETP.GE.AND P4, PT, R6, R43.reuse, PT ;  /* 0x0000002b0600720c */ /* 0x080fe20003f86270 */
[C---:B------:R-:W-:Y:S02]  /*5770*/  VIADD R6, R11.reuse, 0x160 ;  /* 0x000001600b067836 */ /* 0x040fe40000000000 */
[----:B------:R-:W5:Y:S01]  /*5780*/  @!P5 LDG.E R7, desc[UR8][R2.64+0x180] ;  /* 0x000180080207d981 */ /* 0x000f62000c1e1900 */
[----:B------:R-:W-:Y:S01]  /*5790*/  ISETP.GE.AND P5, PT, R10, R43, PT ;  /* 0x0000002b0a00720c */ /* 0x000fe20003fa6270 */
[----:B------:R-:W-:-:S02]  /*57a0*/  VIADD R10, R11, 0x180 ;  /* 0x000001800b0a7836 */ /* 0x000fc40000000000 */
[----:B------:R-:W5:Y:S01]  /*57b0*/  @!P6 LDG.E R8, desc[UR8][R2.64+0x200] ;  /* 0x000200080208e981 */ /* 0x000f62000c1e1900 */
[-C--:B------:R-:W-:Y:S01]  /*57c0*/  ISETP.GE.AND P6, PT, R6, R43.reuse, PT ;  /* 0x0000002b0600720c */ /* 0x080fe20003fc6270 */
[C---:B------:R-:W-:Y:S02]  /*57d0*/  VIADD R6, R11.reuse, 0x1a0 ;  /* 0x000001a00b067836 */ /* 0x040fe40000000000 */
[----:B------:R-:W5:Y:S01]  /*57e0*/  @!P0 LDG.E R9, desc[UR8][R2.64+0x280] ;  /* 0x0002800802098981 */ /* 0x000f62000c1e1900 */
[-C--:B------:R-:W-:Y:S01]  /*57f0*/  ISETP.GE.AND P0, PT, R10, R43.reuse, PT ;  /* 0x0000002b0a00720c */ /* 0x080fe20003f06270 */
[C---:B------:R-:W-:Y:S02]  /*5800*/  VIADD R10, R11.reuse, 0x1c0 ;  /* 0x000001c00b0a7836 */ /* 0x040fe40000000000 */
[----:B------:R-:W5:Y:S01]  /*5810*/  @!P1 LDG.E R13, desc[UR8][R2.64+0x300] ;  /* 0x00030008020d9981 */ /* 0x000f62000c1e1900 */
[----:B------:R-:W-:Y:S01]  /*5820*/  ISETP.GE.AND P1, PT, R6, R43, PT ;  /* 0x0000002b0600720c */ /* 0x000fe20003f26270 */
[----:B------:R-:W-:-:S02]  /*5830*/  VIADD R6, R11, 0x1e0 ;  /* 0x000001e00b067836 */ /* 0x000fc40000000000 */
[----:B------:R-:W5:Y:S01]  /*5840*/  @!P2 LDG.E R14, desc[UR8][R2.64+0x380] ;  /* 0x00038008020ea981 */ /* 0x000f62000c1e1900 */
[-C--:B------:R-:W-:Y:S01]  /*5850*/  ISETP.GE.AND P2, PT, R10, R43.reuse, PT ;  /* 0x0000002b0a00720c */ /* 0x080fe20003f46270 */
[----:B------:R-:W-:Y:S02]  /*5860*/  VIADD R10, R11, 0x200 ;  /* 0x000002000b0a7836 */ /* 0x000fe40000000000 */
[----:B------:R-:W5:Y:S01]  /*5870*/  @!P3 LDG.E R15, desc[UR8][R2.64+0x400] ;  /* 0x00040008020fb981 */ /* 0x000f62000c1e1900 */
[----:B------:R-:W-:-:S03]  /*5880*/  ISETP.GE.AND P3, PT, R6, R43, PT ;  /* 0x0000002b0600720c */ /* 0x000fc60003f66270 */
[----:B------:R-:W5:Y:S01]  /*5890*/  @!P4 LDG.E R16, desc[UR8][R2.64+0x480] ;  /* 0x000480080210c981 */ /* 0x000f62000c1e1900 */
[----:B------:R-:W-:-:S03]  /*58a0*/  ISETP.GE.AND P4, PT, R10, R43, PT ;  /* 0x0000002b0a00720c */ /* 0x000fc60003f86270 */
[----:B------:R-:W5:Y:S04]  /*58b0*/  @!P5 LDG.E R17, desc[UR8][R2.64+0x500] ;  /* 0x000500080211d981 */ /* 0x000f68000c1e1900 */
[----:B------:R-:W5:Y:S04]  /*58c0*/  @!P6 LDG.E R18, desc[UR8][R2.64+0x580] ;  /* 0x000580080212e981 */ /* 0x000f68000c1e1900 */
[----:B------:R-:W5:Y:S04]  /*58d0*/  @!P0 LDG.E R19, desc[UR8][R2.64+0x600] ;  /* 0x0006000802138981 */ /* 0x000f68000c1e1900 */
[----:B------:R-:W5:Y:S04]  /*58e0*/  @!P1 LDG.E R20, desc[UR8][R2.64+0x680] ;  /* 0x0006800802149981 */ /* 0x000f68000c1e1900 */
[----:B------:R-:W5:Y:S04]  /*58f0*/  @!P2 LDG.E R21, desc[UR8][R2.64+0x700] ;  /* 0x000700080215a981 */ /* 0x000f68000c1e1900 */
[----:B------:R-:W5:Y:S04]  /*5900*/  @!P3 LDG.E R22, desc[UR8][R2.64+0x780] ;  /* 0x000780080216b981 */ /* 0x000f68000c1e1900 */
[----:B------:R-:W5:Y:S01]  /*5910*/  @!P4 LDG.E R23, desc[UR8][R2.64+0x800] ;  /* 0x000800080217c981 */ /* 0x000f62000c1e1900 */
[----:B------:R-:W0:Y:S01]  /*5920*/  S2UR UR5, SR_CgaCtaId ;  /* 0x00000000000579c3 */ /* 0x000e220000008800 */
[----:B------:R-:W-:Y:S01]  /*5930*/  SHF.R.U32.HI R11, RZ, 0x5, R49 ;  /* 0x00000005ff0b7819 */ /* 0x000fe20000011631 */
[----:B------:R-:W-:Y:S01]  /*5940*/  UMOV UR4, 0x400 ;  /* 0x0000040000047882 */ /* 0x000fe20000000000 */
[----:B------:R-:W1:Y:S01]  /*5950*/  S2R R12, SR_LANEID ;  /* 0x00000000000c7919 */ /* 0x000e620000000000 */
[----:B------:R-:W-:Y:S01]  /*5960*/  LOP3.LUT R37, R37, 0xfffffffd, RZ, 0xc0, !PT ;  /* 0xfffffffd25257812 */ /* 0x000fe200078ec0ff */
[----:B------:R-:W-:Y:S01]  /*5970*/  IMAD.MOV.U32 R25, RZ, RZ, 0x2 ;  /* 0x00000002ff197424 */ /* 0x000fe200078e00ff */
[----:B------:R-:W-:Y:S01]  /*5980*/  BSSY.RECONVERGENT B0, `(.L_x_131) ;  /* 0x0000290000007945 */ /* 0x000fe20003800200 */
[----:B0-----:R-:W-:Y:S01]  /*5990*/  ULEA UR4, UR5, UR4, 0x18 ;  /* 0x0000000405047291 */ /* 0x001fe2000f8ec0ff */
[----:B-1----:R-:W-:-:S05]  /*59a0*/  IMAD R6, R11, 0x220, R12 ;  /* 0x000002200b067824 */ /* 0x002fca00078e020c */
[----:B------:R-:W-:-:S05]  /*59b0*/  LEA R6, R6, UR4, 0x2 ;  /* 0x0000000406067c11 */ /* 0x000fca000f8e10ff */
[----:B--2---:R-:W-:Y:S04]  /*59c0*/  STS [R6], R0 ;  /* 0x0000000006007388 */ /* 0x004fe80000000800 */
[----:B---3--:R-:W-:Y:S04]  /*59d0*/  STS [R6+0x80], R4 ;  /* 0x0000800406007388 */ /* 0x008fe80000000800 */
[----:B----4-:R-:W-:Y:S04]  /*59e0*/  STS [R6+0x100], R5 ;  /* 0x0001000506007388 */ /* 0x010fe80000000800 */
[----:B-----5:R-:W-:Y:S04]  /*59f0*/  STS [R6+0x180], R7 ;  /* 0x0001800706007388 */ /* 0x020fe80000000800 */
[----:B------:R-:W-:Y:S04]  /*5a00*/  STS [R6+0x200], R8 ;  /* 0x0002000806007388 */ /* 0x000fe80000000800 */
[----:B------:R-:W-:Y:S04]  /*5a10*/  STS [R6+0x280], R9 ;  /* 0x0002800906007388 */ /* 0x000fe80000000800 */
[----:B------:R0:W-:Y:S04]  /*5a20*/  STS [R6+0x300], R13 ;  /* 0x0003000d06007388 */ /* 0x0001e80000000800 */
[----:B------:R1:W-:Y:S04]  /*5a30*/  STS [R6+0x380], R14 ;  /* 0x0003800e06007388 */ /* 0x0003e80000000800 */
[----:B------:R-:W-:Y:S01]  /*5a40*/  STS [R6+0x400], R15 ;  /* 0x0004000f06007388 */ /* 0x000fe20000000800 */
[----:B0-----:R-:W-:-:S03]  /*5a50*/  IMAD R13, R12, 0x40, R6 ;  /* 0x000000400c0d7824 */ /* 0x001fc600078e0206 */
[----:B------:R0:W-:Y:S01]  /*5a60*/  STS [R6+0x480], R16 ;  /* 0x0004801006007388 */ /* 0x0001e20000000800 */
[----:B-1----:R-:W-:-:S03]  /*5a70*/  IMAD R14, R49, 0x11, RZ ;  /* 0x00000011310e7824 */ /* 0x002fc600078e02ff */
[----:B------:R-:W-:Y:S01]  /*5a80*/  STS [R6+0x500], R17 ;  /* 0x0005001106007388 */ /* 0x000fe20000000800 */
[----:B------:R-:W-:-:S03]  /*5a90*/  VIADD R0, R14, 0x1 ;  /* 0x000000010e007836 */ /* 0x000fc60000000000 */
[----:B------:R-:W-:Y:S01]  /*5aa0*/  STS [R6+0x580], R18 ;  /* 0x0005801206007388 */ /* 0x000fe20000000800 */
[C---:B------:R-:W-:Y:S02]  /*5ab0*/  VIADD R4, R14.reuse, 0x3 ;  /* 0x000000030e047836 */ /* 0x040fe40000000000 */
[C---:B------:R-:W-:Y:S01]  /*5ac0*/  VIADD R8, R14.reuse, 0x9 ;  /* 0x000000090e087836 */ /* 0x040fe20000000000 */
[----:B------:R-:W-:Y:S01]  /*5ad0*/  STS [R6+0x600], R19 ;  /* 0x0006001306007388 */ /* 0x000fe20000000800 */
[C---:B------:R-:W-:Y:S02]  /*5ae0*/  VIADD R10, R14.reuse, 0xb ;  /* 0x0000000b0e0a7836 */ /* 0x040fe40000000000 */
[----:B0-----:R-:W-:Y:S01]  /*5af0*/  VIADD R16, R14, 0xc ;  /* 0x0000000c0e107836 */ /* 0x001fe20000000000 */
[----:B------:R-:W-:Y:S04]  /*5b00*/  STS [R6+0x680], R20 ;  /* 0x0006801406007388 */ /* 0x000fe80000000800 */
[----:B------:R-:W-:Y:S04]  /*5b10*/  STS [R6+0x700], R21 ;  /* 0x0007001506007388 */ /* 0x000fe80000000800 */
[----:B------:R-:W-:Y:S04]  /*5b20*/  STS [R6+0x780], R22 ;  /* 0x0007801606007388 */ /* 0x000fe80000000800 */
[----:B------:R0:W-:Y:S01]  /*5b30*/  STS [R6+0x800], R23 ;  /* 0x0008001706007388 */ /* 0x0001e20000000800 */
[----:B------:R-:W-:-:S03]  /*5b40*/  NOP ;  /* 0x0000000000007918 */ /* 0x000fc60000000000 */
[----:B------:R-:W1:Y:S01]  /*5b50*/  LDS R45, [R13+0x4] ;  /* 0x000004000d2d7984 */ /* 0x000e620000000800 */
[----:B0-----:R-:W-:-:S03]  /*5b60*/  VIADD R6, R14, 0x7 ;  /* 0x000000070e067836 */ /* 0x001fc60000000000 */
[----:B------:R-:W0:Y:S04]  /*5b70*/  LDS R47, [R13] ;  /* 0x000000000d2f7984 */ /* 0x000e280000000800 */
[----:B------:R-:W2:Y:S04]  /*5b80*/  LDS R41, [R13+0x8] ;  /* 0x000008000d297984 */ /* 0x000ea80000000800 */
[----:B------:R-:W3:Y:S04]  /*5b90*/  LDS R38, [R13+0xc] ;  /* 0x00000c000d267984 */ /* 0x000ee80000000800 */
[----:B------:R-:W4:Y:S04]  /*5ba0*/  LDS R42, [R13+0x10] ;  /* 0x000010000d2a7984 */ /* 0x000f280000000800 */
[----:B------:R-:W5:Y:S04]  /*5bb0*/  LDS R44, [R13+0x14] ;  /* 0x000014000d2c7984 */ /* 0x000f680000000800 */
[----:B------:R-:W5:Y:S04]  /*5bc0*/  LDS R40, [R13+0x18] ;  /* 0x000018000d287984 */ /* 0x000f680000000800 */
[----:B------:R-:W5:Y:S04]  /*5bd0*/  LDS R3, [R13+0x24] ;  /* 0x000024000d037984 */ /* 0x000f680000000800 */
[----:B------:R-:W5:Y:S01]  /*5be0*/  LDS R5, [R13+0x2c] ;  /* 0x00002c000d057984 */ /* 0x000f620000000800 */
[----:B-1----:R-:W-:-:S02]  /*5bf0*/  ISETP.GT.AND P1, PT, R45, -0x1, PT ;  /* 0xffffffff2d00780c */ /* 0x002fc40003f24270 */
[----:B0-----:R-:W-:Y:S02]  /*5c00*/  ISETP.GT.AND P0, PT, R47, -0x1, PT ;  /* 0xffffffff2f00780c */ /* 0x001fe40003f04270 */
[-C--:B------:R-:W-:Y:S01]  /*5c10*/  ISETP.GE.OR P6, PT, R0, R43.reuse, P1 ;  /* 0x0000002b0000720c */ /* 0x080fe20000fc6670 */
[C---:B------:R-:W-:Y:S01]  /*5c20*/  VIADD R0, R14.reuse, 0x2 ;  /* 0x000000020e007836 */ /* 0x040fe20000000000 */
[-C--:B------:R-:W-:Y:S02]  /*5c30*/  ISETP.GE.OR P0, PT, R14, R43.reuse, P0 ;  /* 0x0000002b0e00720c */ /* 0x080fe40000706670 */
[----:B--2---:R-:W-:Y:S02]  /*5c40*/  ISETP.GT.AND P1, PT, R41, -0x1, PT ;  /* 0xffffffff2900780c */ /* 0x004fe40003f24270 */
[----:B------:R-:W-:Y:S02]  /*5c50*/  SEL R2, RZ, 0x1, !P0 ;  /* 0x00000001ff027807 */ /* 0x000fe40004000000 */
[----:B------:R-:W-:-:S02]  /*5c60*/  ISETP.GE.OR P5, PT, R0, R43, P1 ;  /* 0x0000002b0000720c */ /* 0x000fc40000fa6670 */
[----:B---3--:R-:W-:Y:S01]  /*5c70*/  ISETP.GT.AND P1, PT, R38, -0x1, PT ;  /* 0xffffffff2600780c */ /* 0x008fe20003f24270 */
[----:B------:R-:W0:Y:S01]  /*5c80*/  LDS R0, [R13+0x1c] ;  /* 0x00001c000d007984 */ /* 0x000e220000000800 */
[----:B------:R-:W-:Y:S02]  /*5c90*/  P2R R17, PR, RZ, 0x1 ;  /* 0x00000001ff117803 */ /* 0x000fe40000000000 */
[----:B------:R-:W-:Y:S01]  /*5ca0*/  @P6 LOP3.LUT R37, R37, 0x2, RZ, 0xfc, !PT ;  /* 0x0000000225256812 */ /* 0x000fe200078efcff */
[----:B------:R-:W-:Y:S01]  /*5cb0*/  @!P0 IMAD.MOV R25, RZ, RZ, 0x1 ;  /* 0x00000001ff198424 */ /* 0x000fe200078e02ff */
[-C--:B------:R-:W-:Y:S01]  /*5cc0*/  ISETP.GE.OR P0, PT, R4, R43.reuse, P1 ;  /* 0x0000002b0400720c */ /* 0x080fe20000f06670 */
[----:B------:R-:W-:Y:S01]  /*5cd0*/  @!P6 IMAD.MOV R25, RZ, RZ, R2 ;  /* 0x000000ffff19e224 */ /* 0x000fe200078e0202 */
[----:B------:R-:W-:Y:S01]  /*5ce0*/  LOP3.LUT R37, R37, 0xfffffffb, RZ, 0xc0, !PT ;  /* 0xfffffffb25257812 */ /* 0x000fe200078ec0ff */
[----:B------:R-:W-:Y:S01]  /*5cf0*/  VIADD R4, R14, 0x4 ;  /* 0x000000040e047836 */ /* 0x000fe20000000000 */
[----:B----4-:R-:W-:Y:S01]  /*5d00*/  ISETP.GT.AND P1, PT, R42, -0x1, PT ;  /* 0xffffffff2a00780c */ /* 0x010fe20003f24270 */
[----:B------:R-:W1:Y:S01]  /*5d10*/  LDS R2, [R13+0x20] ;  /* 0x000020000d027984 */ /* 0x000e620000000800 */
[----:B------:R-:W-:Y:S01]  /*5d20*/  @P5 LOP3.LUT R37, R37, 0x4, RZ, 0xfc, !PT ;  /* 0x0000000425255812 */ /* 0x000fe200078efcff */
[----:B------:R-:W-:Y:S01]  /*5d30*/  VIADD R39, R25, 0x1 ;  /* 0x0000000119277836 */ /* 0x000fe20000000000 */
[-C--:B------:R-:W-:Y:S01]  /*5d40*/  ISETP.GE.OR P2, PT, R4, R43.reuse, P1 ;  /* 0x0000002b0400720c */ /* 0x080fe20000f46670 */
[----:B------:R-:W-:Y:S01]  /*5d50*/  @!P5 IMAD.MOV R39, RZ, RZ, R25 ;  /* 0x000000ffff27d224 */ /* 0x000fe200078e0219 */
[----:B------:R-:W-:Y:S01]  /*5d60*/  LOP3.LUT R37, R37, 0xfffffff7, RZ, 0xc0, !PT ;  /* 0xfffffff725257812 */ /* 0x000fe200078ec0ff */
[----:B------:R-:W-:Y:S01]  /*5d70*/  VIADD R4, R14, 0x5 ;  /* 0x000000050e047836 */ /* 0x000fe20000000000 */
[----:B-----5:R-:W-:Y:S01]  /*5d80*/  ISETP.GT.AND P1, PT, R44, -0x1, PT ;  /* 0xffffffff2c00780c */ /* 0x020fe20003f24270 */
[----:B------:R-:W-:Y:S01]  /*5d90*/  VIADD R24, R39, 0x1 ;  /* 0x0000000127187836 */ /* 0x000fe20000000000 */
[----:B------:R-:W-:Y:S01]  /*5da0*/  @P0 LOP3.LUT R37, R37, 0x8, RZ, 0xfc, !PT ;  /* 0x0000000825250812 */ /* 0x000fe200078efcff */
[----:B------:R-:W-:Y:S01]  /*5db0*/  @!P0 IMAD.MOV R24, RZ, RZ, R39 ;  /* 0x000000ffff188224 */ /* 0x000fe200078e0227 */
[-C--:B------:R-:W-:Y:S01]  /*5dc0*/  ISETP.GE.OR P0, PT, R4, R43.reuse, P1 ;  /* 0x0000002b0400720c */ /* 0x080fe20000f06670 */
[----:B------:R-:W-:Y:S01]  /*5dd0*/  VIADD R4, R14, 0x6 ;  /* 0x000000060e047836 */ /* 0x000fe20000000000 */
[----:B------:R-:W-:Y:S01]  /*5de0*/  ISETP.GT.AND P1, PT, R40, -0x1, PT ;  /* 0xffffffff2800780c */ /* 0x000fe20003f24270 */
[----:B------:R-:W-:Y:S01]  /*5df0*/  VIADD R53, R24, 0x1 ;  /* 0x0000000118357836 */ /* 0x000fe20000000000 */
[----:B------:R-:W-:Y:S01]  /*5e00*/  LOP3.LUT R37, R37, 0xffffffef, RZ, 0xc0, !PT ;  /* 0xffffffef25257812 */ /* 0x000fe200078ec0ff */
[----:B------:R-:W-:Y:S01]  /*5e10*/  @!P2 IMAD.MOV R53, RZ, RZ, R24 ;  /* 0x000000ffff35a224 */ /* 0x000fe200078e0218 */
[----:B------:R-:W-:-:S02]  /*5e20*/  ISETP.GE.OR P1, PT, R4, R43, P1 ;  /* 0x0000002b0400720c */ /* 0x000fc40000f26670 */
[----:B------:R-:W2:Y:S01]  /*5e30*/  LDS R4, [R13+0x28] ;  /* 0x000028000d047984 */ /* 0x000ea20000000800 */
[----:B------:R-:W-:Y:S01]  /*5e40*/  @P2 LOP3.LUT R37, R37, 0x10, RZ, 0xfc, !PT ;  /* 0x0000001025252812 */ /* 0x000fe200078efcff */
[----:B------:R-:W-:Y:S01]  /*5e50*/  VIADD R51, R53, 0x1 ;  /* 0x0000000135337836 */ /* 0x000fe20000000000 */
[----:B------:R-:W-:Y:S02]  /*5e60*/  ISETP.GT.AND P3, PT, R3, -0x1, PT ;  /* 0xffffffff0300780c */ /* 0x000fe40003f64270 */
[----:B------:R-:W-:Y:S01]  /*5e70*/  LOP3.LUT R37, R37, 0xffffffbf, RZ, 0xc0, !PT ;  /* 0xffffffbf25257812 */ /* 0x000fe200078ec0ff */
[----:B------:R-:W-:Y:S01]  /*5e80*/  @!P0 IMAD.MOV R51, RZ, RZ, R53 ;  /* 0x000000ffff338224 */ /* 0x000fe200078e0235 */
[----:B------:R-:W-:Y:S02]  /*5e90*/  ISETP.GT.AND P4, PT, R5, -0x1, PT ;  /* 0xffffffff0500780c */ /* 0x000fe40003f84270 */
[----:B------:R-:W-:Y:S01]  /*5ea0*/  @P0 LOP3.LUT R37, R37, 0x40, RZ, 0xfc, !PT ;  /* 0x0000004025250812 */ /* 0x000fe200078efcff */
[----:B------:R-:W-:Y:S01]  /*5eb0*/  VIADD R7, R51, 0x1 ;  /* 0x0000000133077836 */ /* 0x000fe20000000000 */
[----:B0-----:R-:W-:Y:S01]  /*5ec0*/  ISETP.GT.AND P2, PT, R0, -0x1, PT ;  /* 0xffffffff0000780c */ /* 0x001fe20003f44270 */
[----:B------:R-:W-:Y:S01]  /*5ed0*/  @!P1 IMAD.MOV R7, RZ, RZ, R51 ;  /* 0x000000ffff079224 */ /* 0x000fe200078e0233 */
[----:B------:R-:W-:-:S02]  /*5ee0*/  LOP3.LUT R37, R37, 0xfffffeff, RZ, 0xc0, !PT ;  /* 0xfffffeff25257812 */ /* 0x000fc400078ec0ff */
[-C--:B------:R-:W-:Y:S01]  /*5ef0*/  ISETP.GE.OR P0, PT, R6, R43.reuse, P2 ;  /* 0x0000002b0600720c */ /* 0x080fe20001706670 */
[----:B------:R-:W-:Y:S01]  /*5f00*/  VIADD R6, R14, 0x8 ;  /* 0x000000080e067836 */ /* 0x000fe20000000000 */
[----:B------:R-:W-:Y:S01]  /*5f10*/  ISETP.GE.OR P4, PT, R10, R43, P4 ;  /* 0x0000002b0a00720c */ /* 0x000fe20002786670 */
[----:B------:R-:W-:Y:S01]  /*5f20*/  VIADD R27, R7, 0x1 ;  /* 0x00000001071b7836 */ /* 0x000fe20000000000 */
[----:B------:R-:W-:Y:S01]  /*5f30*/  LDS R10, [R13+0x40] ;  /* 0x000040000d0a7984 */ /* 0x000fe20000000800 */
[----:B-1----:R-:W-:-:S04]  /*5f40*/  ISETP.GT.AND P2, PT, R2, -0x1, PT ;  /* 0xffffffff0200780c */ /* 0x002fc80003f44270 */
[-C--:B------:R-:W-:Y:S02]  /*5f50*/  ISETP.GE.OR P2, PT, R6, R43.reuse, P2 ;  /* 0x0000002b0600720c */ /* 0x080fe40001746670 */
[----:B------:R-:W0:Y:S02]  /*5f60*/  LDS R6, [R13+0x30] ;  /* 0x000030000d067984 */ /* 0x000e240000000800 */
[----:B------:R-:W-:Y:S01]  /*5f70*/  @P0 LOP3.LUT R37, R37, 0x100, RZ, 0xfc, !PT ;  /* 0x0000010025250812 */ /* 0x000fe200078efcff */
[----:B------:R-:W-:Y:S01]  /*5f80*/  @!P0 IMAD.MOV R27, RZ, RZ, R7 ;  /* 0x000000ffff1b8224 */ /* 0x000fe200078e0207 */
[----:B------:R-:W-:Y:S01]  /*5f90*/  ISETP.GE.OR P0, PT, R8, R43, P3 ;  /* 0x0000002b0800720c */ /* 0x000fe20001f06670 */
[----:B------:R-:W1:Y:S01]  /*5fa0*/  LDS R7, [R13+0x34] ;  /* 0x000034000d077984 */ /* 0x000e620000000800 */
[----:B------:R-:W-:Y:S01]  /*5fb0*/  VIADD R8, R14, 0xa ;  /* 0x0000000a0e087836 */ /* 0x000fe20000000000 */
[----:B------:R-:W-:Y:S01]  /*5fc0*/  LOP3.LUT R37, R37, 0xfffffdff, RZ, 0xc0, !PT ;  /* 0xfffffdff25257812 */ /* 0x000fe200078ec0ff */
[----:B------:R-:W-:-:S03]  /*5fd0*/  VIADD R9, R27, 0x1 ;  /* 0x000000011b097836 */ /* 0x000fc60000000000 */
[----:B------:R-:W-:Y:S01]  /*5fe0*/  @!P2 IMAD.MOV R9, RZ, RZ, R27 ;  /* 0x000000ffff09a224 */ /* 0x000fe200078e021b */
[----:B--2---:R-:W-:-:S03]  /*5ff0*/  ISETP.GT.AND P3, PT, R4, -0x1, PT ;  /* 0xffffffff0400780c */ /* 0x004fc60003f64270 */
[----:B------:R-:W-:Y:S02]  /*6000*/  VIADD R35, R9, 0x1 ;  /* 0x0000000109237836 */ /* 0x000fe40000000000 */
[----:B------:R-:W-:Y:S01]  /*6010*/  @P0 LOP3.LUT R37, R37, 0x200, RZ, 0xfc, !PT ;  /* 0x0000020025250812 */ /* 0x000fe200078efcff */
[----:B------:R-:W-:Y:S01]  /*6020*/  @!P0 IMAD.MOV R35, RZ, RZ, R9 ;  /* 0x000000ffff238224 */ /* 0x000fe200078e0209 */
[----:B------:R-:W-:Y:S01]  /*6030*/  ISETP.GE.OR P3, PT, R8, R43, P3 ;  /* 0x0000002b0800720c */ /* 0x000fe20001f66670 */
[----:B------:R-:W2:Y:S01]  /*6040*/  LDS R9, [R13+0x3c] ;  /* 0x00003c000d097984 */ /* 0x000ea20000000800 */
[----:B------:R-:W-:Y:S01]  /*6050*/  LOP3.LUT R37, R37, 0xfffffbff, RZ, 0xc0, !PT ;  /* 0xfffffbff25257812 */ /* 0x000fe200078ec0ff */
[----:B------:R-:W-:Y:S02]  /*6060*/  VIADD R15, R35, 0x1 ;  /* 0x00000001230f7836 */ /* 0x000fe40000000000 */
[----:B------:R-:W3:Y:S08]  /*6070*/  LDS R8, [R13+0x38] ;  /* 0x000038000d087984 */ /* 0x000ef00000000800 */
[----:B------:R-:W-:-:S04]  /*6080*/  @!P3 IMAD.MOV R15, RZ, RZ, R35 ;  /* 0x000000ffff0fb224 */ /* 0x000fc800078e0223 */
[----:B------:R-:W-:Y:S02]  /*6090*/  VIADD R18, R15, 0x1 ;  /* 0x000000010f127836 */ /* 0x000fe40000000000 */
[----:B------:R-:W-:Y:S01]  /*60a0*/  @!P4 IMAD.MOV R18, RZ, RZ, R15 ;  /* 0x000000ffff12c224 */ /* 0x000fe200078e020f */
[----:B------:R-:W-:Y:S01]  /*60b0*/  BAR.SYNC.DEFER_BLOCKING 0x0 ;  /* 0x0000000000007b1d */ /* 0x000fe20000010000 */
[----:B0-----:R-:W-:Y:S02]  /*60c0*/  ISETP.GT.AND P5, PT, R6, -0x1, PT ;  /* 0xffffffff0600780c */ /* 0x001fe40003fa4270 */
[----:B------:R-:W-:Y:S02]  /*60d0*/  VIADD R29, R18, 0x1 ;  /* 0x00000001121d7836 */ /* 0x000fe40000000000 */
[----:B------:R-:W-:Y:S01]  /*60e0*/  ISETP.GE.OR P6, PT, R16, R43, P5 ;  /* 0x0000002b1000720c */ /* 0x000fe20002fc6670 */
[----:B------:R-:W-:Y:S01]  /*60f0*/  VIADD R16, R14, 0xd ;  /* 0x0000000d0e107836 */ /* 0x000fe20000000000 */
[----:B-1----:R-:W-:-:S04]  /*6100*/  ISETP.GT.AND P5, PT, R7, -0x1, PT ;  /* 0xffffffff0700780c */ /* 0x002fc80003fa4270 */
[----:B------:R-:W-:Y:S01]  /*6110*/  ISETP.GE.OR P0, PT, R16, R43, P5 ;  /* 0x0000002b1000720c */ /* 0x000fe20002f06670 */
[----:B------:R-:W-:-:S06]  /*6120*/  VIADD R16, R14, 0xe ;  /* 0x0000000e0e107836 */ /* 0x000fcc0000000000 */
[----:B------:R-:W-:Y:S01]  /*6130*/  @P6 LOP3.LUT R37, R37, 0x400, RZ, 0xfc, !PT ;  /* 0x0000040025256812 */ /* 0x000fe200078efcff */
[----:B------:R-:W-:Y:S01]  /*6140*/  @!P6 IMAD.MOV R29, RZ, RZ, R18 ;  /* 0x000000ffff1de224 */ /* 0x000fe200078e0212 */
[----:B--2---:R-:W-:Y:S02]  /*6150*/  ISETP.GT.AND P6, PT, R9, -0x1, PT ;  /* 0xffffffff0900780c */ /* 0x004fe40003fc4270 */
[----:B------:R-:W-:Y:S01]  /*6160*/  LOP3.LUT R37, R37, 0xffffff7f, RZ, 0xc0, !PT ;  /* 0xffffff7f25257812 */ /* 0x000fe200078ec0ff */
[----:B------:R-:W-:Y:S01]  /*6170*/  VIADD R31, R29, 0x1 ;  /* 0x000000011d1f7836 */ /* 0x000fe20000000000 */
[----:B---3--:R-:W-:Y:S01]  /*6180*/  ISETP.GT.AND P5, PT, R8, -0x1, PT ;  /* 0xffffffff0800780c */ /* 0x008fe20003fa4270 */
[----:B------:R-:W-:Y:S01]  /*6190*/  @!P0 IMAD.MOV R31, RZ, RZ, R29 ;  /* 0x000000ffff1f8224 */ /* 0x000fe200078e021d */
[----:B------:R-:W-:Y:S02]  /*61a0*/  @P0 LOP3.LUT R37, R37, 0x80, RZ, 0xfc, !PT ;  /* 0x0000008025250812 */ /* 0x000fe400078efcff */
[----:B------:R-:W-:Y:S01]  /*61b0*/  ISETP.GE.OR P5, PT, R16, R43, P5 ;  /* 0x0000002b1000720c */ /* 0x000fe20002fa6670 */
[C---:B------:R-:W-:Y:S01]  /*61c0*/  VIADD R16, R14.reuse, 0xf ;  /* 0x0000000f0e107836 */ /* 0x040fe20000000000 */
[----:B------:R-:W-:Y:S01]  /*61d0*/  LOP3.LUT R37, R37, 0xffffffdf, RZ, 0xc0, !PT ;  /* 0xffffffdf25257812 */ /* 0x000fe200078ec0ff */
[----:B------:R-:W-:-:S02]  /*61e0*/  VIADD R14, R14, 0x10 ;  /* 0x000000100e0e7836 */ /* 0x000fc40000000000 */
[----:B------:R-:W-:Y:S01]  /*61f0*/  VIADD R13, R31, 0x1 ;  /* 0x000000011f0d7836 */ /* 0x000fe20000000000 */
[----:B------:R-:W-:Y:S02]  /*6200*/  ISETP.GE.OR P0, PT, R16, R43, P6 ;  /* 0x0000002b1000720c */ /* 0x000fe40003706670 */
[----:B------:R-:W-:-:S04]  /*6210*/  ISETP.GT.AND P6, PT, R10, -0x1, PT ;  /* 0xffffffff0a00780c */ /* 0x000fc80003fc4270 */
[----:B------:R-:W-:Y:S01]  /*6220*/  ISETP.GE.OR P6, PT, R14, R43, P6 ;  /* 0x0000002b0e00720c */ /* 0x000fe200037c6670 */
[----:B------:R-:W-:-:S04]  /*6230*/  @!P5 IMAD.MOV R13, RZ, RZ, R31 ;  /* 0x000000ffff0dd224 */ /* 0x000fc800078e021f */
[----:B------:R-:W-:Y:S02]  /*6240*/  VIADD R33, R13, 0x1 ;  /* 0x000000010d217836 */ /* 0x000fe40000000000 */
[----:B------:R-:W-:Y:S01]  /*6250*/  @!P0 IMAD.MOV R33, RZ, RZ, R13 ;  /* 0x000000ffff218224 */ /* 0x000fe200078e020d */
[----:B------:R-:W-:Y:S02]  /*6260*/  @P0 LOP3.LUT R37, R37, 0x20, RZ, 0xfc, !PT ;  /* 0x0000002025250812 */ /* 0x000fe400078efcff */
[----:B------:R-:W-:Y:S01]  /*6270*/  ISETP.NE.AND P0, PT, R17, RZ, PT ;  /* 0x000000ff1100720c */ /* 0x000fe20003f05270 */
[----:B------:R-:W-:Y:S01]  /*6280*/  VIADD R13, R33, 0x1 ;  /* 0x00000001210d7836 */ /* 0x000fe20000000000 */
[----:B------:R-:W-:Y:S01]  /*6290*/  LOP3.LUT R37, R37, 0xfffffffe, RZ, 0xc0, !PT ;  /* 0xfffffffe25257812 */ /* 0x000fe200078ec0ff */
[----:B------:R-:W-:-:S03]  /*62a0*/  @!P6 IMAD.MOV R13, RZ, RZ, R33 ;  /* 0x000000ffff0de224 */ /* 0x000fc600078e0221 */
[----:B------:R-:W-:Y:S02]  /*62b0*/  @P6 LOP3.LUT R37, R37, 0x1, RZ, 0xfc, !PT ;  /* 0x0000000125256812 */ /* 0x000fe400078efcff */
        /* <DEDUP_REMOVED lines=11> */
[----:B------:R-:W-:-:S10]  /*6370*/  IMAD.IADD R48, R18, 0x1, -R13 ;  /* 0x0000000112307824 */ /* 0x000fd400078e0a0d */
[----:B------:R-:W-:-:S05]  /*6380*/  @!P6 LEA R19, R11, UR4, 0x2 ;  /* 0x000000040b13ec11 */ /* 0x000fca000f8e10ff */
[----:B------:R-:W-:Y:S01]  /*6390*/  @!P6 STS [R19], R18 ;  /* 0x000000121300e388 */ /* 0x000fe20000000800 */
[----:B------:R-:W-:Y:S01]  /*63a0*/  BAR.SYNC.DEFER_BLOCKING 0x0 ;  /* 0x0000000000007b1d */ /* 0x000fe20000010000 */
[----:B------:R-:W-:-:S04]  /*63b0*/  ISETP.NE.AND P6, PT, R12, RZ, PT ;  /* 0x000000ff0c00720c */ /* 0x000fc80003fc5270 */
[----:B------:R-:W-:Y:S02]  /*63c0*/  SEL R48, R48, RZ, P6 ;  /* 0x000000ff30307207 */ /* 0x000fe40003000000 */
[----:B------:R-:W-:Y:S01]  /*63d0*/  ISETP.NE.AND P6, PT, R11, 0x2, PT ;  /* 0x000000020b00780c */ /* 0x000fe20003fc5270 */
[----:B------:R-:W0:Y:S02]  /*63e0*/  LDS.128 R12, [UR4] ;  /* 0x00000004ff0c7984 */ /* 0x000e240008000c00 */
[----:B0-----:R-:W-:-:S05]  /*63f0*/  IMAD.IADD R17, R12, 0x1, R13 ;  /* 0x000000010c117824 */ /* 0x001fca00078e020d */
[----:B------:R-:W-:Y:S01]  /*6400*/  SEL R16, R17, R12, !P6 ;  /* 0x0000000c11107207 */ /* 0x000fe20007000000 */
[----:B------:R-:W-:Y:S01]  /*6410*/  IMAD.IADD R17, R14, 0x1, R17 ;  /* 0x000000010e117824 */ /* 0x000fe200078e0211 */
[----:B------:R-:W-:-:S03]  /*6420*/  ISETP.NE.AND P6, PT, R11, 0x3, PT ;  /* 0x000000030b00780c */ /* 0x000fc60003fc5270 */
[----:B------:R-:W-:Y:S01]  /*6430*/  IMAD.IADD R21, R15, 0x1, R17 ;  /* 0x000000010f157824 */ /* 0x000fe200078e0211 */
[----:B------:R-:W-:Y:S02]  /*6440*/  SEL R16, R17, R16, !P6 ;  /* 0x0000001011107207 */ /* 0x000fe40007000000 */
[----:B------:R-:W-:-:S04]  /*6450*/  ISETP.NE.AND P6, PT, R11, 0x4, PT ;  /* 0x000000040b00780c */ /* 0x000fc80003fc5270 */
[----:B------:R-:W-:Y:S02]  /*6460*/  SEL R20, R21, R16, !P6 ;  /* 0x0000001015147207 */ /* 0x000fe40007000000 */
[----:B------:R-:W0:Y:S01]  /*6470*/  LDS.128 R16, [UR4+0x10] ;  /* 0x00001004ff107984 */ /* 0x000e220008000c00 */
[----:B------:R-:W-:Y:S01]  /*6480*/  ISETP.NE.AND P6, PT, R11, 0x5, PT ;  /* 0x000000050b00780c */ /* 0x000fe20003fc5270 */
[----:B0-----:R-:W-:-:S05]  /*6490*/  IMAD.IADD R21, R21, 0x1, R16 ;  /* 0x0000000115157824 */ /* 0x001fca00078e0210 */
[----:B------:R-:W-:Y:S01]  /*64a0*/  SEL R20, R21, R20, !P6 ;  /* 0x0000001415147207 */ /* 0x000fe20007000000 */
[----:B------:R-:W-:Y:S01]  /*64b0*/  IMAD.IADD R21, R17, 0x1, R21 ;  /* 0x0000000111157824 */ /* 0x000fe200078e0215 */
[----:B------:R-:W-:-:S04]  /*64c0*/  ISETP.NE.AND P6, PT, R11, 0x6, PT ;  /* 0x000000060b00780c */ /* 0x000fc80003fc5270 */
[----:B------:R-:W-:Y:S01]  /*64d0*/  SEL R20, R21, R20, !P6 ;  /* 0x0000001415147207 */ /* 0x000fe20007000000 */
[----:B------:R-:W-:Y:S01]  /*64e0*/  IMAD.IADD R21, R18, 0x1, R21 ;  /* 0x0000000112157824 */ /* 0x000fe200078e0215 */
[----:B------:R-:W-:-:S03]  /*64f0*/  ISETP.NE.AND P6, PT, R11, 0x7, PT ;  /* 0x000000070b00780c */ /* 0x000fc60003fc5270 */
[----:B------:R-:W-:Y:S01]  /*6500*/  IMAD.IADD R26, R19, 0x1, R21 ;  /* 0x00000001131a7824 */ /* 0x000fe200078e0215 */
[----:B------:R-:W-:Y:S02]  /*6510*/  SEL R20, R21, R20, !P6 ;  /* 0x0000001415147207 */ /* 0x000fe40007000000 */
[----:B------:R-:W-:-:S04]  /*6520*/  ISETP.NE.AND P6, PT, R11, 0x8, PT ;  /* 0x000000080b00780c */ /* 0x000fc80003fc5270 */
[C---:B------:R-:W-:Y:S02]  /*6530*/  SEL R28, R26.reuse, R20, !P6 ;  /* 0x000000141a1c7207 */ /* 0x040fe40007000000 */
        /* <DEDUP_REMOVED lines=8> */
[----:B------:R-:W-:-:S04]  /*65c0*/  ISETP.NE.AND P6, PT, R11, 0xb, PT ;  /* 0x0000000b0b00780c */ /* 0x000fc80003fc5270 */
[C---:B------:R-:W-:Y:S02]  /*65d0*/  SEL R28, R26.reuse, R28, !P6 ;  /* 0x0000001c1a1c7207 */ /* 0x040fe40007000000 */
[----:B------:R-:W-:Y:S02]  /*65e0*/  ISETP.GE.U32.AND P6, PT, R49, 0x20, PT ;  /* 0x000000203100780c */ /* 0x000fe40003fc6070 */
[----:B------:R-:W-:Y:S02]  /*65f0*/  IADD3 R26, PT, PT, R26, R43, R23 ;  /* 0x0000002b1a1a7210 */ /* 0x000fe40007ffe017 */
[----:B------:R-:W-:-:S05]  /*6600*/  SEL R11, R28, RZ, P6 ;  /* 0x000000ff1c0b7207 */ /* 0x000fca0003000000 */
[----:B------:R-:W-:Y:S02]  /*6610*/  IMAD.IADD R48, R11, 0x1, R48 ;  /* 0x000000010b307824 */ /* 0x000fe400078e0230 */
[----:B------:R-:W-:Y:S02]  /*6620*/  VIADD R11, R26, 0xffffe680 ;  /* 0xffffe6801a0b7836 */ /* 0x000fe40000000000 */
[--C-:B------:R-:W-:Y:S02]  /*6630*/  IMAD.IADD R28, R35, 0x1, R48.reuse ;  /* 0x00000001231c7824 */ /* 0x100fe400078e0230 */
[--C-:B------:R-:W-:Y:S01]  /*6640*/  IMAD.IADD R30, R31, 0x1, R48.reuse ;  /* 0x000000011f1e7824 */ /* 0x100fe200078e0230 */
[----:B------:R-:W-:Y:S01]  /*6650*/  ISETP.GT.AND P6, PT, R11, 0x180, PT ;  /* 0x000001800b00780c */ /* 0x000fe20003fc4270 */
[----:B------:R-:W-:Y:S02]  /*6660*/  VIADD R31, R28, 0x1 ;  /* 0x000000011c1f7836 */ /* 0x000fe40000000000 */
[----:B------:R-:W-:-:S02]  /*6670*/  IMAD.IADD R26, R51, 0x1, R48 ;  /* 0x00000001331a7824 */ /* 0x000fc400078e0230 */
[----:B------:R-:W-:Y:S02]  /*6680*/  IMAD.IADD R27, R27, 0x1, R48 ;  /* 0x000000011b1b7824 */ /* 0x000fe400078e0230 */
[----:B------:R-:W-:Y:S02]  /*6690*/  @!P3 IMAD.MOV R31, RZ, RZ, R28 ;  /* 0x000000ffff1fb224 */ /* 0x000fe400078e021c */
[--C-:B------:R-:W-:Y:S02]  /*66a0*/  IMAD.IADD R32, R33, 0x1, R48.reuse ;  /* 0x0000000121207824 */ /* 0x100fe400078e0230 */
[----:B------:R-:W-:Y:S02]  /*66b0*/  IMAD.IADD R43, R25, 0x1, R48 ;  /* 0x00000001192b7824 */ /* 0x000fe400078e0230 */
[----:B------:R-:W-:Y:S02]  /*66c0*/  VIADD R46, R48, 0x1 ;  /* 0x00000001302e7836 */ /* 0x000fe40000000000 */
[----:B------:R-:W-:-:S02]  /*66d0*/  VIADD R33, R26, 0x1 ;  /* 0x000000011a217836 */ /* 0x000fc40000000000 */
[----:B------:R-:W-:Y:S02]  /*66e0*/  VIADD R34, R27, 0x1 ;  /* 0x000000011b227836 */ /* 0x000fe40000000000 */
[----:B------:R-:W-:Y:S02]  /*66f0*/  VIADD R35, R30, 0x1 ;  /* 0x000000011e237836 */ /* 0x000fe40000000000 */
[----:B------:R-:W-:Y:S02]  /*6700*/  VIADD R36, R31, 0x1 ;  /* 0x000000011f247836 */ /* 0x000fe40000000000 */
[--C-:B------:R-:W-:Y:S02]  /*6710*/  IMAD.IADD R39, R39, 0x1, R48.reuse ;  /* 0x0000000127277824 */ /* 0x100fe400078e0230 */
[--C-:B------:R-:W-:Y:S02]  /*6720*/  IMAD.IADD R24, R24, 0x1, R48.reuse ;  /* 0x0000000118187824 */ /* 0x100fe400078e0230 */
[----:B------:R-:W-:-:S02]  /*6730*/  IMAD.IADD R25, R53, 0x1, R48 ;  /* 0x0000000135197824 */ /* 0x000fc400078e0230 */
[--C-:B------:R-:W-:Y:S02]  /*6740*/  IMAD.IADD R29, R29, 0x1, R48.reuse ;  /* 0x000000011d1d7824 */ /* 0x100fe400078e0230 */
[----:B------:R-:W-:Y:S02]  /*6750*/  @!P0 IMAD.MOV R46, RZ, RZ, R48 ;  /* 0x000000ffff2e8224 */ /* 0x000fe400078e0230 */
[----:B------:R-:W-:Y:S02]  /*6760*/  @!P1 IMAD.MOV R33, RZ, RZ, R26 ;  /* 0x000000ffff219224 */ /* 0x000fe400078e021a */
[----:B------:R-:W-:Y:S02]  /*6770*/  @!P2 IMAD.MOV R34, RZ, RZ, R27 ;  /* 0x000000ffff22a224 */ /* 0x000fe400078e021b */
[----:B------:R-:W-:Y:S02]  /*6780*/  @!P5 IMAD.MOV R35, RZ, RZ, R30 ;  /* 0x000000ffff23d224 */ /* 0x000fe400078e021e */
[----:B------:R-:W-:Y:S01]  /*6790*/  @!P4 IMAD.MOV R36, RZ, RZ, R31 ;  /* 0x000000ffff24c224 */ /* 0x000fe200078e021f */
[----:B------:R-:W-:Y:S06]  /*67a0*/  @P6 BRA `(.L_x_132) ;  /* 0x0000001000246947 */ /* 0x000fec0003800000 */
[----:B------:R-:W-:Y:S01]  /*67b0*/  ISETP.LT.AND P0, PT, R48, R11, P0 ;  /* 0x0000000b3000720c */ /* 0x000fe20000701270 */
[----:B------:R-:W-:-:S12]  /*67c0*/  BSSY.RECONVERGENT B2, `(.L_x_133) ;  /* 0x000000d000027945 */ /* 0x000fd80003800200 */
[----:B------:R-:W-:Y:S05]  /*67d0*/  @!P0 BRA `(.L_x_134) ;  /* 0x00000000002c8947 */ /* 0x000fea0003800000 */
[----:B------:R-:W-:Y:S01]  /*67e0*/  UISETP.NE.AND UP0, UPT, UR10, URZ, UPT ;  /* 0x000000ff0a00728c */ /* 0x000fe2000bf05270 */
[----:B------:R-:W-:-:S08]  /*67f0*/  CS2R R12, SRZ ;  /* 0x00000000000c7805 */ /* 0x000fd0000001ff00 */
[----:B------:R-:W-:Y:S05]  /*6800*/  BRA.U UP0, `(.L_x_135) ;  /* 0x0000000100087547 */ /* 0x000fea000b800000 */
[----:B------:R-:W0:Y:S02]  /*6810*/  LDC.64 R12, c[0x0][0x3d0] ;  /* 0x0000f400ff0c7b82 */ /* 0x000e240000000a00 */
[----:B0-----:R-:W5:Y:S02]  /*6820*/  LDG.E.64 R12, desc[UR8][R12.64] ;  /* 0x000000080c0c7981 */ /* 0x001f64000c1e1b00 */
.L_x_135:
[----:B------:R-:W0:Y:S01]  /*6830*/  LDCU.64 UR12, c[0x0][0x390] ;  /* 0x00007200ff0c77ac */ /* 0x000e220008000a00 */
[----:B-----5:R-:W-:-:S04]  /*6840*/  IADD3 R14, P0, PT, R48, R12, RZ ;  /* 0x0000000c300e7210 */ /* 0x020fc80007f1e0ff */
[----:B------:R-:W-:Y:S02]  /*6850*/  LEA.HI.X.SX32 R13, R48, R13, 0x1, P0 ;  /* 0x0000000d300d7211 */ /* 0x000fe400000f0eff */
[----:B0-----:R-:W-:-:S04]  /*6860*/  LEA R12, P0, R14, UR12, 0x2 ;  /* 0x0000000c0e0c7c11 */ /* 0x001fc8000f8010ff */
[----:B------:R-:W-:-:S05]  /*6870*/  LEA.HI.X R13, R14, UR13, R13, 0x2, P0 ;  /* 0x0000000d0e0d7c11 */ /* 0x000fca00080f140d */
[----:B------:R0:W-:Y:S04]  /*6880*/  STG.E desc[UR8][R12.64], R47 ;  /* 0x0000002f0c007986 */ /* 0x0001e8000c101908 */
.L_x_134:
[----:B------:R-:W-:Y:S05]  /*6890*/  BSYNC.RECONVERGENT B2 ;  /* 0x0000000000027941 */ /* 0x000fea0003800200 */
.L_x_133:
[----:B------:R-:W-:Y:S01]  /*68a0*/  LOP3.LUT P0, RZ, R37, 0x2, RZ, 0xc0, !PT ;  /* 0x0000000225ff7812 */ /* 0x000fe2000780c0ff */
[----:B------:R-:W-:Y:S03]  /*68b0*/  BSSY.RECONVERGENT B2, `(.L_x_136) ;  /* 0x000000e000027945 */ /* 0x000fe60003800200 */
[----:B------:R-:W-:-:S13]  /*68c0*/  ISETP.GE.OR P0, PT, R46, R11, !P0 ;  /* 0x0000000b2e00720c */ /* 0x000fda0004706670 */
[----:B------:R-:W-:Y:S05]  /*68d0*/  @P0 BRA `(.L_x_137) ;  /* 0x00000000002c0947 */ /* 0x000fea0003800000 */
[----:B------:R-:W-:Y:S01]  /*68e0*/  UISETP.NE.AND UP0, UPT, UR10, URZ, UPT ;  /* 0x000000ff0a00728c */ /* 0x000fe2000bf05270 */
[----:B0-----:R-:W-:-:S08]  /*68f0*/  CS2R R12, SRZ ;  /* 0x00000000000c7805 */ /* 0x001fd0000001ff00 */
[----:B------:R-:W-:Y:S05]  /*6900*/  BRA.U UP0, `(.L_x_138) ;  /* 0x0000000100087547 */ /* 0x000fea000b800000 */
[----:B------:R-:W0:Y:S02]  /*6910*/  LDC.64 R12, c[0x0][0x3d0] ;  /* 0x0000f400ff0c7b82 */ /* 0x000e240000000a00 */
[----:B0-----:R-:W5:Y:S02]  /*6920*/  LDG.E.64 R12, desc[UR8][R12.64] ;  /* 0x000000080c0c7981 */ /* 0x001f64000c1e1b00 */
.L_x_138:
[----:B------:R-:W0:Y:S01]  /*6930*/  LDCU.64 UR12, c[0x0][0x390] ;  /* 0x00007200ff0c77ac */ /* 0x000e220008000a00 */
[----:B-----5:R-:W-:-:S04]  /*6940*/  IADD3 R14, P0, PT, R46, R12, RZ ;  /* 0x0000000c2e0e7210 */ /* 0x020fc80007f1e0ff */
[----:B------:R-:W-:Y:S02]  /*6950*/  LEA.HI.X.SX32 R13, R46, R13, 0x1, P0 ;  /* 0x0000000d2e0d7211 */ /* 0x000fe400000f0eff */
[----:B0-----:R-:W-:-:S04]  /*6960*/  LEA R12, P0, R14, UR12, 0x2 ;  /* 0x0000000c0e0c7c11 */ /* 0x001fc8000f8010ff */
[----:B------:R-:W-:-:S05]  /*6970*/  LEA.HI.X R13, R14, UR13, R13, 0x2, P0 ;  /* 0x0000000d0e0d7c11 */ /* 0x000fca00080f140d */
[----:B------:R1:W-:Y:S04]  /*6980*/  STG.E desc[UR8][R12.64], R45 ;  /* 0x0000002d0c007986 */ /* 0x0003e8000c101908 */
.L_x_137:
[----:B------:R-:W-:Y:S05]  /*6990*/  BSYNC.RECONVERGENT B2 ;  /* 0x0000000000027941 */ /* 0x000fea0003800200 */
.L_x_136:
[----:B------:R-:W-:Y:S01]  /*69a0*/  LOP3.LUT P0, RZ, R37, 0x4, RZ, 0xc0, !PT ;  /* 0x0000000425ff7812 */ /* 0x000fe2000780c0ff */
[----:B------:R-:W-:Y:S03]  /*69b0*/  BSSY.RECONVERGENT B2, `(.L_x_139) ;  /* 0x000000e000027945 */ /* 0x000fe60003800200 */
[----:B------:R-:W-:-:S13]  /*69c0*/  ISETP.GE.OR P0, PT, R43, R11, !P0 ;  /* 0x0000000b2b00720c */ /* 0x000fda0004706670 */
[----:B------:R-:W-:Y:S05]  /*69d0*/  @P0 BRA `(.L_x_140) ;  /* 0x00000000002c0947 */ /* 0x000fea0003800000 */
[----:B------:R-:W-:Y:S01]  /*69e0*/  UISETP.NE.AND UP0, UPT, UR10, URZ, UPT ;  /* 0x000000ff0a00728c */ /* 0x000fe2000bf05270 */
[----:B01----:R-:W-:-:S08]  /*69f0*/  CS2R R12, SRZ ;  /* 0x00000000000c7805 */ /* 0x003fd0000001ff00 */
[----:B------:R-:W-:Y:S05]  /*6a00*/  BRA.U UP0, `(.L_x_141) ;  /* 0x0000000100087547 */ /* 0x000fea000b800000 */
[----:B------:R-:W0:Y:S02]  /*6a10*/  LDC.64 R12, c[0x0][0x3d0] ;  /* 0x0000f400ff0c7b82 */ /* 0x000e240000000a00 */
[----:B0-----:R-:W5:Y:S02]  /*6a20*/  LDG.E.64 R12, desc[UR8][R12.64] ;  /* 0x000000080c0c7981 */ /* 0x001f64000c1e1b00 */
.L_x_141:
[----:B------:R-:W0:Y:S01]  /*6a30*/  LDCU.64 UR12, c[0x0][0x390] ;  /* 0x00007200ff0c77ac */ /* 0x000e220008000a00 */
[----:B-----5:R-:W-:-:S04]  /*6a40*/  IADD3 R14, P0, PT, R43, R12, RZ ;  /* 0x0000000c2b0e7210 */ /* 0x020fc80007f1e0ff */
[----:B------:R-:W-:Y:S02]  /*6a50*/  LEA.HI.X.SX32 R13, R43, R13, 0x1, P0 ;  /* 0x0000000d2b0d7211 */ /* 0x000fe400000f0eff */
[----:B0-----:R-:W-:-:S04]  /*6a60*/  LEA R12, P0, R14, UR12, 0x2 ;  /* 0x0000000c0e0c7c11 */ /* 0x001fc8000f8010ff */
[----:B------:R-:W-:-:S05]  /*6a70*/  LEA.HI.X R13, R14, UR13, R13, 0x2, P0 ;  /* 0x0000000d0e0d7c11 */ /* 0x000fca00080f140d */
[----:B------:R2:W-:Y:S04]  /*6a80*/  STG.E desc[UR8][R12.64], R41 ;  /* 0x000000290c007986 */ /* 0x0005e8000c101908 */
.L_x_140:
[----:B------:R-:W-:Y:S05]  /*6a90*/  BSYNC.RECONVERGENT B2 ;  /* 0x0000000000027941 */ /* 0x000fea0003800200 */
.L_x_139:
[----:B------:R-:W-:Y:S01]  /*6aa0*/  LOP3.LUT P0, RZ, R37, 0x8, RZ, 0xc0, !PT ;  /* 0x0000000825ff7812 */ /* 0x000fe2000780c0ff */
[----:B------:R-:W-:Y:S03]  /*6ab0*/  BSSY.RECONVERGENT B2, `(.L_x_142) ;  /* 0x000000e000027945 */ /* 0x000fe60003800200 */
[----:B------:R-:W-:-:S13]  /*6ac0*/  ISETP.GE.OR P0, PT, R39, R11, !P0 ;  /* 0x0000000b2700720c */ /* 0x000fda0004706670 */
[----:B------:R-:W-:Y:S05]  /*6ad0*/  @P0 BRA `(.L_x_143) ;  /* 0x00000000002c0947 */ /* 0x000fea0003800000 */
[----:B------:R-:W-:Y:S01]  /*6ae0*/  UISETP.NE.AND UP0, UPT, UR10, URZ, UPT ;  /* 0x000000ff0a00728c */ /* 0x000fe2000bf05270 */
[----:B012---:R-:W-:-:S08]  /*6af0*/  CS2R R12, SRZ ;  /* 0x00000000000c7805 */ /* 0x007fd0000001ff00 */
[----:B------:R-:W-:Y:S05]  /*6b00*/  BRA.U UP0, `(.L_x_144) ;  /* 0x0000000100087547 */ /* 0x000fea000b800000 */
[----:B------:R-:W0:Y:S02]  /*6b10*/  LDC.64 R12, c[0x0][0x3d0] ;  /* 0x0000f400ff0c7b82 */ /* 0x000e240000000a00 */
[----:B0-----:R-:W5:Y:S02]  /*6b20*/  LDG.E.64 R12, desc[UR8][R12.64] ;  /* 0x000000080c0c7981 */ /* 0x001f64000c1e1b00 */
.L_x_144:
[----:B------:R-:W0:Y:S01]  /*6b30*/  LDCU.64 UR12, c[0x0][0x390] ;  /* 0x00007200ff0c77ac */ /* 0x000e220008000a00 */
[----:B-----5:R-:W-:-:S04]  /*6b40*/  IADD3 R14, P0, PT, R39, R12, RZ ;  /* 0x0000000c270e7210 */ /* 0x020fc80007f1e0ff */
[----:B------:R-:W-:Y:S02]  /*6b50*/  LEA.HI.X.SX32 R13, R39, R13, 0x1, P0 ;  /* 0x0000000d270d7211 */ /* 0x000fe400000f0eff */
[----:B0-----:R-:W-:-:S04]  /*6b60*/  LEA R12, P0, R14, UR12, 0x2 ;  /* 0x0000000c0e0c7c11 */ /* 0x001fc8000f8010ff */
[----:B------:R-:W-:-:S05]  /*6b70*/  LEA.HI.X R13, R14, UR13, R13, 0x2, P0 ;  /* 0x0000000d0e0d7c11 */ /* 0x000fca00080f140d */
[----:B------:R3:W-:Y:S04]  /*6b80*/  STG.E desc[UR8][R12.64], R38 ;  /* 0x000000260c007986 */ /* 0x0007e8000c101908 */
.L_x_143:
[----:B------:R-:W-:Y:S05]  /*6b90*/  BSYNC.RECONVERGENT B2 ;  /* 0x0000000000027941 */ /* 0x000fea0003800200 */
.L_x_142:
[----:B------:R-:W-:Y:S01]  /*6ba0*/  LOP3.LUT P0, RZ, R37, 0x10, RZ, 0xc0, !PT ;  /* 0x0000001025ff7812 */ /* 0x000fe2000780c0ff */
[----:B------:R-:W-:Y:S03]  /*6bb0*/  BSSY.RECONVERGENT B2, `(.L_x_145) ;  /* 0x000000e000027945 */ /* 0x000fe60003800200 */
[----:B------:R-:W-:-:S13]  /*6bc0*/  ISETP.GE.OR P0, PT, R24, R11, !P0 ;  /* 0x0000000b1800720c */ /* 0x000fda0004706670 */
[----:B------:R-:W-:Y:S05]  /*6bd0*/  @P0 BRA `(.L_x_146) ;  /* 0x00000000002c0947 */ /* 0x000fea0003800000 */
[----:B------:R-:W-:Y:S01]  /*6be0*/  UISETP.NE.AND UP0, UPT, UR10, URZ, UPT ;  /* 0x000000ff0a00728c */ /* 0x000fe2000bf05270 */
[----:B0123--:R-:W-:-:S08]  /*6bf0*/  CS2R R12, SRZ ;  /* 0x00000000000c7805 */ /* 0x00ffd0000001ff00 */
[----:B------:R-:W-:Y:S05]  /*6c00*/  BRA.U UP0, `(.L_x_147) ;  /* 0x0000000100087547 */ /* 0x000fea000b800000 */
[----:B------:R-:W0:Y:S02]  /*6c10*/  LDC.64 R12, c[0x0][0x3d0] ;  /* 0x0000f400ff0c7b82 */ /* 0x000e240000000a00 */
[----:B0-----:R-:W5:Y:S02]  /*6c20*/  LDG.E.64 R12, desc[UR8][R12.64] ;  /* 0x000000080c0c7981 */ /* 0x001f64000c1e1b00 */
.L_x_147:
[----:B------:R-:W0:Y:S01]  /*6c30*/  LDCU.64 UR12, c[0x0][0x390] ;  /* 0x00007200ff0c77ac */ /* 0x000e220008000a00 */
[----:B-----5:R-:W-:-:S04]  /*6c40*/  IADD3 R14, P0, PT, R24, R12, RZ ;  /* 0x0000000c180e7210 */ /* 0x020fc80007f1e0ff */
[----:B------:R-:W-:Y:S02]  /*6c50*/  LEA.HI.X.SX32 R13, R24, R13, 0x1, P0 ;  /* 0x0000000d180d7211 */ /* 0x000fe400000f0eff */
[----:B0-----:R-:W-:-:S04]  /*6c60*/  LEA R12, P0, R14, UR12, 0x2 ;  /* 0x0000000c0e0c7c11 */ /* 0x001fc8000f8010ff */
[----:B------:R-:W-:-:S05]  /*6c70*/  LEA.HI.X R13, R14, UR13, R13, 0x2, P0 ;  /* 0x0000000d0e0d7c11 */ /* 0x000fca00080f140d */
[----:B------:R4:W-:Y:S04]  /*6c80*/  STG.E desc[UR8][R12.64], R42 ;  /* 0x0000002a0c007986 */ /* 0x0009e8000c101908 */
.L_x_146:
[----:B------:R-:W-:Y:S05]  /*6c90*/  BSYNC.RECONVERGENT B2 ;  /* 0x0000000000027941 */ /* 0x000fea0003800200 */
.L_x_145:
[----:B------:R-:W-:Y:S01]  /*6ca0*/  LOP3.LUT P0, RZ, R37, 0x40, RZ, 0xc0, !PT ;  /* 0x0000004025ff7812 */ /* 0x000fe2000780c0ff */
[----:B------:R-:W-:Y:S03]  /*6cb0*/  BSSY.RECONVERGENT B2, `(.L_x_148) ;  /* 0x000000e000027945 */ /* 0x000fe60003800200 */
[----:B------:R-:W-:-:S13]  /*6cc0*/  ISETP.GE.OR P0, PT, R25, R11, !P0 ;  /* 0x0000000b1900720c */ /* 0x000fda0004706670 */
[----:B------:R-:W-:Y:S05]  /*6cd0*/  @P0 BRA `(.L_x_149) ;  /* 0x00000000002c0947 */ /* 0x000fea0003800000 */
[----:B------:R-:W-:Y:S01]  /*6ce0*/  UISETP.NE.AND UP0, UPT, UR10, URZ, UPT ;  /* 0x000000ff0a00728c */ /* 0x000fe2000bf05270 */
[----:B01234-:R-:W-:-:S08]  /*6cf0*/  CS2R R12, SRZ ;  /* 0x00000000000c7805 */ /* 0x01ffd0000001ff00 */
[----:B------:R-:W-:Y:S05]  /*6d00*/  BRA.U UP0, `(.L_x_150) ;  /* 0x0000000100087547 */ /* 0x000fea000b800000 */
[----:B------:R-:W0:Y:S02]  /*6d10*/  LDC.64 R12, c[0x0][0x3d0] ;  /* 0x0000f400ff0c7b82 */ /* 0x000e240000000a00 */
[----:B0-----:R-:W5:Y:S02]  /*6d20*/  LDG.E.64 R12, desc[UR8][R12.64] ;  /* 0x000000080c0c7981 */ /* 0x001f64000c1e1b00 */
.L_x_150:
[----:B------:R-:W0:Y:S01]  /*6d30*/  LDCU.64 UR12, c[0x0][0x390] ;  /* 0x00007200ff0c77ac */ /* 0x000e220008000a00 */
[----:B-----5:R-:W-:-:S04]  /*6d40*/  IADD3 R14, P0, PT, R25, R12, RZ ;  /* 0x0000000c190e7210 */ /* 0x020fc80007f1e0ff */
[----:B------:R-:W-:Y:S02]  /*6d50*/  LEA.HI.X.SX32 R13, R25, R13, 0x1, P0 ;  /* 0x0000000d190d7211 */ /* 0x000fe400000f0eff */
[----:B0-----:R-:W-:-:S04]  /*6d60*/  LEA R12, P0, R14, UR12, 0x2 ;  /* 0x0000000c0e0c7c11 */ /* 0x001fc8000f8010ff */
[----:B------:R-:W-:-:S05]  /*6d70*/  LEA.HI.X R13, R14, UR13, R13, 0x2, P0 ;  /* 0x0000000d0e0d7c11 */ /* 0x000fca00080f140d */
[----:B------:R0:W-:Y:S04]  /*6d80*/  STG.E desc[UR8][R12.64], R44 ;  /* 0x0000002c0c007986 */ /* 0x0001e8000c101908 */
.L_x_149:
[----:B------:R-:W-:Y:S05]  /*6d90*/  BSYNC.RECONVERGENT B2 ;  /* 0x0000000000027941 */ /* 0x000fea0003800200 */
.L_x_148:
[----:B------:R-:W-:Y:S01]  /*6da0*/  ISETP.GE.OR P1, PT, R26, R11, !P1 ;  /* 0x0000000b1a00720c */ /* 0x000fe20004f26670 */
[----:B------:R-:W-:-:S12]  /*6db0*/  BSSY.RECONVERGENT B2, `(.L_x_151) ;  /* 0x000000d000027945 */ /* 0x000fd80003800200 */
[----:B------:R-:W-:Y:S05]  /*6dc0*/  @P1 BRA `(.L_x_152) ;  /* 0x00000000002c1947 */ /* 0x000fea0003800000 */
[----:B------:R-:W-:Y:S01]  /*6dd0*/  UISETP.NE.AND UP0, UPT, UR10, URZ, UPT ;  /* 0x000000ff0a00728c */ /* 0x000fe2000bf05270 */
[----:B01234-:R-:W-:-:S08]  /*6de0*/  CS2R R12, SRZ ;  /* 0x00000000000c7805 */ /* 0x01ffd0000001ff00 */
[----:B------:R-:W-:Y:S05]  /*6df0*/  BRA.U UP0, `(.L_x_153) ;  /* 0x0000000100087547 */ /* 0x000fea000b800000 */
[----:B------:R-:W0:Y:S02]  /*6e00*/  LDC.64 R12, c[0x0][0x3d0] ;  /* 0x0000f400ff0c7b82 */ /* 0x000e240000000a00 */
[----:B0-----:R-:W5:Y:S02]  /*6e10*/  LDG.E.64 R12, desc[UR8][R12.64] ;  /* 0x000000080c0c7981 */ /* 0x001f64000c1e1b00 */
.L_x_153:
[----:B------:R-:W0:Y:S01]  /*6e20*/  LDCU.64 UR12, c[0x0][0x390] ;  /* 0x00007200ff0c77ac */ /* 0x000e220008000a00 */
[----:B-----5:R-:W-:-:S04]  /*6e30*/  IADD3 R14, P0, PT, R26, R12, RZ ;  /* 0x0000000c1a0e7210 */ /* 0x020fc80007f1e0ff */
[----:B------:R-:W-:Y:S02]  /*6e40*/  LEA.HI.X.SX32 R13, R26, R13, 0x1, P0 ;  /* 0x0000000d1a0d7211 */ /* 0x000fe400000f0eff */
[----:B0-----:R-:W-:-:S04]  /*6e50*/  LEA R12, P0, R14, UR12, 0x2 ;  /* 0x0000000c0e0c7c11 */ /* 0x001fc8000f8010ff */
[----:B------:R-:W-:-:S05]  /*6e60*/  LEA.HI.X R13, R14, UR13, R13, 0x2, P0 ;  /* 0x0000000d0e0d7c11 */ /* 0x000fca00080f140d */
[----:B------:R0:W-:Y:S04]  /*6e70*/  STG.E desc[UR8][R12.64], R40 ;  /* 0x000000280c007986 */ /* 0x0001e8000c101908 */
.L_x_152:
[----:B------:R-:W-:Y:S05]  /*6e80*/  BSYNC.RECONVERGENT B2 ;  /* 0x0000000000027941 */ /* 0x000fea0003800200 */
.L_x_151:
        /* <DEDUP_REMOVED lines=9> */
.L_x_156:
[----:B------:R-:W0:Y:S01]  /*6f20*/  LDCU.64 UR12, c[0x0][0x390] ;  /* 0x00007200ff0c77ac */ /* 0x000e220008000a00 */
[----:B-----5:R-:W-:-:S04]  /*6f30*/  IADD3 R14, P0, PT, R33, R12, RZ ;  /* 0x0000000c210e7210 */ /* 0x020fc80007f1e0ff */
[----:B------:R-:W-:Y:S02]  /*6f40*/  LEA.HI.X.SX32 R13, R33, R13, 0x1, P0 ;  /* 0x0000000d210d7211 */ /* 0x000fe400000f0eff */
[----:B0-----:R-:W-:-:S04]  /*6f50*/  LEA R12, P0, R14, UR12, 0x2 ;  /* 0x0000000c0e0c7c11 */ /* 0x001fc8000f8010ff */
[----:B------:R-:W-:-:S05]  /*6f60*/  LEA.HI.X R13, R14, UR13, R13, 0x2, P0 ;  /* 0x0000000d0e0d7c11 */ /* 0x000fca00080f140d */
[----:B------:R0:W-:Y:S04]  /*6f70*/  STG.E desc[UR8][R12.64], R0 ;  /* 0x000000000c007986 */ /* 0x0001e8000c101908 */
.L_x_155:
[----:B------:R-:W-:Y:S05]  /*6f80*/  BSYNC.RECONVERGENT B2 ;  /* 0x0000000000027941 */ /* 0x000fea0003800200 */
.L_x_154:
        /* <DEDUP_REMOVED lines=8> */
.L_x_159:
[----:B------:R-:W0:Y:S01]  /*7010*/  LDCU.64 UR12, c[0x0][0x390] ;  /* 0x00007200ff0c77ac */ /* 0x000e220008000a00 */
[----:B-----5:R-:W-:-:S04]  /*7020*/  IADD3 R0, P0, PT, R27, R12, RZ ;  /* 0x0000000c1b007210 */ /* 0x020fc80007f1e0ff */
[----:B------:R-:W-:Y:S02]  /*7030*/  LEA.HI.X.SX32 R13, R27, R13, 0x1, P0 ;  /* 0x0000000d1b0d7211 */ /* 0x000fe400000f0eff */
[----:B0-----:R-:W-:-:S04]  /*7040*/  LEA R12, P0, R0, UR12, 0x2 ;  /* 0x0000000c000c7c11 */ /* 0x001fc8000f8010ff */
[----:B------:R-:W-:-:S05]  /*7050*/  LEA.HI.X R13, R0, UR13, R13, 0x2, P0 ;  /* 0x0000000d000d7c11 */ /* 0x000fca00080f140d */
[----:B------:R0:W-:Y:S04]  /*7060*/  STG.E desc[UR8][R12.64], R2 ;  /* 0x000000020c007986 */ /* 0x0001e8000c101908 */
.L_x_158:
[----:B------:R-:W-:Y:S05]  /*7070*/  BSYNC.RECONVERGENT B2 ;  /* 0x0000000000027941 */ /* 0x000fea0003800200 */
.L_x_157:
        /* <DEDUP_REMOVED lines=9> */
.L_x_162:
[----:B------:R-:W0:Y:S01]  /*7110*/  LDCU.64 UR12, c[0x0][0x390] ;  /* 0x00007200ff0c77ac */ /* 0x000e220008000a00 */
[----:B-----5:R-:W-:-:S04]  /*7120*/  IADD3 R0, P0, PT, R34, R12, RZ ;  /* 0x0000000c22007210 */ /* 0x020fc80007f1e0ff */
[----:B------:R-:W-:Y:S02]  /*7130*/  LEA.HI.X.SX32 R13, R34, R13, 0x1, P0 ;  /* 0x0000000d220d7211 */ /* 0x000fe400000f0eff */
[----:B0-----:R-:W-:-:S04]  /*7140*/  LEA R12, P0, R0, UR12, 0x2 ;  /* 0x0000000c000c7c11 */ /* 0x001fc8000f8010ff */
[----:B------:R-:W-:-:S05]  /*7150*/  LEA.HI.X R13, R0, UR13, R13, 0x2, P0 ;  /* 0x0000000d000d7c11 */ /* 0x000fca00080f140d */
[----:B------:R0:W-:Y:S04]  /*7160*/  STG.E desc[UR8][R12.64], R3 ;  /* 0x000000030c007986 */ /* 0x0001e8000c101908 */
.L_x_161:
[----:B------:R-:W-:Y:S05]  /*7170*/  BSYNC.RECONVERGENT B2 ;  /* 0x0000000000027941 */ /* 0x000fea0003800200 */
.L_x_160:
[----:B------:R-:W-:Y:S01]  /*7180*/  ISETP.GE.OR P3, PT, R28, R11, !P3 ;  /* 0x0000000b1c00720c */ /* 0x000fe20005f66670 */
[----:B------:R-:W-:-:S12]  /*7190*/  BSSY.RECONVERGENT B2, `(.L_x_163) ;  /* 0x000000d000027945 */ /* 0x000fd80003800200 */
[----:B------:R-:W-:Y:S05]  /*71a0*/  @P3 BRA `(.L_x_164) ;  /* 0x00000000002c3947 */ /* 0x000fea0003800000 */
[----:B------:R-:W-:Y:S01]  /*71b0*/  UISETP.NE.AND UP0, UPT, UR10, URZ, UPT ;  /* 0x000000ff0a00728c */ /* 0x000fe2000bf05270 */
[----:B0-----:R-:W-:Y:S01]  /*71c0*/  CS2R R2, SRZ ;  /* 0x0000000000027805 */ /* 0x001fe2000001ff00 */
[----:B------:R-:W0:Y:S07]  /*71d0*/  LDCU.64 UR12, c[0x0][0x390] ;  /* 0x00007200ff0c77ac */ /* 0x000e2e0008000a00 */
[----:B------:R-:W-:Y:S05]  /*71e0*/  BRA.U UP0, `(.L_x_165) ;  /* 0x0000000100087547 */ /* 0x000fea000b800000 */
[----:B------:R-:W1:Y:S02]  /*71f0*/  LDC.64 R2, c[0x0][0x3d0] ;  /* 0x0000f400ff027b82 */ /* 0x000e640000000a00 */
[----:B-1----:R-:W5:Y:S02]  /*7200*/  LDG.E.64 R2, desc[UR8][R2.64] ;  /* 0x0000000802027981 */ /* 0x002f64000c1e1b00 */
.L_x_165:
[----:B-----5:R-:W-:-:S04]  /*7210*/  IADD3 R0, P0, PT, R28, R2, RZ ;  /* 0x000000021c007210 */ /* 0x020fc80007f1e0ff */
[----:B------:R-:W-:Y:S02]  /*7220*/  LEA.HI.X.SX32 R3, R28, R3, 0x1, P0 ;  /* 0x000000031c037211 */ /* 0x000fe400000f0eff */
[----:B0-----:R-:W-:-:S04]  /*7230*/  LEA R2, P0, R0, UR12, 0x2 ;  /* 0x0000000c00027c11 */ /* 0x001fc8000f8010ff */
[----:B------:R-:W-:-:S05]  /*7240*/  LEA.HI.X R3, R0, UR13, R3, 0x2, P0 ;  /* 0x0000000d00037c11 */ /* 0x000fca00080f1403 */
[----:B------:R0:W-:Y:S04]  /*7250*/  STG.E desc[UR8][R2.64], R4 ;  /* 0x0000000402007986 */ /* 0x0001e8000c101908 */
.L_x_164:
[----:B------:R-:W-:Y:S05]  /*7260*/  BSYNC.RECONVERGENT B2 ;  /* 0x0000000000027941 */ /* 0x000fea0003800200 */
.L_x_163:
        /* <DEDUP_REMOVED lines=9> */
.L_x_168:
[----:B-----5:R-:W-:-:S04]  /*7300*/  IADD3 R0, P0, PT, R31, R2, RZ ;  /* 0x000000021f007210 */ /* 0x020fc80007f1e0ff */
[----:B------:R-:W-:Y:S02]  /*7310*/  LEA.HI.X.SX32 R3, R31, R3, 0x1, P0 ;  /* 0x000000031f037211 */ /* 0x000fe400000f0eff */
[----:B0-----:R-:W-:-:S04]  /*7320*/  LEA R2, P0, R0, UR12, 0x2 ;  /* 0x0000000c00027c11 */ /* 0x001fc8000f8010ff */
[----:B------:R-:W-:-:S05]  /*7330*/  LEA.HI.X R3, R0, UR13, R3, 0x2, P0 ;  /* 0x0000000d00037c11 */ /* 0x000fca00080f1403 */
[----:B------:R0:W-:Y:S04]  /*7340*/  STG.E desc[UR8][R2.64], R5 ;  /* 0x0000000502007986 */ /* 0x0001e8000c101908 */
.L_x_167:
[----:B------:R-:W-:Y:S05]  /*7350*/  BSYNC.RECONVERGENT B2 ;  /* 0x0000000000027941 */ /* 0x000fea0003800200 */
.L_x_166:
[----:B------:R-:W-:Y:S01]  /*7360*/  LOP3.LUT P0, RZ, R37, 0x400, RZ, 0xc0, !PT ;  /* 0x0000040025ff7812 */ /* 0x000fe2000780c0ff */
[----:B------:R-:W-:Y:S03]  /*7370*/  BSSY.RECONVERGENT B2, `(.L_x_169) ;  /* 0x000000e000027945 */ /* 0x000fe60003800200 */
[----:B------:R-:W-:-:S13]  /*7380*/  ISETP.GE.OR P0, PT, R36, R11, !P0 ;  /* 0x0000000b2400720c */ /* 0x000fda0004706670 */
[----:B------:R-:W-:Y:S05]  /*7390*/  @P0 BRA `(.L_x_170) ;  /* 0x00000000002c0947 */ /* 0x000fea0003800000 */
[----:B------:R-:W-:Y:S01]  /*73a0*/  UISETP.NE.AND UP0, UPT, UR10, URZ, UPT ;  /* 0x000000ff0a00728c */ /* 0x000fe2000bf05270 */
[----:B0-----:R-:W-:Y:S01]  /*73b0*/  CS2R R2, SRZ ;  /* 0x0000000000027805 */ /* 0x001fe2000001ff00 */
[----:B------:R-:W0:Y:S07]  /*73c0*/  LDCU.64 UR12, c[0x0][0x390] ;  /* 0x00007200ff0c77ac */ /* 0x000e2e0008000a00 */
[----:B------:R-:W-:Y:S05]  /*73d0*/  BRA.U UP0, `(.L_x_171) ;  /* 0x0000000100087547 */ /* 0x000fea000b800000 */
[----:B------:R-:W1:Y:S02]  /*73e0*/  LDC.64 R2, c[0x0][0x3d0] ;  /* 0x0000f400ff027b82 */ /* 0x000e640000000a00 */
[----:B-1----:R-:W5:Y:S02]  /*73f0*/  LDG.E.64 R2, desc[UR8][R2.64] ;  /* 0x0000000802027981 */ /* 0x002f64000c1e1b00 */
.L_x_171:
[----:B-----5:R-:W-:-:S04]  /*7400*/  IADD3 R0, P0, PT, R36, R2, RZ ;  /* 0x0000000224007210 */ /* 0x020fc80007f1e0ff */
[----:B------:R-:W-:Y:S02]  /*7410*/  LEA.HI.X.SX32 R3, R36, R3, 0x1, P0 ;  /* 0x0000000324037211 */ /* 0x000fe400000f0eff */
[----:B0-----:R-:W-:-:S04]  /*7420*/  LEA R2, P0, R0, UR12, 0x2 ;  /* 0x0000000c00027c11 */ /* 0x001fc8000f8010ff */
[----:B------:R-:W-:-:S05]  /*7430*/  LEA.HI.X R3, R0, UR13, R3, 0x2, P0 ;  /* 0x0000000d00037c11 */ /* 0x000fca00080f1403 */
[----:B------:R0:W-:Y:S04]  /*7440*/  STG.E desc[UR8][R2.64], R6 ;  /* 0x0000000602007986 */ /* 0x0001e8000c101908 */
.L_x_170:
[----:B------:R-:W-:Y:S05]  /*7450*/  BSYNC.RECONVERGENT B2 ;  /* 0x0000000000027941 */ /* 0x000fea0003800200 */
.L_x_169:
        /* <DEDUP_REMOVED lines=10> */
.L_x_174:
[----:B-----5:R-:W-:-:S04]  /*7500*/  IADD3 R0, P0, PT, R29, R2, RZ ;  /* 0x000000021d007210 */ /* 0x020fc80007f1e0ff */
[----:B------:R-:W-:Y:S02]  /*7510*/  LEA.HI.X.SX32 R3, R29, R3, 0x1, P0 ;  /* 0x000000031d037211 */ /* 0x000fe400000f0eff */
[----:B0-----:R-:W-:-:S04]  /*7520*/  LEA R2, P0, R0, UR12, 0x2 ;  /* 0x0000000c00027c11 */ /* 0x001fc8000f8010ff */
[----:B------:R-:W-:-:S05]  /*7530*/  LEA.HI.X R3, R0, UR13, R3, 0x2, P0 ;  /* 0x0000000d00037c11 */ /* 0x000fca00080f1403 */
[----:B------:R0:W-:Y:S04]  /*7540*/  STG.E desc[UR8][R2.64], R7 ;  /* 0x0000000702007986 */ /* 0x0001e8000c101908 */
.L_x_173:
[----:B------:R-:W-:Y:S05]  /*7550*/  BSYNC.RECONVERGENT B2 ;  /* 0x0000000000027941 */ /* 0x000fea0003800200 */
.L_x_172:
        /* <DEDUP_REMOVED lines=9> */
.L_x_177:
[----:B-----5:R-:W-:-:S04]  /*75f0*/  IADD3 R0, P0, PT, R30, R2, RZ ;  /* 0x000000021e007210 */ /* 0x020fc80007f1e0ff */
[----:B------:R-:W-:Y:S02]  /*7600*/  LEA.HI.X.SX32 R3, R30, R3, 0x1, P0 ;  /* 0x000000031e037211 */ /* 0x000fe400000f0eff */
[----:B0-----:R-:W-:-:S04]  /*7610*/  LEA R2, P0, R0, UR12, 0x2 ;  /* 0x0000000c00027c11 */ /* 0x001fc8000f8010ff */
[----:B------:R-:W-:-:S05]  /*7620*/  LEA.HI.X R3, R0, UR13, R3, 0x2, P0 ;  /* 0x0000000d00037c11 */ /* 0x000fca00080f1403 */
[----:B------:R0:W-:Y:S04]  /*7630*/  STG.E desc[UR8][R2.64], R8 ;  /* 0x0000000802007986 */ /* 0x0001e8000c101908 */
.L_x_176:
[----:B------:R-:W-:Y:S05]  /*7640*/  BSYNC.RECONVERGENT B2 ;  /* 0x0000000000027941 */ /* 0x000fea0003800200 */
.L_x_175:
        /* <DEDUP_REMOVED lines=10> */
.L_x_180:
[----:B-----5:R-:W-:-:S04]  /*76f0*/  IADD3 R0, P0, PT, R35, R2, RZ ;  /* 0x0000000223007210 */ /* 0x020fc80007f1e0ff */
[----:B------:R-:W-:Y:S02]  /*7700*/  LEA.HI.X.SX32 R3, R35, R3, 0x1, P0 ;  /* 0x0000000323037211 */ /* 0x000fe400000f0eff */
[----:B0-----:R-:W-:-:S04]  /*7710*/  LEA R2, P0, R0, UR12, 0x2 ;  /* 0x0000000c00027c11 */ /* 0x001fc8000f8010ff */
[----:B------:R-:W-:-:S05]  /*7720*/  LEA.HI.X R3, R0, UR13, R3, 0x2, P0 ;  /* 0x0000000d00037c11 */ /* 0x000fca00080f1403 */
[----:B------:R0:W-:Y:S04]  /*7730*/  STG.E desc[UR8][R2.64], R9 ;  /* 0x0000000902007986 */ /* 0x0001e8000c101908 */
.L_x_179:
[----:B------:R-:W-:Y:S05]  /*7740*/  BSYNC.RECONVERGENT B2 ;  /* 0x0000000000027941 */ /* 0x000fea0003800200 */
.L_x_178:
[----:B------:R-:W-:-:S04]  /*7750*/  LOP3.LUT P0, RZ, R37, 0x1, RZ, 0xc0, !PT ;  /* 0x0000000125ff7812 */ /* 0x000fc8000780c0ff */
        /* <DEDUP_REMOVED lines=8> */
.L_x_182:
[----:B-----5:R-:W-:-:S04]  /*77e0*/  IADD3 R0, P0, PT, R32, R2, RZ ;  /* 0x0000000220007210 */ /* 0x020fc80007f1e0ff */
[----:B------:R-:W-:Y:S02]  /*77f0*/  LEA.HI.X.SX32 R3, R32, R3, 0x1, P0 ;  /* 0x0000000320037211 */ /* 0x000fe400000f0eff */
[----:B0-----:R-:W-:-:S04]  /*7800*/  LEA R2, P0, R0, UR12, 0x2 ;  /* 0x0000000c00027c11 */ /* 0x001fc8000f8010ff */
[----:B------:R-:W-:-:S05]  /*7810*/  LEA.HI.X R3, R0, UR13, R3, 0x2, P0 ;  /* 0x0000000d00037c11 */ /* 0x000fca00080f1403 */
[----:B------:R0:W-:Y:S01]  /*7820*/  STG.E desc[UR8][R2.64], R10 ;  /* 0x0000000a02007986 */ /* 0x0001e2000c101908 */
[----:B------:R-:W-:Y:S05]  /*7830*/  BRA `(.L_x_181) ;  /* 0x0000000800907947 */ /* 0x000fea0003800000 */
.L_x_132:
[----:B------:R-:W-:Y:S01]  /*7840*/  BAR.SYNC.DEFER_BLOCKING 0x0 ;  /* 0x0000000000007b1d */ /* 0x000fe20000010000 */
[----:B------:R-:W-:Y:S02]  /*7850*/  @P0 LEA R48, R48, UR4, 0x2 ;  /* 0x0000000430300c11 */ /* 0x000fe4000f8e10ff */
[----:B------:R-:W-:Y:S02]  /*7860*/  P2R R53, PR, RZ, 0x4 ;  /* 0x00000004ff357803 */ /* 0x000fe40000000000 */
[C---:B------:R-:W-:Y:S01]  /*7870*/  LOP3.LUT P2, RZ, R37.reuse, 0x10, RZ, 0xc0, !PT ;  /* 0x0000001025ff7812 */ /* 0x040fe2000784c0ff */
[----:B------:R-:W0:Y:S01]  /*7880*/  LDCU.64 UR12, c[0x0][0x390] ;  /* 0x00007200ff0c77ac */ /* 0x000e220008000a00 */
[----:B------:R-:W-:Y:S01]  /*7890*/  P2R R52, PR, RZ, 0x8 ;  /* 0x00000008ff347803 */ /* 0x000fe20000000000 */
[----:B------:R1:W-:Y:S01]  /*78a0*/  STL [R1+0x8], R13 ;  /* 0x0000080d01007387 */ /* 0x0003e20000100800 */
[C---:B------:R-:W-:Y:S02]  /*78b0*/  LOP3.LUT P3, RZ, R37.reuse, 0x40, RZ, 0xc0, !PT ;  /* 0x0000004025ff7812 */ /* 0x040fe4000786c0ff */
[----:B------:R-:W-:Y:S01]  /*78c0*/  P2R R51, PR, RZ, 0x10 ;  /* 0x00000010ff337803 */ /* 0x000fe20000000000 */
[----:B------:R2:W-:Y:S01]  /*78d0*/  STL [R1+0x4], R12 ;  /* 0x0000040c01007387 */ /* 0x0005e20000100800 */
[----:B------:R-:W-:-:S02]  /*78e0*/  LOP3.LUT P4, RZ, R37, 0x100, RZ, 0xc0, !PT ;  /* 0x0000010025ff7812 */ /* 0x000fc4000788c0ff */
[----:B------:R-:W-:Y:S02]  /*78f0*/  P2R R50, PR, RZ, 0x20 ;  /* 0x00000020ff327803 */ /* 0x000fe40000000000 */
[C---:B------:R-:W-:Y:S02]  /*7900*/  LOP3.LUT P5, RZ, R37.reuse, 0x200, RZ, 0xc0, !PT ;  /* 0x0000020025ff7812 */ /* 0x040fe400078ac0ff */
[----:B-1----:R-:W-:Y:S02]  /*7910*/  P2R R13, PR, RZ, 0x2 ;  /* 0x00000002ff0d7803 */ /* 0x002fe40000000000 */
[C---:B------:R-:W-:Y:S02]  /*7920*/  LOP3.LUT P1, RZ, R37.reuse, 0x8, RZ, 0xc0, !PT ;  /* 0x0000000825ff7812 */ /* 0x040fe4000782c0ff */
[----:B------:R-:W-:Y:S01]  /*7930*/  LOP3.LUT P6, RZ, R37, 0x1, RZ, 0xc0, !PT ;  /* 0x0000000125ff7812 */ /* 0x000fe200078cc0ff */
[----:B------:R1:W-:Y:S01]  /*7940*/  STL [R1], R13 ;  /* 0x0000000d01007387 */ /* 0x0003e20000100800 */
[----:B--2---:R-:W-:-:S02]  /*7950*/  P2R R12, PR, RZ, 0x2 ;  /* 0x00000002ff0c7803 */ /* 0x004fc40000000000 */
[C---:B------:R-:W-:Y:S01]  /*7960*/  LOP3.LUT P1, RZ, R37.reuse, 0x4, RZ, 0xc0, !PT ;  /* 0x0000000425ff7812 */ /* 0x040fe2000782c0ff */
[----:B------:R2:W-:Y:S03]  /*7970*/  @P0 STS [R48], R47 ;  /* 0x0000002f30000388 */ /* 0x0005e60000000800 */
[----:B-1----:R-:W-:Y:S02]  /*7980*/  P2R R13, PR, RZ, 0x2 ;  /* 0x00000002ff0d7803 */ /* 0x002fe40000000000 */
[----:B------:R-:W-:Y:S01]  /*7990*/  LOP3.LUT P1, RZ, R37, 0x2, RZ, 0xc0, !PT ;  /* 0x0000000225ff7812 */ /* 0x000fe2000782c0ff */
[----:B--2---:R-:W2:Y:S01]  /*79a0*/  LDL.LU R48, [R1] ;  /* 0x0000000001307983 */ /* 0x004ea20000300800 */
[----:B------:R-:W-:Y:S02]  /*79b0*/  @P2 LEA R24, R24, UR4, 0x2 ;  /* 0x0000000418182c11 */ /* 0x000fe4000f8e10ff */
[----:B------:R-:W-:-:S02]  /*79c0*/  @P3 LEA R25, R25, UR4, 0x2 ;  /* 0x0000000419193c11 */ /* 0x000fc4000f8e10ff */
[----:B------:R-:W-:Y:S02]  /*79d0*/  @P4 LEA R33, R33, UR4, 0x2 ;  /* 0x0000000421214c11 */ /* 0x000fe4000f8e10ff */
[----:B------:R-:W-:Y:S02]  /*79e0*/  @P5 LEA R34, R34, UR4, 0x2 ;  /* 0x0000000422225c11 */ /* 0x000fe4000f8e10ff */
[----:B------:R-:W-:-:S03]  /*79f0*/  LOP3.LUT P0, RZ, R37, 0x20, RZ, 0xc0, !PT ;  /* 0x0000002025ff7812 */ /* 0x000fc6000780c0ff */
[----:B------:R-:W-:-:S05]  /*7a00*/  @P1 LEA R46, R46, UR4, 0x2 ;  /* 0x000000042e2e1c11 */ /* 0x000fca000f8e10ff */
[----:B------:R-:W-:Y:S01]  /*7a10*/  @P1 STS [R46], R45 ;  /* 0x0000002d2e001388 */ /* 0x000fe20000000800 */
[----:B------:R-:W-:-:S03]  /*7a20*/  ISETP.NE.AND P1, PT, R13, RZ, PT ;  /* 0x000000ff0d00720c */ /* 0x000fc60003f25270 */
[----:B------:R1:W5:Y:S10]  /*7a30*/  LDL.LU R13, [R1+0x8] ;  /* 0x00000800010d7983 */ /* 0x0003740000300800 */
[----:B------:R-:W-:-:S05]  /*7a40*/  @P1 LEA R43, R43, UR4, 0x2 ;  /* 0x000000042b2b1c11 */ /* 0x000fca000f8e10ff */
[----:B------:R-:W-:Y:S01]  /*7a50*/  @P1 STS [R43], R41 ;  /* 0x000000292b001388 */ /* 0x000fe20000000800 */
[----:B------:R-:W-:-:S03]  /*7a60*/  ISETP.NE.AND P1, PT, R12, RZ, PT ;  /* 0x000000ff0c00720c */ /* 0x000fc60003f25270 */
[----:B------:R1:W5:Y:S10]  /*7a70*/  LDL.LU R12, [R1+0x4] ;  /* 0x00000400010c7983 */ /* 0x0003740000300800 */
[----:B------:R-:W-:-:S05]  /*7a80*/  @P1 LEA R39, R39, UR4, 0x2 ;  /* 0x0000000427271c11 */ /* 0x000fca000f8e10ff */
[----:B------:R-:W-:Y:S04]  /*7a90*/  @P1 STS [R39], R38 ;  /* 0x0000002627001388 */ /* 0x000fe80000000800 */
[----:B------:R-:W-:Y:S01]  /*7aa0*/  @P2 STS [R24], R42 ;  /* 0x0000002a18002388 */ /* 0x000fe20000000800 */
[----:B------:R-:W-:-:S03]  /*7ab0*/  ISETP.NE.AND P2, PT, R53, RZ, PT ;  /* 0x000000ff3500720c */ /* 0x000fc60003f45270 */
[----:B------:R-:W-:Y:S01]  /*7ac0*/  @P3 STS [R25], R44 ;  /* 0x0000002c19003388 */ /* 0x000fe20000000800 */
[----:B------:R-:W-:-:S09]  /*7ad0*/  ISETP.NE.AND P3, PT, R52, RZ, PT ;  /* 0x000000ff3400720c */ /* 0x000fd20003f65270 */
[----:B------:R-:W-:Y:S02]  /*7ae0*/  @P2 LEA R27, R27, UR4, 0x2 ;  /* 0x000000041b1b2c11 */ /* 0x000fe4000f8e10ff */
[----:B--2---:R-:W-:-:S13]  /*7af0*/  ISETP.NE.AND P1, PT, R48, RZ, PT ;  /* 0x000000ff3000720c */ /* 0x004fda0003f25270 */
[----:B------:R-:W-:-:S05]  /*7b00*/  @P1 LEA R47, R26, UR4, 0x2 ;  /* 0x000000041a2f1c11 */ /* 0x000fca000f8e10ff */
[----:B------:R-:W-:Y:S01]  /*7b10*/  @P1 STS [R47], R40 ;  /* 0x000000282f001388 */ /* 0x000fe20000000800 */
[----:B------:R-:W-:-:S03]  /*7b20*/  LOP3.LUT P1, RZ, R37, 0x80, RZ, 0xc0, !PT ;  /* 0x0000008025ff7812 */ /* 0x000fc6000782c0ff */
[----:B------:R2:W-:Y:S01]  /*7b30*/  @P4 STS [R33], R0 ;  /* 0x0000000021004388 */ /* 0x0005e20000000800 */
[----:B------:R-:W-:-:S03]  /*7b40*/  ISETP.NE.AND P4, PT, R51, RZ, PT ;  /* 0x000000ff3300720c */ /* 0x000fc60003f85270 */
[----:B------:R3:W-:Y:S01]  /*7b50*/  @P2 STS [R27], R2 ;  /* 0x000000021b002388 */ /* 0x0007e20000000800 */
[----:B------:R-:W-:Y:S02]  /*7b60*/  LOP3.LUT P2, RZ, R37, 0x400, RZ, 0xc0, !PT ;  /* 0x0000040025ff7812 */ /* 0x000fe4000784c0ff */
[----:B------:R-:W-:Y:S01]  /*7b70*/  @P3 LEA R37, R28, UR4, 0x2 ;  /* 0x000000041c253c11 */ /* 0x000fe2000f8e10ff */
[----:B------:R1:W-:Y:S01]  /*7b80*/  @P5 STS [R34], R3 ;  /* 0x0000000322005388 */ /* 0x0003e20000000800 */
[----:B------:R-:W-:Y:S02]  /*7b90*/  ISETP.NE.AND P5, PT, R50, RZ, PT ;  /* 0x000000ff3200720c */ /* 0x000fe40003fa5270 */
[----:B------:R-:W-:Y:S01]  /*7ba0*/  @P1 LEA R26, R29, UR4, 0x2 ;  /* 0x000000041d1a1c11 */ /* 0x000fe2000f8e10ff */
[----:B------:R1:W-:Y:S01]  /*7bb0*/  @P3 STS [R37], R4 ;  /* 0x0000000425003388 */ /* 0x0003e20000000800 */
[----:B--2---:R-:W-:Y:S02]  /*7bc0*/  @P0 LEA R0, R35, UR4, 0x2 ;  /* 0x0000000423000c11 */ /* 0x004fe4000f8e10ff */
[----:B------:R-:W-:-:S02]  /*7bd0*/  @P4 LEA R24, R31, UR4, 0x2 ;  /* 0x000000041f184c11 */ /* 0x000fc4000f8e10ff */
[----:B---3--:R-:W-:Y:S02]  /*7be0*/  @P6 LEA R27, R32, UR4, 0x2 ;  /* 0x00000004201b6c11 */ /* 0x008fe4000f8e10ff */
[----:B------:R-:W-:Y:S01]  /*7bf0*/  @P2 LEA R25, R36, UR4, 0x2 ;  /* 0x0000000424192c11 */ /* 0x000fe2000f8e10ff */
[----:B------:R1:W-:Y:S02]  /*7c00*/  @P4 STS [R24], R5 ;  /* 0x0000000518004388 */ /* 0x0003e40000000800 */
[----:B------:R-:W-:Y:S02]  /*7c10*/  @P5 LEA R29, R30, UR4, 0x2 ;  /* 0x000000041e1d5c11 */ /* 0x000fe4000f8e10ff */
[----:B------:R1:W-:Y:S04]  /*7c20*/  @P2 STS [R25], R6 ;  /* 0x0000000619002388 */ /* 0x0003e80000000800 */
[----:B------:R1:W-:Y:S04]  /*7c30*/  @P1 STS [R26], R7 ;  /* 0x000000071a001388 */ /* 0x0003e80000000800 */
[----:B------:R1:W-:Y:S04]  /*7c40*/  @P5 STS [R29], R8 ;  /* 0x000000081d005388 */ /* 0x0003e80000000800 */
[----:B------:R1:W-:Y:S01]  /*7c50*/  @P0 STS [R0], R9 ;  /* 0x0000000900000388 */ /* 0x0003e20000000800 */
[----:B------:R-:W-:-:S03]  /*7c60*/  ISETP.GE.U32.AND P0, PT, R49, R11, PT ;  /* 0x0000000b3100720c */ /* 0x000fc60003f06070 */
[----:B------:R1:W-:Y:S01]  /*7c70*/  @P6 STS [R27], R10 ;  /* 0x0000000a1b006388 */ /* 0x0003e20000000800 */
[----:B------:R-:W-:Y:S09]  /*7c80*/  BAR.SYNC.DEFER_BLOCKING 0x0 ;  /* 0x0000000000007b1d */ /* 0x000ff20000010000 */
[----:B01----:R-:W-:Y:S05]  /*7c90*/  @P0 BRA `(.L_x_181) ;  /* 0x0000000400780947 */ /* 0x003fea0003800000 */
[----:B-----5:R-:W-:Y:S01]  /*7ca0*/  IADD3 R13, PT, PT, R15, R13, R14 ;  /* 0x0000000d0f0d7210 */ /* 0x020fe20007ffe00e */
[----:B------:R-:W-:Y:S03]  /*7cb0*/  BSSY.RECONVERGENT B2, `(.L_x_183) ;  /* 0x0000023000027945 */ /* 0x000fe60003800200 */
[----:B------:R-:W-:-:S04]  /*7cc0*/  IADD3 R13, PT, PT, R17, R13, R16 ;  /* 0x0000000d110d7210 */ /* 0x000fc80007ffe010 */
[----:B------:R-:W-:-:S04]  /*7cd0*/  IADD3 R13, PT, PT, R19, R13, R18 ;  /* 0x0000000d130d7210 */ /* 0x000fc80007ffe012 */
[----:B------:R-:W-:-:S04]  /*7ce0*/  IADD3 R13, PT, PT, R21, R13, R20 ;  /* 0x0000000d150d7210 */ /* 0x000fc80007ffe014 */
[----:B------:R-:W-:-:S04]  /*7cf0*/  IADD3 R13, PT, PT, R23, R13, R22 ;  /* 0x0000000d170d7210 */ /* 0x000fc80007ffe016 */
[----:B------:R-:W-:-:S04]  /*7d00*/  IADD3 R12, PT, PT, R13, UR7, R12 ;  /* 0x000000070d0c7c10 */ /* 0x000fc8000fffe00c */
[----:B------:R-:W-:-:S05]  /*7d10*/  IADD3 R12, PT, PT, R12, -0x1981, -R49 ;  /* 0xffffe67f0c0c7810 */ /* 0x000fca0007ffe831 */
[----:B------:R-:W-:-:S05]  /*7d20*/  IMAD.HI.U32 R0, R12, -0x55555555, RZ ;  /* 0xaaaaaaab0c007827 */ /* 0x000fca00078e00ff */
[----:B------:R-:W-:-:S04]  /*7d30*/  SHF.R.U32.HI R0, RZ, 0x8, R0 ;  /* 0x00000008ff007819 */ /* 0x000fc80000011600 */
[----:B------:R-:W-:-:S04]  /*7d40*/  LOP3.LUT R2, R0, 0x3, RZ, 0xc0, !PT ;  /* 0x0000000300027812 */ /* 0x000fc800078ec0ff */
[----:B------:R-:W-:-:S13]  /*7d50*/  ISETP.NE.AND P0, PT, R2, 0x3, PT ;  /* 0x000000030200780c */ /* 0x000fda0003f05270 */
[----:B------:R-:W-:Y:S05]  /*7d60*/  @!P0 BRA `(.L_x_184) ;  /* 0x00000000005c8947 */ /* 0x000fea0003800000 */
[----:B------:R-:W-:Y:S01]  /*7d70*/  VIADD R0, R0, 0x1 ;  /* 0x0000000100007836 */ /* 0x000fe20000000000 */
[----:B------:R-:W-:Y:S01]  /*7d80*/  BSSY.RECONVERGENT B3, `(.L_x_184) ;  /* 0x0000015000037945 */ /* 0x000fe20003800200 */
[----:B------:R-:W-:Y:S01]  /*7d90*/  ISETP.NE.AND P2, PT, RZ, UR10, PT ;  /* 0x0000000aff007c0c */ /* 0x000fe2000bf45270 */
[----:B------:R-:W-:Y:S01]  /*7da0*/  IMAD.MOV.U32 R9, RZ, RZ, RZ ;  /* 0x000000ffff097224 */ /* 0x000fe200078e00ff */
[----:B------:R-:W-:Y:S02]  /*7db0*/  LEA R6, R49, UR4, 0x2 ;  /* 0x0000000431067c11 */ /* 0x000fe4000f8e10ff */
[----:B------:R-:W-:-:S05]  /*7dc0*/  LOP3.LUT R0, R0, 0x3, RZ, 0xc0, !PT ;  /* 0x0000000300007812 */ /* 0x000fca00078ec0ff */
[----:B------:R-:W-:-:S07]  /*7dd0*/  IMAD.MOV R0, RZ, RZ, -R0 ;  /* 0x000000ffff007224 */ /* 0x000fce00078e0a00 */
.L_x_185:
        /* <DEDUP_REMOVED lines=16> */
.L_x_184:
[----:B------:R-:W-:Y:S05]  /*7ee0*/  BSYNC.RECONVERGENT B2 ;  /* 0x0000000000027941 */ /* 0x000fea0003800200 */
.L_x_183:
[----:B------:R-:W-:-:S13]  /*7ef0*/  ISETP.GE.U32.AND P0, PT, R12, 0x480, PT ;  /* 0x000004800c00780c */ /* 0x000fda0003f06070 */
[----:B------:R-:W-:Y:S05]  /*7f00*/  @!P0 BRA `(.L_x_181) ;  /* 0x0000000000dc8947 */ /* 0x000fea0003800000 */
[----:B------:R-:W1:Y:S01]  /*7f10*/  S2UR UR6, SR_CgaCtaId ;  /* 0x00000000000679c3 */ /* 0x000e620000008800 */
[----:B------:R-:W-:Y:S01]  /*7f20*/  UMOV UR5, 0x400 ;  /* 0x0000040000057882 */ /* 0x000fe20000000000 */
[----:B------:R-:W-:Y:S02]  /*7f30*/  UISETP.NE.AND UP0, UPT, UR10, URZ, UPT ;  /* 0x000000ff0a00728c */ /* 0x000fe4000bf05270 */
[----:B------:R-:W-:Y:S01]  /*7f40*/  ISETP.NE.AND P0, PT, RZ, UR10, PT ;  /* 0x0000000aff007c0c */ /* 0x000fe2000bf05270 */
[----:B------:R-:W-:Y:S02]  /*7f50*/  IMAD.MOV.U32 R21, RZ, RZ, RZ ;  /* 0x000000ffff157224 */ /* 0x000fe400078e00ff */
[----:B------:R-:W-:Y:S01]  /*7f60*/  IMAD.MOV.U32 R23, RZ, RZ, RZ ;  /* 0x000000ffff177224 */ /* 0x000fe200078e00ff */
[----:B0-----:R-:W0:Y:S01]  /*7f70*/  LDC.64 R2, c[0x0][0x390] ;  /* 0x0000e400ff027b82 */ /* 0x001e220000000a00 */
[----:B------:R-:W-:Y:S01]  /*7f80*/  PLOP3.LUT P1, PT, PT, PT, UP0, 0x80, 0x8 ;  /* 0x000000000008781c */ /* 0x000fe20003f2f008 */
[----:B-1----:R-:W-:-:S06]  /*7f90*/  ULEA UR5, UR6, UR5, 0x18 ;  /* 0x0000000506057291 */ /* 0x002fcc000f8ec0ff */
[C---:B------:R-:W-:Y:S01]  /*7fa0*/  LEA R0, R49.reuse, UR5, 0x2 ;  /* 0x0000000531007c11 */ /* 0x040fe2000f8e10ff */
[----:B0-----:R-:W-:-:S04]  /*7fb0*/  IMAD.WIDE.U32 R2, R49, 0x4, R2 ;  /* 0x0000000431027825 */ /* 0x001fc800078e0002 */
[----:B------:R-:W-:-:S07]  /*7fc0*/  VIADD R0, R0, 0xc00 ;  /* 0x00000c0000007836 */ /* 0x000fce0000000000 */
.L_x_186:
[----:B-1----:R-:W0:Y:S01]  /*7fd0*/  @!P1 LDC.64 R8, c[0x0][0x3d0] ;  /* 0x0000f400ff089b82 */ /* 0x002e220000000a00 */
[----:B------:R-:W-:Y:S01]  /*7fe0*/  CS2R R4, SRZ ;  /* 0x0000000000047805 */ /* 0x000fe2000001ff00 */
[----:B------:R-:W1:Y:S04]  /*7ff0*/  LDS R17, [R0+-0xc00] ;  /* 0xfff4000000117984 */ /* 0x000e680000000800 */
[----:B------:R-:W2:Y:S04]  /*8000*/  LDS R19, [R0+-0x600] ;  /* 0xfffa000000137984 */ /* 0x000ea80000000800 */
[----:B0-----:R-:W3:Y:S01]  /*8010*/  @!P1 LDG.E.64 R4, desc[UR8][R8.64] ;  /* 0x0000000808049981 */ /* 0x001ee2000c1e1b00 */
[----:B------:R-:W-:-:S13]  /*8020*/  PLOP3.LUT P1, PT, P0, PT, PT, 0x80, 0x8 ;  /* 0x000000000008781c */ /* 0x000fda000072f070 */
        /* <DEDUP_REMOVED lines=37> */
.L_x_181:
[----:B------:R-:W-:Y:S05]  /*8280*/  BSYNC.RECONVERGENT B0 ;  /* 0x0000000000007941 */ /* 0x000fea0003800200 */
.L_x_131:
[----:B------:R-:W-:Y:S05]  /*8290*/  BRA `(.L_x_187) ;  /* 0x0000003800287947 */ /* 0x000fea0003800000 */
.L_x_130:
        /* <DEDUP_REMOVED lines=11> */
[C-C-:B------:R-:W-:Y:S01]  /*8350*/  IADD3 R3, P4, P5, R20.reuse, UR4, R26.reuse ;  /* 0x0000000414037c10 */ /* 0x140fe2000fd9e01a */
[C---:B------:R-:W-:Y:S01]  /*8360*/  VIADD R2, R20.reuse, 0x20 ;  /* 0x0000002014027836 */ /* 0x040fe20000000000 */
[CC--:B------:R-:W-:Y:S01]  /*8370*/  ISETP.GE.AND P3, PT, R20.reuse, R43.reuse, PT ;  /* 0x0000002b1400720c */ /* 0x0c0fe20003f66270 */
[----:B------:R-:W-:Y:S01]  /*8380*/  VIADD R24, R20, 0x80 ;  /* 0x0000008014187836 */ /* 0x000fe20000000000 */
[-C--:B------:R-:W-:Y:S01]  /*8390*/  ISETP.GE.AND P1, PT, R22, R43.reuse, PT ;  /* 0x0000002b1600720c */ /* 0x080fe20003f26270 */
[----:B------:R-:W-:Y:S01]  /*83a0*/  VIADD R22, R20, 0x60 ;  /* 0x0000006014167836 */ /* 0x000fe20000000000 */
[-C--:B------:R-:W-:Y:S01]  /*83b0*/  ISETP.GE.AND P2, PT, R2, R43.reuse, PT ;  /* 0x0000002b0200720c */ /* 0x080fe20003f46270 */
[C---:B------:R-:W-:Y:S01]  /*83c0*/  VIADD R28, R20.reuse, 0xa0 ;  /* 0x000000a0141c7836 */ /* 0x040fe20000000000 */
[----:B------:R-:W-:Y:S01]  /*83d0*/  SHF.R.S32.HI R2, RZ, 0x1f, R26 ;  /* 0x0000001fff027819 */ /* 0x000fe2000001141a */
[----:B------:R-:W-:Y:S01]  /*83e0*/  VIADD R30, R20, 0xc0 ;  /* 0x000000c0141e7836 */ /* 0x000fe20000000000 */
[----:B------:R-:W-:-:S02]  /*83f0*/  ISETP.GE.AND P0, PT, R22, R43, PT ;  /* 0x0000002b1600720c */ /* 0x000fc40003f06270 */
[----:B------:R-:W-:Y:S02]  /*8400*/  IADD3.X R22, PT, PT, RZ, UR5, R2, P4, P5 ;  /* 0x00000005ff167c10 */ /* 0x000fe4000a7ea402 */
[C---:B---3--:R-:W-:Y:S02]  /*8410*/  LEA R2, P4, R3.reuse, UR10, 0x2 ;  /* 0x0000000a03027c11 */ /* 0x048fe4000f8810ff */
[-C--:B------:R-:W-:Y:S01]  /*8420*/  ISETP.GE.AND P6, PT, R24, R43.reuse, PT ;  /* 0x0000002b1800720c */ /* 0x080fe20003fc6270 */
[C---:B------:R-:W-:Y:S01]  /*8430*/  VIADD R24, R20.reuse, 0x100 ;  /* 0x0000010014187836 */ /* 0x040fe20000000000 */
[----:B------:R-:W-:Y:S01]  /*8440*/  LEA.HI.X R3, R3, UR11, R22, 0x2, P4 ;  /* 0x0000000b03037c11 */ /* 0x000fe2000a0f1416 */
[----:B------:R-:W-:Y:S01]  /*8450*/  VIADD R22, R20, 0xe0 ;  /* 0x000000e014167836 */ /* 0x000fe20000000000 */
[-C--:B------:R-:W-:Y:S02]  /*8460*/  ISETP.GE.AND P5, PT, R28, R43.reuse, PT ;  /* 0x0000002b1c00720c */ /* 0x080fe40003fa6270 */
[-C--:B------:R-:W-:Y:S01]  /*8470*/  ISETP.GE.AND P4, PT, R30, R43.reuse, PT ;  /* 0x0000002b1e00720c */ /* 0x080fe20003f86270 */
[----:B------:R-:W2:Y:S01]  /*8480*/  @!P3 LDG.E R0, desc[UR8][R2.64] ;  /* 0x000000080200b981 */ /* 0x000ea2000c1e1900 */
[----:B------:R-:W-:Y:S01]  /*8490*/  ISETP.GE.AND P3, PT, R22, R43, PT ;  /* 0x0000002b1600720c */ /* 0x000fe20003f66270 */
[----:B------:R-:W-:-:S02]  /*84a0*/  VIADD R22, R20, 0x120 ;  /* 0x0000012014167836 */ /* 0x000fc40000000000 */
[----:B------:R-:W3:Y:S01]  /*84b0*/  @!P2 LDG.E R4, desc[UR8][R2.64+0x80] ;  /* 0x000080080204a981 */ /* 0x000ee2000c1e1900 */
[-C--:B------:R-:W-:Y:S01]  /*84c0*/  ISETP.GE.AND P2, PT, R24, R43.reuse, PT ;  /* 0x0000002b1800720c */ /* 0x080fe20003f46270 */
[----:B------:R-:W-:Y:S02]  /*84d0*/  VIADD R24, R20, 0x140 ;  /* 0x0000014014187836 */ /* 0x000fe40000000000 */
[----:B------:R-:W4:Y:S01]  /*84e0*/  @!P1 LDG.E R5, desc[UR8][R2.64+0x100] ;  /* 0x0001000802059981 */ /* 0x000f22000c1e1900 */
[-C--:B------:R-:W-:Y:S01]  /*84f0*/  ISETP.GE.AND P1, PT, R22, R43.reuse, PT ;  /* 0x0000002b1600720c */ /* 0x080fe20003f26270 */
[----:B------:R-:W-:Y:S02]  /*8500*/  VIADD R22, R20, 0x160 ;  /* 0x0000016014167836 */ /* 0x000fe40000000000 */
[----:B------:R-:W5:Y:S01]  /*8510*/  @!P0 LDG.E R6, desc[UR8][R2.64+0x180] ;  /* 0x0001800802068981 */ /* 0x000f62000c1e1900 */
[----:B------:R-:W-:Y:S01]  /*8520*/  ISETP.GE.AND P0, PT, R24, R43, PT ;  /* 0x0000002b1800720c */ /* 0x000fe20003f06270 */
[----:B------:R-:W-:-:S02]  /*8530*/  VIADD R24, R20, 0x180 ;  /* 0x0000018014187836 */ /* 0x000fc40000000000 */
[----:B------:R-:W5:Y:S01]  /*8540*/  @!P6 LDG.E R7, desc[UR8][R2.64+0x200] ;  /* 0x000200080207e981 */ /* 0x000f62000c1e1900 */
[-C--:B------:R-:W-:Y:S01]  /*8550*/  ISETP.GE.AND P6, PT, R22, R43.reuse, PT ;  /* 0x0000002b1600720c */ /* 0x080fe20003fc6270 */
[----:B------:R-:W-:Y:S02]  /*8560*/  VIADD R22, R20, 0x1a0 ;  /* 0x000001a014167836 */ /* 0x000fe40000000000 */
[----:B------:R-:W5:Y:S01]  /*8570*/  @!P5 LDG.E R8, desc[UR8][R2.64+0x280] ;  /* 0x000280080208d981 */ /* 0x000f62000c1e1900 */
[-C--:B------:R-:W-:Y:S01]  /*8580*/  ISETP.GE.AND P5, PT, R24, R43.reuse, PT ;  /* 0x0000002b1800720c */ /* 0x080fe20003fa6270 */
[----:B------:R-:W-:Y:S02]  /*8590*/  VIADD R24, R20, 0x1c0 ;  /* 0x000001c014187836 */ /* 0x000fe40000000000 */
[----:B------:R-:W5:Y:S01]  /*85a0*/  @!P4 LDG.E R9, desc[UR8][R2.64+0x300] ;  /* 0x000300080209c981 */ /* 0x000f62000c1e1900 */
[----:B------:R-:W-:Y:S01]  /*85b0*/  ISETP.GE.AND P4, PT, R22, R43, PT ;  /* 0x0000002b1600720c */ /* 0x000fe20003f86270 */
[----:B------:R-:W-:-:S02]  /*85c0*/  VIADD R22, R20, 0x1e0 ;  /* 0x000001e014167836 */ /* 0x000fc40000000000 */
[----:B------:R-:W-:Y:S01]  /*85d0*/  VIADD R20, R20, 0x200 ;  /* 0x0000020014147836 */ /* 0x000fe20000000000 */
[----:B------:R-:W5:Y:S01]  /*85e0*/  @!P3 LDG.E R10, desc[UR8][R2.64+0x380] ;  /* 0x00038008020ab981 */ /* 0x000f62000c1e1900 */
[----:B------:R-:W-:-:S03]  /*85f0*/  ISETP.GE.AND P3, PT, R24, R43, PT ;  /* 0x0000002b1800720c */ /* 0x000fc60003f66270 */
        /* <DEDUP_REMOVED lines=10> */
[----:B------:R0:W5:Y:S01]  /*86a0*/  @!P1 LDG.E R19, desc[UR8][R2.64+0x800] ;  /* 0x0008000802139981 */ /* 0x000162000c1e1900 */
[----:B------:R-:W1:Y:S01]  /*86b0*/  S2UR UR5, SR_CgaCtaId ;  /* 0x00000000000579c3 */ /* 0x000e620000008800 */
[----:B------:R-:W-:Y:S01]  /*86c0*/  SHF.R.U32.HI R29, RZ, 0x5, R25 ;  /* 0x00000005ff1d7819 */ /* 0x000fe20000011619 */
[----:B------:R-:W-:Y:S01]  /*86d0*/  UMOV UR4, 0x400 ;  /* 0x0000040000047882 */ /* 0x000fe20000000000 */
[----:B------:R-:W0:Y:S01]  /*86e0*/  S2R R46, SR_LANEID ;  /* 0x00000000002e7919 */ /* 0x000e220000000000 */
[----:B------:R-:W-:Y:S01]  /*86f0*/  LOP3.LUT R37, R37, 0xfffffffb, RZ, 0xc0, !PT ;  /* 0xfffffffb25257812 */ /* 0x000fe200078ec0ff */
[----:B-1----:R-:W-:Y:S01]  /*8700*/  ULEA UR4, UR5, UR4, 0x18 ;  /* 0x0000000405047291 */ /* 0x002fe2000f8ec0ff */
[----:B0-----:R-:W-:-:S05]  /*8710*/  IMAD R20, R29, 0x220, R46 ;  /* 0x000002201d147824 */ /* 0x001fca00078e022e */
[----:B------:R-:W-:-:S05]  /*8720*/  LEA R31, R20, UR4, 0x2 ;  /* 0x00000004141f7c11 */ /* 0x000fca000f8e10ff */
[----:B------:R-:W-:Y:S01]  /*8730*/  IMAD R2, R46, 0x40, R31 ;  /* 0x000000402e027824 */ /* 0x000fe200078e021f */
[----:B--2---:R0:W-:Y:S04]  /*8740*/  STS [R31], R0 ;  /* 0x000000001f007388 */ /* 0x0041e80000000800 */
[----:B---3--:R1:W-:Y:S04]  /*8750*/  STS [R31+0x80], R4 ;  /* 0x000080041f007388 */ /* 0x0083e80000000800 */
[----:B----4-:R2:W-:Y:S01]  /*8760*/  STS [R31+0x100], R5 ;  /* 0x000100051f007388 */ /* 0x0105e20000000800 */
[----:B0-----:R-:W-:-:S03]  /*8770*/  IMAD R0, R25, 0x11, RZ ;  /* 0x0000001119007824 */ /* 0x001fc600078e02ff */
[----:B-----5:R-:W-:Y:S01]  /*8780*/  STS [R31+0x180], R6 ;  /* 0x000180061f007388 */ /* 0x020fe20000000800 */
[----:B-1----:R-:W-:-:S03]  /*8790*/  VIADD R4, R0, 0x1 ;  /* 0x0000000100047836 */ /* 0x002fc60000000000 */
[----:B------:R-:W-:Y:S01]  /*87a0*/  STS [R31+0x200], R7 ;  /* 0x000200071f007388 */ /* 0x000fe20000000800 */
[----:B--2---:R-:W-:-:S03]  /*87b0*/  IMAD.MOV.U32 R5, RZ, RZ, 0x2 ;  /* 0x00000002ff057424 */ /* 0x004fc600078e00ff */
[----:B------:R-:W-:Y:S04]  /*87c0*/  STS [R31+0x280], R8 ;  /* 0x000280081f007388 */ /* 0x000fe80000000800 */
[----:B------:R-:W-:Y:S04]  /*87d0*/  STS [R31+0x300], R9 ;  /* 0x000300091f007388 */ /* 0x000fe80000000800 */
[----:B------:R-:W-:Y:S04]  /*87e0*/  STS [R31+0x380], R10 ;  /* 0x0003800a1f007388 */ /* 0x000fe80000000800 */
[----:B------:R-:W-:Y:S04]  /*87f0*/  STS [R31+0x400], R11 ;  /* 0x0004000b1f007388 */ /* 0x000fe80000000800 */
[----:B------:R0:W-:Y:S04]  /*8800*/  STS [R31+0x480], R12 ;  /* 0x0004800c1f007388 */ /* 0x0001e80000000800 */
[----:B------:R-:W-:Y:S04]  /*8810*/  STS [R31+0x500], R13 ;  /* 0x0005000d1f007388 */ /* 0x000fe80000000800 */
[----:B------:R-:W-:Y:S01]  /*8820*/  STS [R31+0x580], R14 ;  /* 0x0005800e1f007388 */ /* 0x000fe20000000800 */
[----:B0-----:R-:W-:-:S03]  /*8830*/  VIADD R12, R0, 0xd ;  /* 0x0000000d000c7836 */ /* 0x001fc60000000000 */
[----:B------:R-:W-:Y:S04]  /*8840*/  STS [R31+0x600], R15 ;  /* 0x0006000f1f007388 */ /* 0x000fe80000000800 */
[----:B------:R-:W-:Y:S04]  /*8850*/  STS [R31+0x680], R16 ;  /* 0x000680101f007388 */ /* 0x000fe80000000800 */
[----:B------:R-:W-:Y:S04]  /*8860*/  STS [R31+0x700], R17 ;  /* 0x000700111f007388 */ /* 0x000fe80000000800 */
[----:B------:R-:W-:Y:S04]  /*8870*/  STS [R31+0x780], R18 ;  /* 0x000780121f007388 */ /* 0x000fe80000000800 */
[----:B------:R-:W-:Y:S01]  /*8880*/  STS [R31+0x800], R19 ;  /* 0x000800131f007388 */ /* 0x000fe20000000800 */
[----:B------:R-:W-:-:S03]  /*8890*/  NOP ;  /* 0x0000000000007918 */ /* 0x000fc60000000000 */
[----:B------:R-:W0:Y:S04]  /*88a0*/  LDS R23, [R2+0x4] ;  /* 0x0000040002177984 */ /* 0x000e280000000800 */
[----:B------:R-:W1:Y:S04]  /*88b0*/  LDS R24, [R2] ;  /* 0x0000000002187984 */ /* 0x000e680000000800 */
        /* <DEDUP_REMOVED lines=8> */
[----:B0-----:R-:W-:-:S03]  /*8940*/  ISETP.GT.AND P1, PT, R23, -0x1, PT ;  /* 0xffffffff1700780c */ /* 0x001fc60003f24270 */
[----:B------:R-:W-:Y:S01]  /*8950*/  LDS R16, [R2+0x28] ;  /* 0x0000280002107984 */ /* 0x000fe20000000800 */
[----:B-1----:R-:W-:-:S03]  /*8960*/  ISETP.GT.AND P0, PT, R24, -0x1, PT ;  /* 0xffffffff1800780c */ /* 0x002fc60003f04270 */
[----:B------:R-:W0:Y:S01]  /*8970*/  LDS R10, [R2+0x2c] ;  /* 0x00002c00020a7984 */ /* 0x000e220000000800 */
[-C--:B------:R-:W-:Y:S01]  /*8980*/  ISETP.GE.OR P5, PT, R4, R43.reuse, P1 ;  /* 0x0000002b0400720c */ /* 0x080fe20000fa6670 */
[C---:B------:R-:W-:Y:S01]  /*8990*/  VIADD R4, R0.reuse, 0x2 ;  /* 0x0000000200047836 */ /* 0x040fe20000000000 */
[-C--:B------:R-:W-:Y:S01]  /*89a0*/  ISETP.GE.OR P0, PT, R0, R43.reuse, P0 ;  /* 0x0000002b0000720c */ /* 0x080fe20000706670 */
[----:B------:R-:W1:Y:S01]  /*89b0*/  LDS R9, [R2+0x30] ;  /* 0x0000300002097984 */ /* 0x000e620000000800 */
[----:B--2---:R-:W-:Y:S02]  /*89c0*/  ISETP.GT.AND P1, PT, R22, -0x1, PT ;  /* 0xffffffff1600780c */ /* 0x004fe40003f24270 */
[----:B------:R-:W-:Y:S01]  /*89d0*/  SEL R3, RZ, 0x1, !P0 ;  /* 0x00000001ff037807 */ /* 0x000fe20004000000 */
[----:B------:R-:W2:Y:S01]  /*89e0*/  LDS R8, [R2+0x34] ;  /* 0x0000340002087984 */ /* 0x000ea20000000800 */
[----:B------:R-:W-:Y:S01]  /*89f0*/  ISETP.GE.OR P6, PT, R4, R43, P1 ;  /* 0x0000002b0400720c */ /* 0x000fe20000fc6670 */
[----:B------:R-:W-:Y:S01]  /*8a00*/  VIADD R4, R0, 0x3 ;  /* 0x0000000300047836 */ /* 0x000fe20000000000 */
[----:B---3--:R-:W-:Y:S01]  /*8a10*/  ISETP.GT.AND P1, PT, R21, -0x1, PT ;  /* 0xffffffff1500780c */ /* 0x008fe20003f24270 */
[----:B------:R-:W3:Y:S01]  /*8a20*/  LDS R7, [R2+0x38] ;  /* 0x0000380002077984 */ /* 0x000ee20000000800 */
[----:B------:R-:W-:-:S02]  /*8a30*/  P2R R13, PR, RZ, 0x1 ;  /* 0x00000001ff0d7803 */ /* 0x000fc40000000000 */
[----:B------:R-:W-:Y:S01]  /*8a40*/  @P5 LOP3.LUT R37, R37, 0x4, RZ, 0xfc, !PT ;  /* 0x0000000425255812 */ /* 0x000fe200078efcff */
[----:B------:R-:W-:Y:S01]  /*8a50*/  @!P0 IMAD.MOV R5, RZ, RZ, 0x1 ;  /* 0x00000001ff058424 */ /* 0x000fe200078e02ff */
[-C--:B------:R-:W-:Y:S01]  /*8a60*/  ISETP.GE.OR P0, PT, R4, R43.reuse, P1 ;  /* 0x0000002b0400720c */ /* 0x080fe20000f06670 */
[----:B------:R-:W-:Y:S01]  /*8a70*/  VIADD R4, R0, 0x4 ;  /* 0x0000000400047836 */ /* 0x000fe20000000000 */
[----:B------:R-:W-:Y:S01]  /*8a80*/  LOP3.LUT R37, R37, 0xfffffff7, RZ, 0xc0, !PT ;  /* 0xfffffff725257812 */ /* 0x000fe200078ec0ff */
[----:B------:R-:W-:Y:S01]  /*8a90*/  @!P5 IMAD.MOV R5, RZ, RZ, R3 ;  /* 0x000000ffff05d224 */ /* 0x000fe200078e0203 */
[----:B----4-:R-:W-:Y:S01]  /*8aa0*/  ISETP.GT.AND P1, PT, R36, -0x1, PT ;  /* 0xffffffff2400780c */ /* 0x010fe20003f24270 */
[----:B------:R-:W4:Y:S01]  /*8ab0*/  LDS R6, [R2+0x3c] ;  /* 0x00003c0002067984 */ /* 0x000f220000000800 */
        /* <DEDUP_REMOVED lines=10> */
[----:B------:R-:W-:Y:S01]  /*8b60*/  ISETP.GE.OR P0, PT, R4, R43, P1 ;  /* 0x0000002b0400720c */ /* 0x000fe20000f06670 */
[----:B------:R-:W-:Y:S01]  /*8b70*/  VIADD R4, R0, 0x6 ;  /* 0x0000000600047836 */ /* 0x000fe20000000000 */
[----:B------:R-:W-:Y:S01]  /*8b80*/  LOP3.LUT R37, R37, 0xffffffef, RZ, 0xc0, !PT ;  /* 0xffffffef25257812 */ /* 0x000fe200078ec0ff */
[----:B------:R-:W-:Y:S01]  /*8b90*/  VIADD R3, R11, 0x1 ;  /* 0x000000010b037836 */ /* 0x000fe20000000000 */
[----:B------:R-:W-:Y:S01]  /*8ba0*/  ISETP.GT.AND P1, PT, R20, -0x1, PT ;  /* 0xffffffff1400780c */ /* 0x000fe20003f24270 */
[----:B------:R-:W-:Y:S01]  /*8bb0*/  @!P2 IMAD.MOV R3, RZ, RZ, R11 ;  /* 0x000000ffff03a224 */ /* 0x000fe200078e020b */
[----:B------:R-:W-:-:S02]  /*8bc0*/  @P2 LOP3.LUT R37, R37, 0x10, RZ, 0xfc, !PT ;  /* 0x0000001025252812 */ /* 0x000fc400078efcff */
[-C--:B------:R-:W-:Y:S01]  /*8bd0*/  ISETP.GE.OR P2, PT, R4, R43.reuse, P1 ;  /* 0x0000002b0400720c */ /* 0x080fe20000f46670 */
[----:B------:R-:W-:Y:S01]  /*8be0*/  VIADD R4, R0, 0x7 ;  /* 0x0000000700047836 */ /* 0x000fe20000000000 */
[----:B------:R-:W-:Y:S01]  /*8bf0*/  LOP3.LUT R37, R37, 0xffffffdf, RZ, 0xc0, !PT ;  /* 0xffffffdf25257812 */ /* 0x000fe200078ec0ff */
[----:B------:R-:W-:Y:S01]  /*8c00*/  VIADD R5, R3, 0x1 ;  /* 0x0000000103057836 */ /* 0x000fe20000000000 */
[----:B------:R-:W-:Y:S01]  /*8c10*/  ISETP.GT.AND P1, PT, R19, -0x1, PT ;  /* 0xffffffff1300780c */ /* 0x000fe20003f24270 */
[----:B------:R-:W-:Y:S01]  /*8c20*/  @!P0 IMAD.MOV R5, RZ, RZ, R3 ;  /* 0x000000ffff058224 */ /* 0x000fe200078e0203 */
[----:B------:R-:W-:Y:S02]  /*8c30*/  @P0 LOP3.LUT R37, R37, 0x20, RZ, 0xfc, !PT ;  /* 0x0000002025250812 */ /* 0x000fe400078efcff */
[-C--:B------:R-:W-:Y:S01]  /*8c40*/  ISETP.GE.OR P0, PT, R4, R43.reuse, P1 ;  /* 0x0000002b0400720c */ /* 0x080fe20000f06670 */
[----:B------:R-:W-:Y:S01]  /*8c50*/  VIADD R4, R0, 0x8 ;  /* 0x0000000800047836 */ /* 0x000fe20000000000 */
[----:B------:R-:W-:Y:S01]  /*8c60*/  ISETP.GT.AND P6, PT, R18, -0x1, PT ;  /* 0xffffffff1200780c */ /* 0x000fe20003fc4270 */
[----:B------:R-:W-:Y:S01]  /*8c70*/  VIADD R3, R5, 0x1 ;  /* 0x0000000105037836 */ /* 0x000fe20000000000 */
[----:B------:R-:W-:Y:S01]  /*8c80*/  ISETP.GT.AND P1, PT, R17, -0x1, PT ;  /* 0xffffffff1100780c */ /* 0x000fe20003f24270 */
[----:B------:R-:W-:Y:S01]  /*8c90*/  @!P2 IMAD.MOV R3, RZ, RZ, R5 ;  /* 0x000000ffff03a224 */ /* 0x000fe200078e0205 */
[----:B------:R-:W-:Y:S01]  /*8ca0*/  ISETP.GE.OR P6, PT, R4, R43, P6 ;  /* 0x0000002b0400720c */ /* 0x000fe200037c6670 */
[----:B------:R-:W-:Y:S01]  /*8cb0*/  VIADD R4, R0, 0x9 ;  /* 0x0000000900047836 */ /* 0x000fe20000000000 */
[----:B------:R-:W-:Y:S01]  /*8cc0*/  LOP3.LUT R37, R37, 0xfffffffd, RZ, 0xc0, !PT ;  /* 0xfffffffd25257812 */ /* 0x000fe200078ec0ff */
[----:B------:R-:W-:Y:S01]  /*8cd0*/  VIADD R5, R3, 0x1 ;  /* 0x0000000103057836 */ /* 0x000fe20000000000 */
[----:B0-----:R-:W-:-:S02]  /*8ce0*/  ISETP.GT.AND P3, PT, R10, -0x1, PT ;  /* 0xffffffff0a00780c */ /* 0x001fc40003f64270 */
[-C--:B------:R-:W-:Y:S01]  /*8cf0*/  ISETP.GE.OR P1, PT, R4, R43.reuse, P1 ;  /* 0x0000002b0400720c */ /* 0x080fe20000f26670 */
[----:B------:R-:W-:Y:S01]  /*8d00*/  VIADD R4, R0, 0xa ;  /* 0x0000000a00047836 */ /* 0x000fe20000000000 */
[----:B------:R-:W-:Y:S01]  /*8d10*/  @P2 LOP3.LUT R37, R37, 0x2, RZ, 0xfc, !PT ;  /* 0x0000000225252812 */ /* 0x000fe200078efcff */
[----:B------:R-:W-:Y:S01]  /*8d20*/  @!P0 IMAD.MOV R5, RZ, RZ, R3 ;  /* 0x000000ffff058224 */ /* 0x000fe200078e0203 */
[----:B------:R-:W-:Y:S02]  /*8d30*/  ISETP.GT.AND P2, PT, R16, -0x1, PT ;  /* 0xffffffff1000780c */ /* 0x000fe40003f44270 */
[----:B-1----:R-:W-:Y:S01]  /*8d40*/  ISETP.GT.AND P4, PT, R9, -0x1, PT ;  /* 0xffffffff0900780c */ /* 0x002fe20003f84270 */
[----:B------:R-:W-:Y:S01]  /*8d50*/  VIADD R3, R5, 0x1 ;  /* 0x0000000105037836 */ /* 0x000fe20000000000 */
[----:B------:R-:W-:Y:S01]  /*8d60*/  ISETP.GE.OR P2, PT, R4, R43, P2 ;  /* 0x0000002b0400720c */ /* 0x000fe20001746670 */
[----:B------:R-:W-:Y:S01]  /*8d70*/  @!P6 IMAD.MOV R3, RZ, RZ, R5 ;  /* 0x000000ffff03e224 */ /* 0x000fe200078e0205 */
[----:B------:R-:W-:Y:S01]  /*8d80*/  LOP3.LUT R37, R37, 0xfffffffe, RZ, 0xc0, !PT ;  /* 0xfffffffe25257812 */ /* 0x000fe200078ec0ff */
[----:B------:R-:W-:-:S02]  /*8d90*/  VIADD R4, R0, 0xb ;  /* 0x0000000b00047836 */ /* 0x000fc40000000000 */
[----:B------:R-:W-:Y:S01]  /*8da0*/  VIADD R5, R3, 0x1 ;  /* 0x0000000103057836 */ /* 0x000fe20000000000 */
[----:B------:R-:W-:Y:S01]  /*8db0*/  @P0 LOP3.LUT R37, R37, 0x1, RZ, 0xfc, !PT ;  /* 0x0000000125250812 */ /* 0x000fe200078efcff */
[----:B------:R-:W-:Y:S01]  /*8dc0*/  @!P1 IMAD.MOV R5, RZ, RZ, R3 ;  /* 0x000000ffff059224 */ /* 0x000fe200078e0203 */
[-C--:B------:R-:W-:Y:S01]  /*8dd0*/  ISETP.GE.OR P3, PT, R4, R43.reuse, P3 ;  /* 0x0000002b0400720c */ /* 0x080fe20001f66670 */
[----:B------:R-:W-:Y:S01]  /*8de0*/  VIADD R4, R0, 0xc ;  /* 0x0000000c00047836 */ /* 0x000fe20000000000 */
[----:B------:R-:W-:Y:S01]  /*8df0*/  LOP3.LUT R37, R37, 0xfffff7ff, RZ, 0xc0, !PT ;  /* 0xfffff7ff25257812 */ /* 0x000fe200078ec0ff */
[----:B------:R-:W-:Y:S02]  /*8e00*/  VIADD R3, R5, 0x1 ;  /* 0x0000000105037836 */ /* 0x000fe40000000000 */
[----:B------:R-:W-:Y:S01]  /*8e10*/  @!P2 IMAD.MOV R3, RZ, RZ, R5 ;  /* 0x000000ffff03a224 */ /* 0x000fe200078e0205 */
[----:B------:R-:W-:Y:S01]  /*8e20*/  ISETP.GE.OR P5, PT, R4, R43, P4 ;  /* 0x0000002b0400720c */ /* 0x000fe200027a6670 */
[----:B------:R0:W1:Y:S01]  /*8e30*/  LDS R5, [R2+0x40] ;  /* 0x0000400002057984 */ /* 0x0000620000000800 */
[----:B------:R-:W-:Y:S01]  /*8e40*/  BAR.SYNC.DEFER_BLOCKING 0x0 ;  /* 0x0000000000007b1d */ /* 0x000fe20000010000 */
[----:B--2---:R-:W-:Y:S01]  /*8e50*/  ISETP.GT.AND P4, PT, R8, -0x1, PT ;  /* 0xffffffff0800780c */ /* 0x004fe20003f84270 */
[----:B------:R-:W-:-:S03]  /*8e60*/  VIADD R14, R3, 0x1 ;  /* 0x00000001030e7836 */ /* 0x000fc60000000000 */
[----:B------:R-:W-:Y:S01]  /*8e70*/  @!P3 IMAD.MOV R14, RZ, RZ, R3 ;  /* 0x000000ffff0eb224 */ /* 0x000fe200078e0203 */
[-C--:B------:R-:W-:Y:S01]  /*8e80*/  ISETP.GE.OR P0, PT, R12, R43.reuse, P4 ;  /* 0x0000002b0c00720c */ /* 0x080fe20002706670 */
[----:B------:R-:W-:Y:S01]  /*8e90*/  VIADD R12, R0, 0xe ;  /* 0x0000000e000c7836 */ /* 0x000fe20000000000 */
[----:B---3--:R-:W-:Y:S01]  /*8ea0*/  ISETP.GT.AND P4, PT, R7, -0x1, PT ;  /* 0xffffffff0700780c */ /* 0x008fe20003f84270 */
[----:B------:R-:W-:Y:S02]  /*8eb0*/  VIADD R4, R14, 0x1 ;  /* 0x000000010e047836 */ /* 0x000fe40000000000 */
[----:B------:R-:W-:Y:S01]  /*8ec0*/  @P5 LOP3.LUT R37, R37, 0x800, RZ, 0xfc, !PT ;  /* 0x0000080025255812 */ /* 0x000fe200078efcff */
[----:B------:R-:W-:Y:S01]  /*8ed0*/  @!P5 IMAD.MOV R4, RZ, RZ, R14 ;  /* 0x000000ffff04d224 */ /* 0x000fe200078e020e */
[-C--:B------:R-:W-:Y:S01]  /*8ee0*/  ISETP.GE.OR P5, PT, R12, R43.reuse, P4 ;  /* 0x0000002b0c00720c */ /* 0x080fe200027a6670 */
[----:B------:R-:W-:Y:S01]  /*8ef0*/  VIADD R12, R0, 0xf ;  /* 0x0000000f000c7836 */ /* 0x000fe20000000000 */
[----:B------:R-:W-:Y:S01]  /*8f00*/  LOP3.LUT R37, R37, 0xfffffbff, RZ, 0xc0, !PT ;  /* 0xfffffbff25257812 */ /* 0x000fe200078ec0ff */
[----:B------:R-:W-:Y:S01]  /*8f10*/  VIADD R3, R4, 0x1 ;  /* 0x0000000104037836 */ /* 0x000fe20000000000 */
[----:B----4-:R-:W-:Y:S01]  /*8f20*/  ISETP.GT.AND P4, PT, R6, -0x1, PT ;  /* 0xffffffff0600780c */ /* 0x010fe20003f84270 */
[----:B------:R-:W-:Y:S01]  /*8f30*/  VIADD R0, R0, 0x10 ;  /* 0x0000001000007836 */ /* 0x000fe20000000000 */
[----:B------:R-:W-:Y:S01]  /*8f40*/  @P0 LOP3.LUT R37, R37, 0x400, RZ, 0xfc, !PT ;  /* 0x0000040025250812 */ /* 0x000fe200078efcff */
[----:B------:R-:W-:Y:S01]  /*8f50*/  @!P0 IMAD.MOV R3, RZ, RZ, R4 ;  /* 0x000000ffff038224 */ /* 0x000fe200078e0204 */
[----:B------:R-:W-:-:S02]  /*8f60*/  ISETP.GE.OR P0, PT, R12, R43, P4 ;  /* 0x0000002b0c00720c */ /* 0x000fc40002706670 */
[----:B------:R-:W-:Y:S01]  /*8f70*/  LOP3.LUT R37, R37, 0xfffffdff, RZ, 0xc0, !PT ;  /* 0xfffffdff25257812 */ /* 0x000fe200078ec0ff */
[----:B0-----:R-:W-:Y:S02]  /*8f80*/  VIADD R2, R3, 0x1 ;  /* 0x0000000103027836 */ /* 0x001fe40000000000 */
[----:B------:R-:W-:Y:S01]  /*8f90*/  @!P5 IMAD.MOV R2, RZ, RZ, R3 ;  /* 0x000000ffff02d224 */ /* 0x000fe200078e0203 */
[----:B------:R-:W-:-:S04]  /*8fa0*/  @P5 LOP3.LUT R37, R37, 0x200, RZ, 0xfc, !PT ;  /* 0x0000020025255812 */ /* 0x000fc800078efcff */
[----:B------:R-:W-:-:S04]  /*8fb0*/  LOP3.LUT R37, R37, 0xfffffeff, RZ, 0xc0, !PT ;  /* 0xfffffeff25257812 */ /* 0x000fc800078ec0ff */
[----:B------:R-:W-:Y:S02]  /*8fc0*/  @P0 LOP3.LUT R37, R37, 0x100, RZ, 0xfc, !PT ;  /* 0x0000010025250812 */ /* 0x000fe400078efcff */
[----:B-1----:R-:W-:Y:S02]  /*8fd0*/  ISETP.GT.AND P4, PT, R5, -0x1, PT ;  /* 0xffffffff0500780c */ /* 0x002fe40003f84270 */
[----:B------:R-:W-:Y:S02]  /*8fe0*/  LOP3.LUT R37, R37, 0xffffff7f, RZ, 0xc0, !PT ;  /* 0xffffff7f25257812 */ /* 0x000fe400078ec0ff */
[----:B------:R-:W-:Y:S01]  /*8ff0*/  ISETP.GE.OR P5, PT, R0, R43, P4 ;  /* 0x0000002b0000720c */ /* 0x000fe200027a6670 */
[----:B------:R-:W-:Y:S02]  /*9000*/  VIADD R0, R2, 0x1 ;  /* 0x0000000102007836 */ /* 0x000fe40000000000 */
[----:B------:R-:W-:Y:S01]  /*9010*/  @!P0 IMAD.MOV R0, RZ, RZ, R2 ;  /* 0x000000ffff008224 */ /* 0x000fe200078e0202 */
[----:B------:R-:W-:-:S03]  /*9020*/  ISETP.NE.AND P0, PT, R13, RZ, PT ;  /* 0x000000ff0d00720c */ /* 0x000fc60003f05270 */
[----:B------:R-:W-:-:S06]  /*9030*/  VIADD R45, R0, 0x1 ;  /* 0x00000001002d7836 */ /* 0x000fcc0000000000 */
[----:B------:R-:W-:Y:S01]  /*9040*/  @!P5 IMAD.MOV R45, RZ, RZ, R0 ;  /* 0x000000ffff2dd224 */ /* 0x000fe200078e0200 */
[----:B------:R-:W-:-:S04]  /*9050*/  @P5 LOP3.LUT R37, R37, 0x80, RZ, 0xfc, !PT ;  /* 0x0000008025255812 */ /* 0x000fc800078efcff */
        /* <DEDUP_REMOVED lines=19> */
[----:B0-----:R-:W-:-:S04]  /*9190*/  IMAD.IADD R13, R12, 0x1, R13 ;  /* 0x000000010c0d7824 */ /* 0x001fc800078e020d */
[----:B------:R-:W-:Y:S01]  /*91a0*/  IMAD.IADD R14, R14, 0x1, R13 ;  /* 0x000000010e0e7824 */ /* 0x000fe200078e020d */
[----:B------:R-:W-:Y:S02]  /*91b0*/  SEL R12, R13, R12, !P4 ;  /* 0x0000000c0d0c7207 */ /* 0x000fe40006000000 */
[----:B------:R-:W-:Y:S01]  /*91c0*/  ISETP.NE.AND P4, PT, R29, 0x3, PT ;  /* 0x000000031d00780c */ /* 0x000fe20003f85270 */
[----:B------:R-:W-:-:S03]  /*91d0*/  IMAD.IADD R31, R15, 0x1, R14 ;  /* 0x000000010f1f7824 */ /* 0x000fc600078e020e */
[----:B------:R-:W-:Y:S02]  /*91e0*/  SEL R12, R14, R12, !P4 ;  /* 0x0000000c0e0c7207 */ /* 0x000fe40006000000 */
[----:B------:R-:W-:-:S04]  /*91f0*/  ISETP.NE.AND P4, PT, R29, 0x4, PT ;  /* 0x000000041d00780c */ /* 0x000fc80003f85270 */
[----:B------:R-:W-:Y:S02]  /*9200*/  SEL R30, R31, R12, !P4 ;  /* 0x0000000c1f1e7207 */ /* 0x000fe40006000000 */
[----:B------:R-:W0:Y:S01]  /*9210*/  LDS.128 R12, [UR4+0x10] ;  /* 0x00001004ff0c7984 */ /* 0x000e220008000c00 */
[----:B------:R-:W-:Y:S01]  /*9220*/  ISETP.NE.AND P4, PT, R29, 0x5, PT ;  /* 0x000000051d00780c */ /* 0x000fe20003f85270 */
[----:B0-----:R-:W-:-:S04]  /*9230*/  IMAD.IADD R12, R31, 0x1, R12 ;  /* 0x000000011f0c7824 */ /* 0x001fc800078e020c */
[----:B------:R-:W-:Y:S01]  /*9240*/  IMAD.IADD R13, R13, 0x1, R12 ;  /* 0x000000010d0d7824 */ /* 0x000fe200078e020c */
[----:B------:R-:W-:Y:S02]  /*9250*/  SEL R30, R12, R30, !P4 ;  /* 0x0000001e0c1e7207 */ /* 0x000fe40006000000 */
[----:B------:R-:W-:Y:S01]  /*9260*/  ISETP.NE.AND P4, PT, R29, 0x6, PT ;  /* 0x000000061d00780c */ /* 0x000fe20003f85270 */
[----:B------:R-:W-:-:S03]  /*9270*/  IMAD.IADD R14, R14, 0x1, R13 ;  /* 0x000000010e0e7824 */ /* 0x000fc600078e020d */
[----:B------:R-:W-:Y:S01]  /*9280*/  SEL R30, R13, R30, !P4 ;  /* 0x0000001e0d1e7207 */ /* 0x000fe20006000000 */
[----:B------:R-:W-:Y:S01]  /*9290*/  IMAD.IADD R31, R15, 0x1, R14 ;  /* 0x000000010f1f7824 */ /* 0x000fe200078e020e */
[----:B------:R-:W-:-:S04]  /*92a0*/  ISETP.NE.AND P4, PT, R29, 0x7, PT ;  /* 0x000000071d00780c */ /* 0x000fc80003f85270 */
[----:B------:R-:W-:Y:S02]  /*92b0*/  SEL R30, R14, R30, !P4 ;  /* 0x0000001e0e1e7207 */ /* 0x000fe40006000000 */
[----:B------:R-:W0:Y:S01]  /*92c0*/  LDS.128 R12, [UR4+0x20] ;  /* 0x00002004ff0c7984 */ /* 0x000e220008000c00 */
[----:B------:R-:W-:-:S04]  /*92d0*/  ISETP.NE.AND P4, PT, R29, 0x8, PT ;  /* 0x000000081d00780c */ /* 0x000fc80003f85270 */
[----:B------:R-:W-:Y:S02]  /*92e0*/  SEL R30, R31, R30, !P4 ;  /* 0x0000001e1f1e7207 */ /* 0x000fe40006000000 */
        /* <DEDUP_REMOVED lines=10> */
[----:B------:R-:W-:-:S03]  /*9390*/  ISETP.GE.U32.AND P4, PT, R25, 0x20, PT ;  /* 0x000000201900780c */ /* 0x000fc60003f86070 */
[----:B------:R-:W-:-:S05]  /*93a0*/  IMAD.IADD R28, R13, 0x1, R28 ;  /* 0x000000010d1c7824 */ /* 0x000fca00078e021c */
[----:B------:R-:W-:Y:S02]  /*93b0*/  SEL R45, R45, R28, !P4 ;  /* 0x0000001c2d2d7207 */ /* 0x000fe40006000000 */
[----:B------:R-:W-:-:S13]  /*93c0*/  ISETP.GT.U32.AND P4, PT, R25, 0x1f, PT ;  /* 0x0000001f1900780c */ /* 0x000fda0003f84070 */
[----:B------:R-:W-:Y:S05]  /*93d0*/  @P4 BRA `(.L_x_188) ;  /* 0x0000000800404947 */ /* 0x000fea0003800000 */
[----:B------:R-:W0:Y:S01]  /*93e0*/  LDC.64 R12, c[0x0][0x3a0] ;  /* 0x0000e800ff0c7b82 */ /* 0x000e220000000a00 */
[----:B------:R-:W-:Y:S02]  /*93f0*/  ISETP.NE.AND P4, PT, R25, RZ, PT ;  /* 0x000000ff1900720c */ /* 0x000fe40003f85270 */
[----:B------:R-:W-:-:S05]  /*9400*/  LOP3.LUT R28, RZ, R25, RZ, 0x33, !PT ;  /* 0x00000019ff1c7212 */ /* 0x000fca00078e33ff */
[----:B------:R-:W1:Y:S01]  /*9410*/  LDC R32, c[0x0][0x370] ;  /* 0x0000dc00ff207b82 */ /* 0x000e620000000800 */
[----:B------:R-:W-:-:S05]  /*9420*/  IMAD.IADD R33, R27, 0x1, R28 ;  /* 0x000000011b217824 */ /* 0x000fca00078e021c */
[----:B------:R-:W-:Y:S01]  /*9430*/  @!P4 IMAD.MOV.U32 R14, RZ, RZ, 0x64 ;  /* 0x00000064ff0ec424 */ /* 0x000fe200078e00ff */
[----:B------:R2:W-:Y:S01]  /*9440*/  @!P4 STS [UR4+0x4c], R15 ;  /* 0x00004c0fff00c988 */ /* 0x0005e20008000804 */
[----:B0-----:R-:W-:-:S05]  /*9450*/  IMAD.WIDE R30, R27, 0x8, R12 ;  /* 0x000000081b1e7825 */ /* 0x001fca00078e020c */
[----:B------:R2:W-:Y:S01]  /*9460*/  @!P4 ST.E.64.STRONG.GPU desc[UR8][R30.64+0x100], R14 ;  /* 0x0001000e1e00c985 */ /* 0x0005e2000c10fb08 */
[----:B-1----:R-:W-:-:S13]  /*9470*/  ISETP.GT.U32.AND P5, PT, R32, 0x1f3, PT ;  /* 0x000001f32000780c */ /* 0x002fda0003fa4070 */
[----:B--2---:R-:W-:Y:S05]  /*9480*/  @P5 BRA `(.L_x_189) ;  /* 0x0000000000085947 */ /* 0x004fea0003800000 */
[----:B------:R0:W-:Y:S06]  /*9490*/  MEMBAR.SC.CTA ;  /* 0x0000000000007992 */ /* 0x0001ec0000000000 */
[----:B0-----:R-:W-:Y:S05]  /*94a0*/  BRA `(.L_x_190) ;  /* 0x0000000000087947 */ /* 0x001fea0003800000 */
.L_x_189:
[----:B------:R-:W-:Y:S05]  /*94b0*/  NANOSLEEP 0x47e ;  /* 0x0000047e0000795d */ /* 0x000fea0003800000 */
[----:B------:R-:W-:Y:S01]  /*94c0*/  NOP ;  /* 0x0000000000007918 */ /* 0x000fe20000000000 */
.L_x_190:
[----:B------:R-:W-:-:S05]  /*94d0*/  IMAD.WIDE R12, R33, 0x8, R12 ;  /* 0x00000008210c7825 */ /* 0x000fca00078e020c */
[----:B------:R-:W2:Y:S01]  /*94e0*/  LD.E.64.STRONG.GPU R28, desc[UR8][R12.64+0x100] ;  /* 0x000100080c1c7980 */ /* 0x000ea2000c10fb00 */
[----:B------:R-:W-:Y:S01]  /*94f0*/  UMOV UR5, 0xffffffff ;  /* 0xffffffff00057882 */ /* 0x000fe20000000000 */
[----:B--2---:R-:W-:Y:S02]  /*9500*/  ISETP.NE.AND P4, PT, R28, 0x63, PT ;  /* 0x000000631c00780c */ /* 0x004fe40003f85270 */
[----:B------:R-:W-:Y:S11]  /*9510*/  BRA.DIV UR5, `(.L_x_191) ;  /* 0x0000003205807947 */ /* 0x000ff6000b800000 */
[----:B------:R-:W-:-:S13]  /*9520*/  VOTE.ANY P4, !P4 ;  /* 0x0000000000ff7806 */ /* 0x000fda0006080100 */
.L_x_296:
[----:B------:R-:W-:Y:S05]  /*9530*/  @!P4 BRA `(.L_x_192) ;  /* 0x000000000030c947 */ /* 0x000fea0003800000 */
.L_x_196:
[----:B------:R-:W-:Y:S05]  /*9540*/  YIELD ;  /* 0x0000000000007946 */ /* 0x000fea0003800000 */
[----:B------:R-:W-:Y:S05]  /*9550*/  @P5 BRA `(.L_x_193) ;  /* 0x0000000000085947 */ /* 0x000fea0003800000 */
[----:B------:R0:W-:Y:S06]  /*9560*/  MEMBAR.SC.CTA ;  /* 0x0000000000007992 */ /* 0x0001ec0000000000 */
[----:B0-----:R-:W-:Y:S05]  /*9570*/  BRA `(.L_x_194) ;  /* 0x0000000000087947 */ /* 0x001fea0003800000 */
.L_x_193:
[----:B------:R-:W-:Y:S05]  /*9580*/  NANOSLEEP 0x4c ;  /* 0x0000004c0000795d */ /* 0x000fea0003800000 */
[----:B------:R-:W-:Y:S01]  /*9590*/  NOP ;  /* 0x0000000000007918 */ /* 0x000fe20000000000 */
.L_x_194:
[----:B------:R-:W2:Y:S01]  /*95a0*/  LD.E.64.STRONG.GPU R28, desc[UR8][R12.64+0x100] ;  /* 0x000100080c1c7980 */ /* 0x000ea2000c10fb00 */
[----:B------:R-:W-:Y:S01]  /*95b0*/  UMOV UR5, 0xffffffff ;  /* 0xffffffff00057882 */ /* 0x000fe20000000000 */
[----:B--2---:R-:W-:Y:S02]  /*95c0*/  ISETP.NE.AND P4, PT, R28, 0x63, PT ;  /* 0x000000631c00780c */ /* 0x004fe40003f85270 */
[----:B------:R-:W-:Y:S11]  /*95d0*/  BRA.DIV UR5, `(.L_x_195) ;  /* 0x0000003205707947 */ /* 0x000ff6000b800000 */
[----:B------:R-:W-:-:S13]  /*95e0*/  VOTE.ANY P4, !P4 ;  /* 0x0000000000ff7806 */ /* 0x000fda0006080100 */
.L_x_299:
[----:B------:R-:W-:Y:S05]  /*95f0*/  @P4 BRA `(.L_x_196) ;  /* 0xfffffffc00d04947 */ /* 0x000fea000383ffff */
.L_x_192:
[----:B------:R-:W-:Y:S01]  /*9600*/  UMOV UR5, 0xffffffff ;  /* 0xffffffff00057882 */ /* 0x000fe20000000000 */
[----:B------:R-:W-:Y:S02]  /*9610*/  ISETP.NE.AND P4, PT, R28, 0x65, PT ;  /* 0x000000651c00780c */ /* 0x000fe40003f85270 */
[----:B------:R-:W-:Y:S11]  /*9620*/  BRA.DIV UR5, `(.L_x_197) ;  /* 0x00000032057c7947 */ /* 0x000ff6000b800000 */
[----:B------:R-:W0:Y:S01]  /*9630*/  S2R R47, SR_GEMASK ;  /* 0x00000000002f7919 */ /* 0x000e220000003c00 */
[----:B------:R-:W-:Y:S01]  /*9640*/  VOTE.ANY R14, PT, !P4 ;  /* 0x00000000000e7806 */ /* 0x000fe200060e0100 */
[C---:B------:R-:W-:Y:S02]  /*9650*/  VIADD R39, R46.reuse, 0x2 ;  /* 0x000000022e277836 */ /* 0x040fe40000000000 */
[C---:B------:R-:W-:Y:S02]  /*9660*/  VIADD R35, R46.reuse, 0x4 ;  /* 0x000000042e237836 */ /* 0x040fe40000000000 */
[----:B------:R-:W-:Y:S01]  /*9670*/  VIADD R34, R46, 0x8 ;  /* 0x000000082e227836 */ /* 0x000fe20000000000 */
[----:B0-----:R-:W-:-:S05]  /*9680*/  LOP3.LUT R14, R14, 0x80000000, R47, 0xec, !PT ;  /* 0x800000000e0e7812 */ /* 0x001fca00078eec2f */
[----:B------:R-:W-:-:S05]  /*9690*/  VIADD R13, R14, 0xffffffff ;  /* 0xffffffff0e0d7836 */ /* 0x000fca0000000000 */
[----:B------:R-:W-:-:S04]  /*96a0*/  LOP3.LUT R13, R14, R13, RZ, 0xc, !PT ;  /* 0x0000000d0e0d7212 */ /* 0x000fc800078e0cff */
[----:B------:R-:W0:Y:S02]  /*96b0*/  POPC R48, R13 ;  /* 0x0000000d00307309 */ /* 0x000e240000000000 */
[----:B0-----:R-:W0:Y:S01]  /*96c0*/  SHFL.DOWN PT, R27, R29, 0x1, R48 ;  /* 0x082000001d1b7989 */ /* 0x001e2200000e0030 */
[----:B------:R-:W-:-:S04]  /*96d0*/  ISETP.GE.AND P4, PT, R46, R48, PT ;  /* 0x000000302e00720c */ /* 0x000fc80003f86270 */
[----:B0-----:R-:W-:Y:S02]  /*96e0*/  SEL R12, R27, RZ, !P4 ;  /* 0x000000ff1b0c7207 */ /* 0x001fe40006000000 */
[----:B------:R-:W-:-:S03]  /*96f0*/  ISETP.GT.AND P4, PT, R39, R48, PT ;  /* 0x000000302700720c */ /* 0x000fc60003f84270 */
[----:B------:R-:W-:-:S05]  /*9700*/  IMAD.IADD R41, R12, 0x1, R29 ;  /* 0x000000010c297824 */ /* 0x000fca00078e021d */
[----:B------:R-:W0:Y:S02]  /*9710*/  SHFL.DOWN PT, R27, R41, 0x2, R48 ;  /* 0x08400000291b7989 */ /* 0x000e2400000e0030 */
[----:B0-----:R-:W-:Y:S02]  /*9720*/  SEL R12, R27, RZ, !P4 ;  /* 0x000000ff1b0c7207 */ /* 0x001fe40006000000 */
[----:B------:R-:W-:-:S03]  /*9730*/  ISETP.GT.AND P4, PT, R35, R48, PT ;  /* 0x000000302300720c */ /* 0x000fc60003f84270 */
[----:B------:R-:W-:Y:S02]  /*9740*/  IMAD.IADD R49, R41, 0x1, R12 ;  /* 0x0000000129317824 */ /* 0x000fe400078e020c */
[----:B------:R-:W-:-:S03]  /*9750*/  VIADD R41, R46, 0x10 ;  /* 0x000000102e297836 */ /* 0x000fc60000000000 */
[----:B------:R-:W0:Y:S02]  /*9760*/  SHFL.DOWN PT, R27, R49, 0x4, R48 ;  /* 0x08800000311b7989 */ /* 0x000e2400000e0030 */
[----:B0-----:R-:W-:Y:S02]  /*9770*/  SEL R12, R27, RZ, !P4 ;  /* 0x000000ff1b0c7207 */ /* 0x001fe40006000000 */
[----:B------:R-:W-:-:S03]  /*9780*/  ISETP.GT.AND P4, PT, R34, R48, PT ;  /* 0x000000302200720c */ /* 0x000fc60003f84270 */
[----:B------:R-:W-:Y:S02]  /*9790*/  IMAD.IADD R51, R49, 0x1, R12 ;  /* 0x0000000131337824 */ /* 0x000fe400078e020c */
[----:B------:R-:W0:Y:S03]  /*97a0*/  LDC.64 R12, c[0x0][0x3a0] ;  /* 0x0000e800ff0c7b82 */ /* 0x000e260000000a00 */
[----:B------:R-:W1:Y:S02]  /*97b0*/  SHFL.DOWN PT, R27, R51, 0x8, R48 ;  /* 0x09000000331b7989 */ /* 0x000e6400000e0030 */
[----:B-1----:R-:W-:Y:S02]  /*97c0*/  SEL R14, R27, RZ, !P4 ;  /* 0x000000ff1b0e7207 */ /* 0x002fe40006000000 */
[----:B0-----:R-:W-:-:S03]  /*97d0*/  IADD3 R42, P4, PT, R12, 0x100, RZ ;  /* 0x000001000c2a7810 */ /* 0x001fc60007f9e0ff */
[----:B------:R-:W-:Y:S02]  /*97e0*/  IMAD.IADD R49, R51, 0x1, R14 ;  /* 0x0000000133317824 */ /* 0x000fe400078e020e */
[----:B------:R-:W-:Y:S01]  /*97f0*/  IMAD.X R44, RZ, RZ, R13, P4 ;  /* 0x000000ffff2c7224 */ /* 0x000fe200020e060d */
[----:B------:R-:W-:Y:S02]  /*9800*/  ISETP.GT.AND P4, PT, R41, R48, PT ;  /* 0x000000302900720c */ /* 0x000fe40003f84270 */
[----:B------:R-:W0:Y:S02]  /*9810*/  SHFL.DOWN PT, R27, R49, 0x10, R48 ;  /* 0x0a000000311b7989 */ /* 0x000e2400000e0030 */
[----:B0-----:R-:W-:Y:S02]  /*9820*/  SEL R40, R27, RZ, !P4 ;  /* 0x000000ff1b287207 */ /* 0x001fe40006000000 */
[----:B------:R-:W-:-:S03]  /*9830*/  ISETP.NE.AND P4, PT, R28, 0x65, PT ;  /* 0x000000651c00780c */ /* 0x000fc60003f85270 */
[----:B------:R-:W-:-:S10]  /*9840*/  IMAD.IADD R40, R49, 0x1, R40 ;  /* 0x0000000131287824 */ /* 0x000fd400078e0228 */
[----:B------:R-:W-:-:S13]  /*9850*/  VOTE.ALL P4, P4 ;  /* 0x0000000000ff7806 */ /* 0x000fda0002080000 */
.L_x_308:
[----:B------:R-:W-:Y:S05]  /*9860*/  @!P4 BRA `(.L_x_198) ;  /* 0x0000000000dcc947 */ /* 0x000fea0003800000 */
.L_x_206:
        /* <DEDUP_REMOVED lines=9> */
.L_x_311:
[----:B------:R-:W-:Y:S05]  /*9900*/  @!P4 BRA `(.L_x_200) ;  /* 0x000000000034c947 */ /* 0x000fea0003800000 */
[----:B------:R-:W-:-:S13]  /*9910*/  ISETP.GT.U32.AND P5, PT, R32, 0x1f3, PT ;  /* 0x000001f32000780c */ /* 0x000fda0003fa4070 */
.L_x_204:
[----:B------:R-:W-:Y:S05]  /*9920*/  YIELD ;  /* 0x0000000000007946 */ /* 0x000fea0003800000 */
[----:B------:R-:W-:Y:S05]  /*9930*/  @P5 BRA `(.L_x_201) ;  /* 0x0000000000085947 */ /* 0x000fea0003800000 */
[----:B------:R0:W-:Y:S06]  /*9940*/  MEMBAR.SC.CTA ;  /* 0x0000000000007992 */ /* 0x0001ec0000000000 */
[----:B0-----:R-:W-:Y:S05]  /*9950*/  BRA `(.L_x_202) ;  /* 0x0000000000087947 */ /* 0x001fea0003800000 */
.L_x_201:
[----:B------:R-:W-:Y:S05]  /*9960*/  NANOSLEEP 0x4c ;  /* 0x0000004c0000795d */ /* 0x000fea0003800000 */
[----:B------:R-:W-:Y:S01]  /*9970*/  NOP ;  /* 0x0000000000007918 */ /* 0x000fe20000000000 */
.L_x_202:
[----:B------:R-:W2:Y:S01]  /*9980*/  LD.E.64.STRONG.GPU R28, desc[UR8][R12.64+-0x100] ;  /* 0xffff00080c1c7980 */ /* 0x000ea2000c10fb00 */
[----:B------:R-:W-:Y:S01]  /*9990*/  UMOV UR5, 0xffffffff ;  /* 0xffffffff00057882 */ /* 0x000fe20000000000 */
[----:B--2---:R-:W-:Y:S02]  /*99a0*/  ISETP.NE.AND P4, PT, R28, 0x63, PT ;  /* 0x000000631c00780c */ /* 0x004fe40003f85270 */
[----:B------:R-:W-:Y:S11]  /*99b0*/  BRA.DIV UR5, `(.L_x_203) ;  /* 0x0000003205bc7947 */ /* 0x000ff6000b800000 */
[----:B------:R-:W-:-:S13]  /*99c0*/  VOTE.ANY P4, !P4 ;  /* 0x0000000000ff7806 */ /* 0x000fda0006080100 */
.L_x_314:
[----:B------:R-:W-:Y:S05]  /*99d0*/  @P4 BRA `(.L_x_204) ;  /* 0xfffffffc00d04947 */ /* 0x000fea000383ffff */
.L_x_200:
[----:B------:R-:W-:Y:S01]  /*99e0*/  UMOV UR5, 0xffffffff ;  /* 0xffffffff00057882 */ /* 0x000fe20000000000 */
[----:B------:R-:W-:Y:S02]  /*99f0*/  ISETP.NE.AND P4, PT, R28, 0x65, PT ;  /* 0x000000651c00780c */ /* 0x000fe40003f85270 */
[----:B------:R-:W-:Y:S11]  /*9a00*/  BRA.DIV UR5, `(.L_x_205) ;  /* 0x0000003205c87947 */ /* 0x000ff6000b800000 */
[----:B------:R-:W-:Y:S01]  /*9a10*/  VOTE.ANY R14, PT, !P4 ;  /* 0x00000000000e7806 */ /* 0x000fe200060e0100 */
[----:B------:R-:W-:-:S03]  /*9a20*/  VIADD R33, R33, 0xffffffe0 ;  /* 0xffffffe021217836 */ /* 0x000fc60000000000 */
[----:B------:R-:W-:-:S05]  /*9a30*/  LOP3.LUT R14, R14, 0x80000000, R47, 0xec, !PT ;  /* 0x800000000e0e7812 */ /* 0x000fca00078eec2f */
[----:B------:R-:W-:-:S05]  /*9a40*/  VIADD R13, R14, 0xffffffff ;  /* 0xffffffff0e0d7836 */ /* 0x000fca0000000000 */
[----:B------:R-:W-:-:S06]  /*9a50*/  LOP3.LUT R13, R14, R13, RZ, 0xc, !PT ;  /* 0x0000000d0e0d7212 */ /* 0x000fcc00078e0cff */
        /* <DEDUP_REMOVED lines=20> */
[----:B------:R-:W-:Y:S02]  /*9ba0*/  ISETP.NE.AND P4, PT, R28, 0x65, PT ;  /* 0x000000651c00780c */ /* 0x000fe40003f85270 */
[----:B------:R-:W-:-:S11]  /*9bb0*/  IADD3 R40, PT, PT, R49, R27, R40 ;  /* 0x0000001b31287210 */ /* 0x000fd60007ffe028 */
[----:B------:R-:W-:-:S13]  /*9bc0*/  VOTE.ALL P4, P4 ;  /* 0x0000000000ff7806 */ /* 0x000fda0002080000 */
.L_x_323:
[----:B------:R-:W-:Y:S05]  /*9bd0*/  @P4 BRA `(.L_x_206) ;  /* 0xfffffffc00244947 */ /* 0x000fea000383ffff */
.L_x_198:
[----:B------:R-:W-:-:S13]  /*9be0*/  ISETP.NE.AND P4, PT, R25, RZ, PT ;  /* 0x000000ff1900720c */ /* 0x000fda0003f85270 */
[----:B------:R-:W0:Y:S01]  /*9bf0*/  @!P4 S2R R13, SR_CgaCtaId ;  /* 0x00000000000dc919 */ /* 0x000e220000008800 */
[----:B------:R-:W-:Y:S01]  /*9c00*/  @!P4 MOV R12, 0x400 ;  /* 0x00000400000cc802 */ /* 0x000fe20000000f00 */
[----:B------:R-:W-:Y:S02]  /*9c10*/  @!P4 IMAD.IADD R15, R15, 0x1, R40 ;  /* 0x000000010f0fc824 */ /* 0x000fe400078e0228 */
[----:B------:R-:W-:-:S05]  /*9c20*/  @!P4 IMAD.MOV.U32 R14, RZ, RZ, 0x65 ;  /* 0x00000065ff0ec424 */ /* 0x000fca00078e00ff */
[----:B------:R1:W-:Y:S01]  /*9c30*/  @!P4 ST.E.64.STRONG.GPU desc[UR8][R30.64+0x100], R14 ;  /* 0x0001000e1e00c985 */ /* 0x0003e2000c10fb08 */
[----:B0-----:R-:W-:-:S05]  /*9c40*/  @!P4 LEA R12, R13, R12, 0x18 ;  /* 0x0000000c0d0cc211 */ /* 0x001fca00078ec0ff */
[----:B------:R1:W-:Y:S04]  /*9c50*/  @!P4 STS [R12+0x48], R15 ;  /* 0x0000480f0c00c388 */ /* 0x0003e80000000800 */
[----:B------:R1:W-:Y:S01]  /*9c60*/  @!P4 STS [R12+0x44], R40 ;  /* 0x000044280c00c388 */ /* 0x0003e20000000800 */
[----:B------:R-:W-:-:S13]  /*9c70*/  ISETP.NE.AND P4, PT, R46, RZ, PT ;  /* 0x000000ff2e00720c */ /* 0x000fda0003f85270 */
[----:B------:R-:W0:Y:S01]  /*9c80*/  @!P4 S2R R28, SR_CgaCtaId ;  /* 0x00000000001cc919 */ /* 0x000e220000008800 */
[----:B------:R-:W-:-:S04]  /*9c90*/  @!P4 MOV R13, 0x400 ;  /* 0x00000400000dc802 */ /* 0x000fc80000000f00 */
[----:B0-----:R-:W-:Y:S01]  /*9ca0*/  @!P4 LEA R13, R28, R13, 0x18 ;  /* 0x0000000d1c0dc211 */ /* 0x001fe200078ec0ff */
[----:B------:R-:W-:Y:S02]  /*9cb0*/  IMAD.MOV.U32 R28, RZ, RZ, R45 ;  /* 0x000000ffff1c7224 */ /* 0x000fe400078e002d */
[----:B------:R-:W-:Y:S02]  /*9cc0*/  @!P4 IMAD.MOV.U32 R28, RZ, RZ, R40 ;  /* 0x000000ffff1cc224 */ /* 0x000fe400078e0028 */
[----:B------:R1:W-:Y:S05]  /*9cd0*/  @!P4 STS [R13+0x3c], R40 ;  /* 0x00003c280d00c388 */ /* 0x0003ea0000000800 */
.L_x_188:
[----:B------:R-:W-:Y:S05]  /*9ce0*/  WARPSYNC.ALL ;  /* 0x0000000000007948 */ /* 0x000fea0003800000 */
[----:B------:R-:W0:Y:S08]  /*9cf0*/  S2UR UR5, SR_CgaCtaId ;  /* 0x00000000000579c3 */ /* 0x000e300000008800 */
[----:B------:R-:W-:Y:S01]  /*9d00*/  BAR.SYNC.DEFER_BLOCKING 0x0 ;  /* 0x0000000000007b1d */ /* 0x000fe20000010000 */
[----:B------:R-:W-:-:S02]  /*9d10*/  ISETP.NE.AND P4, PT, R25, RZ, PT ;  /* 0x000000ff1900720c */ /* 0x000fc40003f85270 */
[----:B-1----:R-:W-:Y:S02]  /*9d20*/  P2R R13, PR, RZ, 0x1 ;  /* 0x00000001ff0d7803 */ /* 0x002fe40000000000 */
[C---:B------:R-:W-:Y:S01]  /*9d30*/  LOP3.LUT P0, RZ, R37.reuse, 0x10, RZ, 0xc0, !PT ;  /* 0x0000001025ff7812 */ /* 0x040fe2000780c0ff */
[----:B------:R-:W-:Y:S01]  /*9d40*/  UMOV UR4, 0x400 ;  /* 0x0000040000047882 */ /* 0x000fe20000000000 */
[----:B------:R-:W-:Y:S02]  /*9d50*/  P2R R29, PR, RZ, 0x2 ;  /* 0x00000002ff1d7803 */ /* 0x000fe40000000000 */
[C---:B------:R-:W-:Y:S02]  /*9d60*/  LOP3.LUT P1, RZ, R37.reuse, 0x20, RZ, 0xc0, !PT ;  /* 0x0000002025ff7812 */ /* 0x040fe4000782c0ff */
[----:B------:R-:W-:Y:S02]  /*9d70*/  P2R R30, PR, RZ, 0x4 ;  /* 0x00000004ff1e7803 */ /* 0x000fe40000000000 */
[----:B------:R-:W-:-:S02]  /*9d80*/  LOP3.LUT P2, RZ, R37, 0x2, RZ, 0xc0, !PT ;  /* 0x0000000225ff7812 */ /* 0x000fc4000784c0ff */
[----:B------:R-:W-:Y:S02]  /*9d90*/  P2R R33, PR, RZ, 0x8 ;  /* 0x00000008ff217803 */ /* 0x000fe40000000000 */
[----:B------:R-:W-:Y:S02]  /*9da0*/  LOP3.LUT P3, RZ, R37, 0x1, RZ, 0xc0, !PT ;  /* 0x0000000125ff7812 */ /* 0x000fe4000786c0ff */
[----:B------:R-:W-:Y:S02]  /*9db0*/  IADD3 R42, PT, PT, -R43, 0x1980, RZ ;  /* 0x000019802b2a7810 */ /* 0x000fe40007ffe1ff */
[----:B------:R-:W-:Y:S01]  /*9dc0*/  LOP3.LUT P5, RZ, R37, 0x8, RZ, 0xc0, !PT ;  /* 0x0000000825ff7812 */ /* 0x000fe200078ac0ff */
[----:B0-----:R-:W-:-:S09]  /*9dd0*/  ULEA UR4, UR5, UR4, 0x18 ;  /* 0x0000000405047291 */ /* 0x001fd2000f8ec0ff */
[----:B------:R-:W0:Y:S02]  /*9de0*/  LDS R12, [UR4+0x3c] ;  /* 0x00003c04ff0c7984 */ /* 0x000e240008000800 */
[----:B0-----:R-:W-:Y:S02]  /*9df0*/  SEL R41, R12, RZ, P4 ;  /* 0x000000ff0c297207 */ /* 0x001fe40002000000 */
[----:B------:R-:W-:-:S03]  /*9e00*/  LOP3.LUT P4, RZ, R37, 0x4, RZ, 0xc0, !PT ;  /* 0x0000000425ff7812 */ /* 0x000fc6000788c0ff */
[----:B------:R-:W-:-:S04]  /*9e10*/  IMAD.IADD R41, R41, 0x1, R28 ;  /* 0x0000000129297824 */ /* 0x000fc800078e021c */
[--C-:B------:R-:W-:Y:S02]  /*9e20*/  IMAD.IADD R27, R11, 0x1, R41.reuse ;  /* 0x000000010b1b7824 */ /* 0x100fe400078e0229 */
[----:B------:R-:W-:Y:S02]  /*9e30*/  IMAD.IADD R4, R4, 0x1, R41 ;  /* 0x0000000104047824 */ /* 0x000fe400078e0229 */
[----:B------:R-:W-:Y:S02]  /*9e40*/  VIADD R28, R27, 0x1 ;  /* 0x000000011b1c7836 */ /* 0x000fe40000000000 */
[----:B------:R-:W-:Y:S01]  /*9e50*/  @!P0 IMAD.MOV R28, RZ, RZ, R27 ;  /* 0x000000ffff1c8224 */ /* 0x000fe200078e021b */
[----:B------:R-:W-:Y:S01]  /*9e60*/  ISETP.NE.AND P0, PT, R13, RZ, PT ;  /* 0x000000ff0d00720c */ /* 0x000fe20003f05270 */
[--C-:B------:R-:W-:Y:S01]  /*9e70*/  IMAD.IADD R34, R2, 0x1, R41.reuse ;  /* 0x0000000102227824 */ /* 0x100fe200078e0229 */
[----:B------:R-:W0:Y:S01]  /*9e80*/  LDS.128 R12, [UR4+0x40] ;  /* 0x00004004ff0c7984 */ /* 0x000e220008000c00 */
[----:B------:R-:W-:Y:S01]  /*9e90*/  VIADD R32, R28, 0x1 ;  /* 0x000000011c207836 */ /* 0x000fe20000000000 */
[----:B------:R-:W-:Y:S01]  /*9ea0*/  SEL R44, RZ, 0x1, !P0 ;  /* 0x00000001ff2c7807 */ /* 0x000fe20004000000 */
[----:B------:R-:W-:Y:S01]  /*9eb0*/  @!P1 IMAD.MOV R32, RZ, RZ, R28 ;  /* 0x000000ffff209224 */ /* 0x000fe200078e021c */
[----:B------:R-:W-:Y:S01]  /*9ec0*/  ISETP.NE.AND P1, PT, R29, RZ, PT ;  /* 0x000000ff1d00720c */ /* 0x000fe20003f25270 */
[----:B------:R-:W-:-:S02]  /*9ed0*/  IMAD.IADD R0, R0, 0x1, R41 ;  /* 0x0000000100007824 */ /* 0x000fc400078e0229 */
[----:B------:R-:W-:Y:S02]  /*9ee0*/  VIADD R31, R32, 0x1 ;  /* 0x00000001201f7836 */ /* 0x000fe40000000000 */
[----:B------:R-:W-:Y:S01]  /*9ef0*/  @!P2 IMAD.MOV R31, RZ, RZ, R32 ;  /* 0x000000ffff1fa224 */ /* 0x000fe200078e0220 */
[----:B------:R-:W-:Y:S01]  /*9f00*/  ISETP.NE.AND P2, PT, R30, RZ, PT ;  /* 0x000000ff1e00720c */ /* 0x000fe20003f45270 */
[----:B------:R-:W-:Y:S02]  /*9f10*/  VIADD R40, R44, 0x1 ;  /* 0x000000012c287836 */ /* 0x000fe40000000000 */
[----:B------:R-:W-:Y:S02]  /*9f20*/  VIADD R30, R31, 0x1 ;  /* 0x000000011f1e7836 */ /* 0x000fe40000000000 */
[----:B------:R-:W-:Y:S01]  /*9f30*/  @!P3 IMAD.MOV R30, RZ, RZ, R31 ;  /* 0x000000ffff1eb224 */ /* 0x000fe200078e021f */
[----:B------:R-:W-:Y:S01]  /*9f40*/  ISETP.NE.AND P3, PT, R33, RZ, PT ;  /* 0x000000ff2100720c */ /* 0x000fe20003f65270 */
[----:B------:R-:W-:-:S02]  /*9f50*/  @!P4 IMAD.MOV R40, RZ, RZ, R44 ;  /* 0x000000ffff28c224 */ /* 0x000fc400078e022c */
[----:B------:R-:W-:Y:S02]  /*9f60*/  VIADD R29, R30, 0x1 ;  /* 0x000000011e1d7836 */ /* 0x000fe40000000000 */
[----:B------:R-:W-:Y:S02]  /*9f70*/  @!P6 IMAD.MOV R29, RZ, RZ, R30 ;  /* 0x000000ffff1de224 */ /* 0x000fe400078e021e */
[----:B------:R-:W-:Y:S02]  /*9f80*/  IMAD.IADD R40, R41, 0x1, R40 ;  /* 0x0000000129287824 */ /* 0x000fe400078e0228 */
[--C-:B------:R-:W-:Y:S02]  /*9f90*/  IMAD.IADD R33, R3, 0x1, R41.reuse ;  /* 0x0000000103217824 */ /* 0x100fe400078e0229 */
[----:B------:R-:W-:Y:S02]  /*9fa0*/  VIADD R39, R40, 0x1 ;  /* 0x0000000128277836 */ /* 0x000fe40000000000 */
[----:B------:R-:W-:-:S02]  /*9fb0*/  IMAD.IADD R43, R44, 0x1, R41 ;  /* 0x000000012c2b7824 */ /* 0x000fc400078e0229 */
[----:B------:R-:W-:Y:S02]  /*9fc0*/  @!P5 IMAD.MOV R39, RZ, RZ, R40 ;  /* 0x000000ffff27d224 */ /* 0x000fe400078e0228 */
[--C-:B0-----:R-:W-:Y:S02]  /*9fd0*/  IMAD.IADD R11, R14, 0x1, -R42.reuse ;  /* 0x000000010e0b7824 */ /* 0x101fe400078e0a2a */
[----:B------:R-:W-:Y:S02]  /*9fe0*/  IMAD.IADD R42, R15, 0x1, -R42 ;  /* 0x000000010f2a7824 */ /* 0x000fe400078e0a2a */
[----:B------:R-:W-:Y:S02]  /*9ff0*/  VIADD R12, R29, 0x1 ;  /* 0x000000011d0c7836 */ /* 0x000fe40000000000 */
[----:B------:R-:W-:Y:S01]  /*a000*/  @!P1 IMAD.MOV R12, RZ, RZ, R29 ;  /* 0x000000ffff0c9224 */ /* 0x000fe200078e021d */
[----:B------:R-:W-:-:S03]  /*a010*/  ISETP.GT.AND P4, PT, R42, 0x180, PT ;  /* 0x000001802a00780c */ /* 0x000fc60003f84270 */
[----:B------:R-:W-:Y:S02]  /*a020*/  VIADD R14, R12, 0x1 ;  /* 0x000000010c0e7836 */ /* 0x000fe40000000000 */
[----:B------:R-:W-:-:S04]  /*a030*/  @!P2 IMAD.MOV R14, RZ, RZ, R12 ;  /* 0x000000ffff0ea224 */ /* 0x000fc800078e020c */
[----:B------:R-:W-:Y:S02]  /*a040*/  VIADD R35, R14, 0x1 ;  /* 0x000000010e237836 */ /* 0x000fe40000000000 */
[----:B------:R-:W-:Y:S02]  /*a050*/  @!P3 IMAD.MOV R35, RZ, RZ, R14 ;  /* 0x000000ffff23b224 */ /* 0x000fe400078e020e */
[----:B------:R-:W-:Y:S05]  /*a060*/  @P4 BRA `(.L_x_207) ;  /* 0x0000001000284947 */ /* 0x000fea0003800000 */
[----:B------:R-:W-:Y:S01]  /*a070*/  ISETP.LT.AND P0, PT, R41, R11, P0 ;  /* 0x0000000b2900720c */ /* 0x000fe20000701270 */
[----:B------:R-:W0:Y:S01]  /*a080*/  LDCU.U8 UR5, c[0x0][0x3b8] ;  /* 0x00007700ff0577ac */ /* 0x000e220008000000 */
[----:B------:R-:W-:Y:S11]  /*a090*/  BSSY.RECONVERGENT B0, `(.L_x_208) ;  /* 0x000000d000007945 */ /* 0x000ff60003800200 */
[----:B------:R-:W-:Y:S05]  /*a0a0*/  @!P0 BRA `(.L_x_209) ;  /* 0x00000000002c8947 */ /* 0x000fea0003800000 */
[----:B0-----:R-:W-:Y:S01]  /*a0b0*/  UISETP.NE.AND UP0, UPT, UR5, URZ, UPT ;  /* 0x000000ff0500728c */ /* 0x001fe2000bf05270 */
[----:B------:R-:W-:-:S08]  /*a0c0*/  CS2R R2, SRZ ;  /* 0x0000000000027805 */ /* 0x000fd0000001ff00 */
[----:B------:R-:W-:Y:S05]  /*a0d0*/  BRA.U UP0, `(.L_x_210) ;  /* 0x0000000100087547 */ /* 0x000fea000b800000 */
[----:B------:R-:W0:Y:S02]  /*a0e0*/  LDC.64 R2, c[0x0][0x3d0] ;  /* 0x0000f400ff027b82 */ /* 0x000e240000000a00 */
[----:B0-----:R-:W5:Y:S02]  /*a0f0*/  LDG.E.64 R2, desc[UR8][R2.64] ;  /* 0x0000000802027981 */ /* 0x001f64000c1e1b00 */
.L_x_210:
[----:B------:R-:W0:Y:S01]  /*a100*/  LDCU.64 UR10, c[0x0][0x390] ;  /* 0x00007200ff0a77ac */ /* 0x000e220008000a00 */
[----:B-----5:R-:W-:-:S04]  /*a110*/  IADD3 R13, P0, PT, R41, R2, RZ ;  /* 0x00000002290d7210 */ /* 0x020fc80007f1e0ff */
[----:B------:R-:W-:Y:S02]  /*a120*/  LEA.HI.X.SX32 R26, R41, R3, 0x1, P0 ;  /* 0x00000003291a7211 */ /* 0x000fe400000f0eff */
[----:B0-----:R-:W-:-:S04]  /*a130*/  LEA R2, P0, R13, UR10, 0x2 ;  /* 0x0000000a0d027c11 */ /* 0x001fc8000f8010ff */
[----:B------:R-:W-:-:S05]  /*a140*/  LEA.HI.X R3, R13, UR11, R26, 0x2, P0 ;  /* 0x0000000b0d037c11 */ /* 0x000fca00080f141a */
[----:B------:R1:W-:Y:S04]  /*a150*/  STG.E desc[UR8][R2.64], R24 ;  /* 0x0000001802007986 */ /* 0x0003e8000c101908 */
.L_x_209:
[----:B0-----:R-:W-:Y:S05]  /*a160*/  BSYNC.RECONVERGENT B0 ;  /* 0x0000000000007941 */ /* 0x001fea0003800200 */
.L_x_208:
[----:B------:R-:W-:Y:S01]  /*a170*/  LOP3.LUT P0, RZ, R37, 0x4, RZ, 0xc0, !PT ;  /* 0x0000000425ff7812 */ /* 0x000fe2000780c0ff */
[----:B------:R-:W-:Y:S03]  /*a180*/  BSSY.RECONVERGENT B0, `(.L_x_211) ;  /* 0x000000e000007945 */ /* 0x000fe60003800200 */
[----:B------:R-:W-:-:S13]  /*a190*/  ISETP.GE.OR P0, PT, R43, R11, !P0 ;  /* 0x0000000b2b00720c */ /* 0x000fda0004706670 */
[----:B------:R-:W-:Y:S05]  /*a1a0*/  @P0 BRA `(.L_x_212) ;  /* 0x00000000002c0947 */ /* 0x000fea0003800000 */
[----:B------:R-:W-:Y:S01]  /*a1b0*/  UISETP.NE.AND UP0, UPT, UR5, URZ, UPT ;  /* 0x000000ff0500728c */ /* 0x000fe2000bf05270 */
[----:B-1----:R-:W-:-:S08]  /*a1c0*/  CS2R R2, SRZ ;  /* 0x0000000000027805 */ /* 0x002fd0000001ff00 */
[----:B------:R-:W-:Y:S05]  /*a1d0*/  BRA.U UP0, `(.L_x_213) ;  /* 0x0000000100087547 */ /* 0x000fea000b800000 */
[----:B------:R-:W0:Y:S02]  /*a1e0*/  LDC.64 R2, c[0x0][0x3d0] ;  /* 0x0000f400ff027b82 */ /* 0x000e240000000a00 */
[----:B0-----:R-:W5:Y:S02]  /*a1f0*/  LDG.E.64 R2, desc[UR8][R2.64] ;  /* 0x0000000802027981 */ /* 0x001f64000c1e1b00 */
.L_x_213:
[----:B------:R-:W0:Y:S01]  /*a200*/  LDCU.64 UR10, c[0x0][0x390] ;  /* 0x00007200ff0a77ac */ /* 0x000e220008000a00 */
[----:B-----5:R-:W-:-:S04]  /*a210*/  IADD3 R13, P0, PT, R43, R2, RZ ;  /* 0x000000022b0d7210 */ /* 0x020fc80007f1e0ff */
[----:B------:R-:W-:Y:S02]  /*a220*/  LEA.HI.X.SX32 R24, R43, R3, 0x1, P0 ;  /* 0x000000032b187211 */ /* 0x000fe400000f0eff */
[----:B0-----:R-:W-:-:S04]  /*a230*/  LEA R2, P0, R13, UR10, 0x2 ;  /* 0x0000000a0d027c11 */ /* 0x001fc8000f8010ff */
[----:B------:R-:W-:-:S05]  /*a240*/  LEA.HI.X R3, R13, UR11, R24, 0x2, P0 ;  /* 0x0000000b0d037c11 */ /* 0x000fca00080f1418 */
[----:B------:R0:W-:Y:S04]  /*a250*/  STG.E desc[UR8][R2.64], R23 ;  /* 0x0000001702007986 */ /* 0x0001e8000c101908 */
.L_x_212:
[----:B------:R-:W-:Y:S05]  /*a260*/  BSYNC.RECONVERGENT B0 ;  /* 0x0000000000007941 */ /* 0x000fea0003800200 */
.L_x_211:
[----:B------:R-:W-:Y:S01]  /*a270*/  ISETP.GE.OR P0, PT, R40, R11, !P5 ;  /* 0x0000000b2800720c */ /* 0x000fe20006f06670 */
[----:B------:R-:W-:-:S12]  /*a280*/  BSSY.RECONVERGENT B0, `(.L_x_214) ;  /* 0x000000d000007945 */ /* 0x000fd80003800200 */
[----:B------:R-:W-:Y:S05]  /*a290*/  @P0 BRA `(.L_x_215) ;  /* 0x00000000002c0947 */ /* 0x000fea0003800000 */
[----:B------:R-:W-:Y:S01]  /*a2a0*/  UISETP.NE.AND UP0, UPT, UR5, URZ, UPT ;  /* 0x000000ff0500728c */ /* 0x000fe2000bf05270 */
[----:B01----:R-:W-:-:S08]  /*a2b0*/  CS2R R2, SRZ ;  /* 0x0000000000027805 */ /* 0x003fd0000001ff00 */
[----:B------:R-:W-:Y:S05]  /*a2c0*/  BRA.U UP0, `(.L_x_216) ;  /* 0x0000000100087547 */ /* 0x000fea000b800000 */
[----:B------:R-:W0:Y:S02]  /*a2d0*/  LDC.64 R2, c[0x0][0x3d0] ;  /* 0x0000f400ff027b82 */ /* 0x000e240000000a00 */
[----:B0-----:R-:W5:Y:S02]  /*a2e0*/  LDG.E.64 R2, desc[UR8][R2.64] ;  /* 0x0000000802027981 */ /* 0x001f64000c1e1b00 */
.L_x_216:
[----:B------:R-:W0:Y:S01]  /*a2f0*/  LDCU.64 UR10, c[0x0][0x390] ;  /* 0x00007200ff0a77ac */ /* 0x000e220008000a00 */
[----:B-----5:R-:W-:-:S04]  /*a300*/  IADD3 R13, P0, PT, R40, R2, RZ ;  /* 0x00000002280d7210 */ /* 0x020fc80007f1e0ff */
[----:B------:R-:W-:Y:S02]  /*a310*/  LEA.HI.X.SX32 R40, R40, R3, 0x1, P0 ;  /* 0x0000000328287211 */ /* 0x000fe400000f0eff */
[----:B0-----:R-:W-:-:S04]  /*a320*/  LEA R2, P0, R13, UR10, 0x2 ;  /* 0x0000000a0d027c11 */ /* 0x001fc8000f8010ff */
[----:B------:R-:W-:-:S05]  /*a330*/  LEA.HI.X R3, R13, UR11, R40, 0x2, P0 ;  /* 0x0000000b0d037c11 */ /* 0x000fca00080f1428 */
[----:B------:R2:W-:Y:S04]  /*a340*/  STG.E desc[UR8][R2.64], R22 ;  /* 0x0000001602007986 */ /* 0x0005e8000c101908 */
.L_x_215:
[----:B------:R-:W-:Y:S05]  /*a350*/  BSYNC.RECONVERGENT B0 ;  /* 0x0000000000007941 */ /* 0x000fea0003800200 */
.L_x_214:
        /* <DEDUP_REMOVED lines=9> */
.L_x_219:
[----:B------:R-:W0:Y:S01]  /*a3f0*/  LDCU.64 UR10, c[0x0][0x390] ;  /* 0x00007200ff0a77ac */ /* 0x000e220008000a00 */
[----:B-----5:R-:W-:-:S04]  /*a400*/  IADD3 R13, P0, PT, R39, R2, RZ ;  /* 0x00000002270d7210 */ /* 0x020fc80007f1e0ff */
[----:B------:R-:W-:Y:S02]  /*a410*/  LEA.HI.X.SX32 R22, R39, R3, 0x1, P0 ;  /* 0x0000000327167211 */ /* 0x000fe400000f0eff */
[----:B0-----:R-:W-:-:S04]  /*a420*/  LEA R2, P0, R13, UR10, 0x2 ;  /* 0x0000000a0d027c11 */ /* 0x001fc8000f8010ff */
[----:B------:R-:W-:-:S05]  /*a430*/  LEA.HI.X R3, R13, UR11, R22, 0x2, P0 ;  /* 0x0000000b0d037c11 */ /* 0x000fca00080f1416 */
[----:B------:R3:W-:Y:S04]  /*a440*/  STG.E desc[UR8][R2.64], R21 ;  /* 0x0000001502007986 */ /* 0x0007e8000c101908 */
.L_x_218:
[----:B------:R-:W-:Y:S05]  /*a450*/  BSYNC.RECONVERGENT B0 ;  /* 0x0000000000007941 */ /* 0x000fea0003800200 */
.L_x_217:
        /* <DEDUP_REMOVED lines=9> */
.L_x_222:
[----:B------:R-:W0:Y:S01]  /*a4f0*/  LDCU.64 UR10, c[0x0][0x390] ;  /* 0x00007200ff0a77ac */ /* 0x000e220008000a00 */
[----:B-----5:R-:W-:-:S04]  /*a500*/  IADD3 R13, P0, PT, R27, R2, RZ ;  /* 0x000000021b0d7210 */ /* 0x020fc80007f1e0ff */
[----:B------:R-:W-:Y:S02]  /*a510*/  LEA.HI.X.SX32 R22, R27, R3, 0x1, P0 ;  /* 0x000000031b167211 */ /* 0x000fe400000f0eff */
[----:B0-----:R-:W-:-:S04]  /*a520*/  LEA R2, P0, R13, UR10, 0x2 ;  /* 0x0000000a0d027c11 */ /* 0x001fc8000f8010ff */
[----:B------:R-:W-:-:S05]  /*a530*/  LEA.HI.X R3, R13, UR11, R22, 0x2, P0 ;  /* 0x0000000b0d037c11 */ /* 0x000fca00080f1416 */
[----:B------:R4:W-:Y:S04]  /*a540*/  STG.E desc[UR8][R2.64], R36 ;  /* 0x0000002402007986 */ /* 0x0009e8000c101908 */
.L_x_221:
[----:B------:R-:W-:Y:S05]  /*a550*/  BSYNC.RECONVERGENT B0 ;  /* 0x0000000000007941 */ /* 0x000fea0003800200 */
.L_x_220:
        /* <DEDUP_REMOVED lines=9> */
.L_x_225:
[----:B------:R-:W0:Y:S01]  /*a5f0*/  LDCU.64 UR10, c[0x0][0x390] ;  /* 0x00007200ff0a77ac */ /* 0x000e220008000a00 */
[----:B-----5:R-:W-:-:S04]  /*a600*/  IADD3 R13, P0, PT, R28, R2, RZ ;  /* 0x000000021c0d7210 */ /* 0x020fc80007f1e0ff */
[----:B------:R-:W-:Y:S02]  /*a610*/  LEA.HI.X.SX32 R28, R28, R3, 0x1, P0 ;  /* 0x000000031c1c7211 */ /* 0x000fe400000f0eff */
[----:B0-----:R-:W-:-:S04]  /*a620*/  LEA R2, P0, R13, UR10, 0x2 ;  /* 0x0000000a0d027c11 */ /* 0x001fc8000f8010ff */
[----:B------:R-:W-:-:S05]  /*a630*/  LEA.HI.X R3, R13, UR11, R28, 0x2, P0 ;  /* 0x0000000b0d037c11 */ /* 0x000fca00080f141c */
[----:B------:R0:W-:Y:S04]  /*a640*/  STG.E desc[UR8][R2.64], R38 ;  /* 0x0000002602007986 */ /* 0x0001e8000c101908 */
.L_x_224:
[----:B------:R-:W-:Y:S05]  /*a650*/  BSYNC.RECONVERGENT B0 ;  /* 0x0000000000007941 */ /* 0x000fea0003800200 */
.L_x_223:
        /* <DEDUP_REMOVED lines=9> */
.L_x_228:
[----:B------:R-:W0:Y:S01]  /*a6f0*/  LDCU.64 UR10, c[0x0][0x390] ;  /* 0x00007200ff0a77ac */ /* 0x000e220008000a00 */
[----:B-----5:R-:W-:-:S04]  /*a700*/  IADD3 R13, P0, PT, R32, R2, RZ ;  /* 0x00000002200d7210 */ /* 0x020fc80007f1e0ff */
[----:B------:R-:W-:Y:S02]  /*a710*/  LEA.HI.X.SX32 R32, R32, R3, 0x1, P0 ;  /* 0x0000000320207211 */ /* 0x000fe400000f0eff */
[----:B0-----:R-:W-:-:S04]  /*a720*/  LEA R2, P0, R13, UR10, 0x2 ;  /* 0x0000000a0d027c11 */ /* 0x001fc8000f8010ff */
[----:B------:R-:W-:-:S05]  /*a730*/  LEA.HI.X R3, R13, UR11, R32, 0x2, P0 ;  /* 0x0000000b0d037c11 */ /* 0x000fca00080f1420 */
[----:B------:R0:W-:Y:S04]  /*a740*/  STG.E desc[UR8][R2.64], R20 ;  /* 0x0000001402007986 */ /* 0x0001e8000c101908 */
.L_x_227:
[----:B------:R-:W-:Y:S05]  /*a750*/  BSYNC.RECONVERGENT B0 ;  /* 0x0000000000007941 */ /* 0x000fea0003800200 */
.L_x_226:
        /* <DEDUP_REMOVED lines=9> */
.L_x_231:
[----:B------:R-:W0:Y:S01]  /*a7f0*/  LDCU.64 UR10, c[0x0][0x390] ;  /* 0x00007200ff0a77ac */ /* 0x000e220008000a00 */
[----:B-----5:R-:W-:-:S04]  /*a800*/  IADD3 R13, P0, PT, R31, R2, RZ ;  /* 0x000000021f0d7210 */ /* 0x020fc80007f1e0ff */
[----:B------:R-:W-:Y:S02]  /*a810*/  LEA.HI.X.SX32 R20, R31, R3, 0x1, P0 ;  /* 0x000000031f147211 */ /* 0x000fe400000f0eff */
[----:B0-----:R-:W-:-:S04]  /*a820*/  LEA R2, P0, R13, UR10, 0x2 ;  /* 0x0000000a0d027c11 */ /* 0x001fc8000f8010ff */
[----:B------:R-:W-:-:S05]  /*a830*/  LEA.HI.X R3, R13, UR11, R20, 0x2, P0 ;  /* 0x0000000b0d037c11 */ /* 0x000fca00080f1414 */
[----:B------:R0:W-:Y:S04]  /*a840*/  STG.E desc[UR8][R2.64], R19 ;  /* 0x0000001302007986 */ /* 0x0001e8000c101908 */
.L_x_230:
[----:B------:R-:W-:Y:S05]  /*a850*/  BSYNC.RECONVERGENT B0 ;  /* 0x0000000000007941 */ /* 0x000fea0003800200 */
.L_x_229:
        /* <DEDUP_REMOVED lines=8> */
.L_x_234:
[----:B------:R-:W0:Y:S01]  /*a8e0*/  LDCU.64 UR10, c[0x0][0x390] ;  /* 0x00007200ff0a77ac */ /* 0x000e220008000a00 */
[----:B-----5:R-:W-:-:S04]  /*a8f0*/  IADD3 R13, P0, PT, R30, R2, RZ ;  /* 0x000000021e0d7210 */ /* 0x020fc80007f1e0ff */
[----:B------:R-:W-:Y:S02]  /*a900*/  LEA.HI.X.SX32 R30, R30, R3, 0x1, P0 ;  /* 0x000000031e1e7211 */ /* 0x000fe400000f0eff */
[----:B0-----:R-:W-:-:S04]  /*a910*/  LEA R2, P0, R13, UR10, 0x2 ;  /* 0x0000000a0d027c11 */ /* 0x001fc8000f8010ff */
[----:B------:R-:W-:-:S05]  /*a920*/  LEA.HI.X R3, R13, UR11, R30, 0x2, P0 ;  /* 0x0000000b0d037c11 */ /* 0x000fca00080f141e */
[----:B------:R0:W-:Y:S04]  /*a930*/  STG.E desc[UR8][R2.64], R18 ;  /* 0x0000001202007986 */ /* 0x0001e8000c101908 */
.L_x_233:
[----:B------:R-:W-:Y:S05]  /*a940*/  BSYNC.RECONVERGENT B0 ;  /* 0x0000000000007941 */ /* 0x000fea0003800200 */
.L_x_232:
        /* <DEDUP_REMOVED lines=8> */
.L_x_237:
[----:B------:R-:W0:Y:S01]  /*a9d0*/  LDCU.64 UR10, c[0x0][0x390] ;  /* 0x00007200ff0a77ac */ /* 0x000e220008000a00 */
[----:B-----5:R-:W-:-:S04]  /*a9e0*/  IADD3 R13, P0, PT, R29, R2, RZ ;  /* 0x000000021d0d7210 */ /* 0x020fc80007f1e0ff */
[----:B------:R-:W-:Y:S02]  /*a9f0*/  LEA.HI.X.SX32 R18, R29, R3, 0x1, P0 ;  /* 0x000000031d127211 */ /* 0x000fe400000f0eff */
[----:B0-----:R-:W-:-:S04]  /*aa00*/  LEA R2, P0, R13, UR10, 0x2 ;  /* 0x0000000a0d027c11 */ /* 0x001fc8000f8010ff */
[----:B------:R-:W-:-:S05]  /*aa10*/  LEA.HI.X R3, R13, UR11, R18, 0x2, P0 ;  /* 0x0000000b0d037c11 */ /* 0x000fca00080f1412 */
[----:B------:R0:W-:Y:S04]  /*aa20*/  STG.E desc[UR8][R2.64], R17 ;  /* 0x0000001102007986 */ /* 0x0001e8000c101908 */
.L_x_236:
[----:B------:R-:W-:Y:S05]  /*aa30*/  BSYNC.RECONVERGENT B0 ;  /* 0x0000000000007941 */ /* 0x000fea0003800200 */
.L_x_235:
[----:B------:R-:W-:Y:S01]  /*aa40*/  ISETP.GE.OR P2, PT, R12, R11, !P2 ;  /* 0x0000000b0c00720c */ /* 0x000fe20005746670 */
[----:B------:R-:W-:-:S12]  /*aa50*/  BSSY.RECONVERGENT B0, `(.L_x_238) ;  /* 0x000000d000007945 */ /* 0x000fd80003800200 */
[----:B------:R-:W-:Y:S05]  /*aa60*/  @P2 BRA `(.L_x_239) ;  /* 0x00000000002c2947 */ /* 0x000fea0003800000 */
[----:B------:R-:W-:Y:S01]  /*aa70*/  UISETP.NE.AND UP0, UPT, UR5, URZ, UPT ;  /* 0x000000ff0500728c */ /* 0x000fe2000bf05270 */
[----:B01234-:R-:W-:Y:S01]  /*aa80*/  CS2R R2, SRZ ;  /* 0x0000000000027805 */ /* 0x01ffe2000001ff00 */
[----:B------:R-:W0:Y:S07]  /*aa90*/  LDCU.64 UR10, c[0x0][0x390] ;  /* 0x00007200ff0a77ac */ /* 0x000e2e0008000a00 */
[----:B------:R-:W-:Y:S05]  /*aaa0*/  BRA.U UP0, `(.L_x_240) ;  /* 0x0000000100087547 */ /* 0x000fea000b800000 */
[----:B------:R-:W1:Y:S02]  /*aab0*/  LDC.64 R2, c[0x0][0x3d0] ;  /* 0x0000f400ff027b82 */ /* 0x000e640000000a00 */
[----:B-1----:R-:W5:Y:S02]  /*aac0*/  LDG.E.64 R2, desc[UR8][R2.64] ;  /* 0x0000000802027981 */ /* 0x002f64000c1e1b00 */
.L_x_240:
[----:B-----5:R-:W-:-:S04]  /*aad0*/  IADD3 R13, P0, PT, R12, R2, RZ ;  /* 0x000000020c0d7210 */ /* 0x020fc80007f1e0ff */
[----:B------:R-:W-:Y:S02]  /*aae0*/  LEA.HI.X.SX32 R12, R12, R3, 0x1, P0 ;  /* 0x000000030c0c7211 */ /* 0x000fe400000f0eff */
[----:B0-----:R-:W-:-:S04]  /*aaf0*/  LEA R2, P0, R13, UR10, 0x2 ;  /* 0x0000000a0d027c11 */ /* 0x001fc8000f8010ff */
[----:B------:R-:W-:-:S05]  /*ab00*/  LEA.HI.X R3, R13, UR11, R12, 0x2, P0 ;  /* 0x0000000b0d037c11 */ /* 0x000fca00080f140c */
[----:B------:R0:W-:Y:S04]  /*ab10*/  STG.E desc[UR8][R2.64], R16 ;  /* 0x0000001002007986 */ /* 0x0001e8000c101908 */
.L_x_239:
[----:B------:R-:W-:Y:S05]  /*ab20*/  BSYNC.RECONVERGENT B0 ;  /* 0x0000000000007941 */ /* 0x000fea0003800200 */
.L_x_238:
        /* <DEDUP_REMOVED lines=9> */
.L_x_243:
[----:B-----5:R-:W-:-:S04]  /*abc0*/  IADD3 R12, P0, PT, R14, R2, RZ ;  /* 0x000000020e0c7210 */ /* 0x020fc80007f1e0ff */
[----:B------:R-:W-:Y:S02]  /*abd0*/  LEA.HI.X.SX32 R3, R14, R3, 0x1, P0 ;  /* 0x000000030e037211 */ /* 0x000fe400000f0eff */
[----:B0-----:R-:W-:-:S04]  /*abe0*/  LEA R2, P0, R12, UR10, 0x2 ;  /* 0x0000000a0c027c11 */ /* 0x001fc8000f8010ff */
[----:B------:R-:W-:-:S05]  /*abf0*/  LEA.HI.X R3, R12, UR11, R3, 0x2, P0 ;  /* 0x0000000b0c037c11 */ /* 0x000fca00080f1403 */
[----:B------:R0:W-:Y:S04]  /*ac00*/  STG.E desc[UR8][R2.64], R10 ;  /* 0x0000000a02007986 */ /* 0x0001e8000c101908 */
.L_x_242:
[----:B------:R-:W-:Y:S05]  /*ac10*/  BSYNC.RECONVERGENT B0 ;  /* 0x0000000000007941 */ /* 0x000fea0003800200 */
.L_x_241:
[----:B------:R-:W-:Y:S01]  /*ac20*/  LOP3.LUT P0, RZ, R37, 0x800, RZ, 0xc0, !PT ;  /* 0x0000080025ff7812 */ /* 0x000fe2000780c0ff */
[----:B------:R-:W-:Y:S03]  /*ac30*/  BSSY.RECONVERGENT B0, `(.L_x_244) ;  /* 0x000000e000007945 */ /* 0x000fe60003800200 */
[----:B------:R-:W-:-:S13]  /*ac40*/  ISETP.GE.OR P0, PT, R35, R11, !P0 ;  /* 0x0000000b2300720c */ /* 0x000fda0004706670 */
[----:B------:R-:W-:Y:S05]  /*ac50*/  @P0 BRA `(.L_x_245) ;  /* 0x00000000002c0947 */ /* 0x000fea0003800000 */
[----:B------:R-:W-:Y:S01]  /*ac60*/  UISETP.NE.AND UP0, UPT, UR5, URZ, UPT ;  /* 0x000000ff0500728c */ /* 0x000fe2000bf05270 */
[----:B01234-:R-:W-:Y:S01]  /*ac70*/  CS2R R2, SRZ ;  /* 0x0000000000027805 */ /* 0x01ffe2000001ff00 */
[----:B------:R-:W0:Y:S07]  /*ac80*/  LDCU.64 UR10, c[0x0][0x390] ;  /* 0x00007200ff0a77ac */ /* 0x000e2e0008000a00 */
[----:B------:R-:W-:Y:S05]  /*ac90*/  BRA.U UP0, `(.L_x_246) ;  /* 0x0000000100087547 */ /* 0x000fea000b800000 */
[----:B------:R-:W1:Y:S02]  /*aca0*/  LDC.64 R2, c[0x0][0x3d0] ;  /* 0x0000f400ff027b82 */ /* 0x000e640000000a00 */
[----:B-1----:R-:W5:Y:S02]  /*acb0*/  LDG.E.64 R2, desc[UR8][R2.64] ;  /* 0x0000000802027981 */ /* 0x002f64000c1e1b00 */
.L_x_246:
[----:B-----5:R-:W-:-:S04]  /*acc0*/  IADD3 R10, P0, PT, R35, R2, RZ ;  /* 0x00000002230a7210 */ /* 0x020fc80007f1e0ff */
[----:B------:R-:W-:Y:S02]  /*acd0*/  LEA.HI.X.SX32 R3, R35, R3, 0x1, P0 ;  /* 0x0000000323037211 */ /* 0x000fe400000f0eff */
[----:B0-----:R-:W-:-:S04]  /*ace0*/  LEA R2, P0, R10, UR10, 0x2 ;  /* 0x0000000a0a027c11 */ /* 0x001fc8000f8010ff */
[----:B------:R-:W-:-:S05]  /*acf0*/  LEA.HI.X R3, R10, UR11, R3, 0x2, P0 ;  /* 0x0000000b0a037c11 */ /* 0x000fca00080f1403 */
[----:B------:R0:W-:Y:S04]  /*ad00*/  STG.E desc[UR8][R2.64], R9 ;  /* 0x0000000902007986 */ /* 0x0001e8000c101908 */
.L_x_245:
[----:B------:R-:W-:Y:S05]  /*ad10*/  BSYNC.RECONVERGENT B0 ;  /* 0x0000000000007941 */ /* 0x000fea0003800200 */
.L_x_244:
        /* <DEDUP_REMOVED lines=10> */
.L_x_249:
[----:B-----5:R-:W-:-:S04]  /*adc0*/  IADD3 R9, P0, PT, R4, R2, RZ ;  /* 0x0000000204097210 */ /* 0x020fc80007f1e0ff */
[----:B------:R-:W-:Y:S02]  /*add0*/  LEA.HI.X.SX32 R4, R4, R3, 0x1, P0 ;  /* 0x0000000304047211 */ /* 0x000fe400000f0eff */
[----:B0-----:R-:W-:-:S04]  /*ade0*/  LEA R2, P0, R9, UR10, 0x2 ;  /* 0x0000000a09027c11 */ /* 0x001fc8000f8010ff */
[----:B------:R-:W-:-:S05]  /*adf0*/  LEA.HI.X R3, R9, UR11, R4, 0x2, P0 ;  /* 0x0000000b09037c11 */ /* 0x000fca00080f1404 */
[----:B------:R0:W-:Y:S04]  /*ae00*/  STG.E desc[UR8][R2.64], R8 ;  /* 0x0000000802007986 */ /* 0x0001e8000c101908 */
.L_x_248:
[----:B------:R-:W-:Y:S05]  /*ae10*/  BSYNC.RECONVERGENT B0 ;  /* 0x0000000000007941 */ /* 0x000fea0003800200 */
.L_x_247:
        /* <DEDUP_REMOVED lines=10> */
.L_x_252:
[----:B-----5:R-:W-:-:S04]  /*aec0*/  IADD3 R4, P0, PT, R33, R2, RZ ;  /* 0x0000000221047210 */ /* 0x020fc80007f1e0ff */
[----:B------:R-:W-:Y:S02]  /*aed0*/  LEA.HI.X.SX32 R3, R33, R3, 0x1, P0 ;  /* 0x0000000321037211 */ /* 0x000fe400000f0eff */
[----:B0-----:R-:W-:-:S04]  /*aee0*/  LEA R2, P0, R4, UR10, 0x2 ;  /* 0x0000000a04027c11 */ /* 0x001fc8000f8010ff */
[----:B------:R-:W-:-:S05]  /*aef0*/  LEA.HI.X R3, R4, UR11, R3, 0x2, P0 ;  /* 0x0000000b04037c11 */ /* 0x000fca00080f1403 */
[----:B------:R0:W-:Y:S04]  /*af00*/  STG.E desc[UR8][R2.64], R7 ;  /* 0x0000000702007986 */ /* 0x0001e8000c101908 */
.L_x_251:
[----:B------:R-:W-:Y:S05]  /*af10*/  BSYNC.RECONVERGENT B0 ;  /* 0x0000000000007941 */ /* 0x000fea0003800200 */
.L_x_250:
        /* <DEDUP_REMOVED lines=10> */
.L_x_255:
[----:B-----5:R-:W-:-:S04]  /*afc0*/  IADD3 R4, P0, PT, R34, R2, RZ ;  /* 0x0000000222047210 */ /* 0x020fc80007f1e0ff */
[----:B------:R-:W-:Y:S02]  /*afd0*/  LEA.HI.X.SX32 R3, R34, R3, 0x1, P0 ;  /* 0x0000000322037211 */ /* 0x000fe400000f0eff */
[----:B0-----:R-:W-:-:S04]  /*afe0*/  LEA R2, P0, R4, UR10, 0x2 ;  /* 0x0000000a04027c11 */ /* 0x001fc8000f8010ff */
[----:B------:R-:W-:-:S05]  /*aff0*/  LEA.HI.X R3, R4, UR11, R3, 0x2, P0 ;  /* 0x0000000b04037c11 */ /* 0x000fca00080f1403 */
[----:B------:R0:W-:Y:S04]  /*b000*/  STG.E desc[UR8][R2.64], R6 ;  /* 0x0000000602007986 */ /* 0x0001e8000c101908 */
.L_x_254:
[----:B------:R-:W-:Y:S05]  /*b010*/  BSYNC.RECONVERGENT B0 ;  /* 0x0000000000007941 */ /* 0x000fea0003800200 */
.L_x_253:
[----:B------:R-:W-:-:S04]  /*b020*/  LOP3.LUT P0, RZ, R37, 0x80, RZ, 0xc0, !PT ;  /* 0x0000008025ff7812 */ /* 0x000fc8000780c0ff */
        /* <DEDUP_REMOVED lines=8> */
.L_x_256:
[----:B-----5:R-:W-:-:S04]  /*b0b0*/  IADD3 R4, P0, PT, R0, R2, RZ ;  /* 0x0000000200047210 */ /* 0x020fc80007f1e0ff */
[----:B------:R-:W-:Y:S02]  /*b0c0*/  LEA.HI.X.SX32 R3, R0, R3, 0x1, P0 ;  /* 0x0000000300037211 */ /* 0x000fe400000f0eff */
[----:B0-----:R-:W-:-:S04]  /*b0d0*/  LEA R2, P0, R4, UR10, 0x2 ;  /* 0x0000000a04027c11 */ /* 0x001fc8000f8010ff */
[----:B------:R-:W-:-:S05]  /*b0e0*/  LEA.HI.X R3, R4, UR11, R3, 0x2, P0 ;  /* 0x0000000b04037c11 */ /* 0x000fca00080f1403 */
[----:B------:R0:W-:Y:S01]  /*b0f0*/  STG.E desc[UR8][R2.64], R5 ;  /* 0x0000000502007986 */ /* 0x0001e2000c101908 */
[----:B------:R-:W-:Y:S05]  /*b100*/  BRA `(.L_x_187) ;  /* 0x00000008008c7947 */ /* 0x000fea0003800000 */
.L_x_207:
[----:B------:R-:W-:Y:S01]  /*b110*/  P2R R47, PR, RZ, 0x40 ;  /* 0x00000040ff2f7803 */ /* 0x000fe20000000000 */
[----:B------:R-:W-:Y:S01]  /*b120*/  BAR.SYNC.DEFER_BLOCKING 0x0 ;  /* 0x0000000000007b1d */ /* 0x000fe20000010000 */
[----:B------:R-:W-:Y:S01]  /*b130*/  LOP3.LUT P6, RZ, R37, 0x10, RZ, 0xc0, !PT ;  /* 0x0000001025ff7812 */ /* 0x000fe200078cc0ff */
[--C-:B------:R-:W-:Y:S01]  /*b140*/  @P0 IMAD.IADD R41, R41, 0x1, -R13.reuse ;  /* 0x0000000129290824 */ /* 0x100fe200078e0a0d */
[C---:B------:R-:W-:Y:S01]  /*b150*/  LOP3.LUT P4, RZ, R37.reuse, 0x4, RZ, 0xc0, !PT ;  /* 0x0000000425ff7812 */ /* 0x040fe2000788c0ff */
[----:B------:R-:W-:Y:S01]  /*b160*/  @P5 IMAD.IADD R40, R40, 0x1, -R13 ;  /* 0x0000000128285824 */ /* 0x000fe200078e0a0d */
[----:B------:R-:W-:Y:S01]  /*b170*/  P2R R48, PR, RZ, 0x40 ;  /* 0x00000040ff307803 */ /* 0x000fe20000000000 */
[----:B------:R-:W0:Y:S01]  /*b180*/  LDCU.64 UR12, c[0x0][0x390] ;  /* 0x00007200ff0c77ac */ /* 0x000e220008000a00 */
[----:B------:R-:W-:Y:S02]  /*b190*/  LOP3.LUT P6, RZ, R37, 0x40, RZ, 0xc0, !PT ;  /* 0x0000004025ff7812 */ /* 0x000fe400078cc0ff */
[----:B------:R-:W-:Y:S01]  /*b1a0*/  @P0 LEA R41, R41, UR4, 0x2 ;  /* 0x0000000429290c11 */ /* 0x000fe2000f8e10ff */
[----:B------:R-:W1:Y:S01]  /*b1b0*/  LDCU.64 UR10, c[0x0][0x390] ;  /* 0x00007200ff0a77ac */ /* 0x000e620008000a00 */
[----:B------:R-:W-:-:S02]  /*b1c0*/  @P5 LEA R3, R40, UR4, 0x2 ;  /* 0x0000000428035c11 */ /* 0x000fc4000f8e10ff */
[----:B------:R-:W-:Y:S02]  /*b1d0*/  P2R R46, PR, RZ, 0x2 ;  /* 0x00000002ff2e7803 */ /* 0x000fe40000000000 */
[----:B------:R-:W-:Y:S01]  /*b1e0*/  LOP3.LUT P1, RZ, R37, 0x20, RZ, 0xc0, !PT ;  /* 0x0000002025ff7812 */ /* 0x000fe2000782c0ff */
[--C-:B------:R-:W-:Y:S01]  /*b1f0*/  @P4 IMAD.IADD R43, R43, 0x1, -R13.reuse ;  /* 0x000000012b2b4824 */ /* 0x100fe200078e0a0d */
[----:B------:R-:W-:Y:S02]  /*b200*/  P2R R45, PR, RZ, 0x4 ;  /* 0x00000004ff2d7803 */ /* 0x000fe40000000000 */
[----:B------:R-:W-:Y:S01]  /*b210*/  LOP3.LUT P2, RZ, R37, 0x2, RZ, 0xc0, !PT ;  /* 0x0000000225ff7812 */ /* 0x000fe2000784c0ff */
[----:B------:R-:W-:Y:S01]  /*b220*/  @P6 IMAD.IADD R39, R39, 0x1, -R13 ;  /* 0x0000000127276824 */ /* 0x000fe200078e0a0d */
[----:B------:R-:W-:Y:S02]  /*b230*/  @P4 LEA R2, R43, UR4, 0x2 ;  /* 0x000000042b024c11 */ /* 0x000fe4000f8e10ff */
[----:B------:R-:W-:Y:S01]  /*b240*/  P2R R44, PR, RZ, 0x8 ;  /* 0x00000008ff2c7803 */ /* 0x000fe20000000000 */
[----:B------:R-:W-:Y:S01]  /*b250*/  @P0 STS [R41], R24 ;  /* 0x0000001829000388 */ /* 0x000fe20000000800 */
[----:B------:R-:W-:-:S02]  /*b260*/  @P6 LEA R40, R39, UR4, 0x2 ;  /* 0x0000000427286c11 */ /* 0x000fc4000f8e10ff */
[C---:B------:R-:W-:Y:S01]  /*b270*/  LOP3.LUT P3, RZ, R37.reuse, 0x1, RZ, 0xc0, !PT ;  /* 0x0000000125ff7812 */ /* 0x040fe2000786c0ff */
[----:B------:R2:W-:Y:S01]  /*b280*/  @P4 STS [R2], R23 ;  /* 0x0000001702004388 */ /* 0x0005e20000000800 */
[--C-:B------:R-:W-:Y:S01]  /*b290*/  @P1 IMAD.IADD R28, R28, 0x1, -R13.reuse ;  /* 0x000000011c1c1824 */ /* 0x100fe200078e0a0d */
[C---:B------:R-:W-:Y:S02]  /*b2a0*/  LOP3.LUT P0, RZ, R37.reuse, 0x200, RZ, 0xc0, !PT ;  /* 0x0000020025ff7812 */ /* 0x040fe4000780c0ff */
[----:B------:R3:W-:Y:S01]  /*b2b0*/  @P5 STS [R3], R22 ;  /* 0x0000001603005388 */ /* 0x0007e20000000800 */
[----:B------:R-:W-:Y:S01]  /*b2c0*/  @P2 IMAD.IADD R32, R32, 0x1, -R13 ;  /* 0x0000000120202824 */ /* 0x000fe200078e0a0d */
[----:B------:R-:W-:Y:S02]  /*b2d0*/  LOP3.LUT P4, RZ, R37, 0x80, RZ, 0xc0, !PT ;  /* 0x0000008025ff7812 */ /* 0x000fe4000788c0ff */
[----:B------:R4:W-:Y:S01]  /*b2e0*/  @P6 STS [R40], R21 ;  /* 0x0000001528006388 */ /* 0x0009e20000000800 */
[----:B------:R-:W-:-:S02]  /*b2f0*/  ISETP.NE.AND P6, PT, R48, RZ, PT ;  /* 0x000000ff3000720c */ /* 0x000fc40003fc5270 */
[----:B--2---:R-:W-:Y:S01]  /*b300*/  @P1 LEA R23, R28, UR4, 0x2 ;  /* 0x000000041c171c11 */ /* 0x004fe2000f8e10ff */
[--C-:B------:R-:W-:Y:S01]  /*b310*/  @P3 IMAD.IADD R31, R31, 0x1, -R13.reuse ;  /* 0x000000011f1f3824 */ /* 0x100fe200078e0a0d */
[----:B------:R-:W-:Y:S02]  /*b320*/  LOP3.LUT P5, RZ, R37, 0x100, RZ, 0xc0, !PT ;  /* 0x0000010025ff7812 */ /* 0x000fe400078ac0ff */
[----:B---3--:R-:W-:Y:S01]  /*b330*/  @P2 LEA R3, R32, UR4, 0x2 ;  /* 0x0000000420032c11 */ /* 0x008fe2000f8e10ff */
[----:B------:R-:W-:Y:S01]  /*b340*/  @P0 IMAD.IADD R33, R33, 0x1, -R13 ;  /* 0x0000000121210824 */ /* 0x000fe200078e0a0d */
[----:B------:R-:W-:-:S05]  /*b350*/  @P3 LEA R2, R31, UR4, 0x2 ;  /* 0x000000041f023c11 */ /* 0x000fca000f8e10ff */
[----:B------:R-:W-:-:S04]  /*b360*/  @P6 IMAD.IADD R27, R27, 0x1, -R13 ;  /* 0x000000011b1b6824 */ /* 0x000fc800078e0a0d */
[----:B------:R-:W-:Y:S01]  /*b370*/  @P5 IMAD.IADD R34, R34, 0x1, -R13 ;  /* 0x0000000122225824 */ /* 0x000fe200078e0a0d */
[----:B------:R-:W-:-:S05]  /*b380*/  @P6 LEA R27, R27, UR4, 0x2 ;  /* 0x000000041b1b6c11 */ /* 0x000fca000f8e10ff */
[----:B------:R-:W-:Y:S01]  /*b390*/  @P6 STS [R27], R36 ;  /* 0x000000241b006388 */ /* 0x000fe20000000800 */
[----:B------:R-:W-:-:S03]  /*b3a0*/  ISETP.NE.AND P6, PT, R47, RZ, PT ;  /* 0x000000ff2f00720c */ /* 0x000fc60003fc5270 */
[----:B------:R-:W-:Y:S01]  /*b3b0*/  @P1 STS [R23], R38 ;  /* 0x0000002617001388 */ /* 0x000fe20000000800 */
[----:B------:R-:W-:-:S03]  /*b3c0*/  ISETP.NE.AND P1, PT, R46, RZ, PT ;  /* 0x000000ff2e00720c */ /* 0x000fc60003f25270 */
[----:B------:R2:W-:Y:S01]  /*b3d0*/  @P2 STS [R3], R20 ;  /* 0x0000001403002388 */ /* 0x0005e20000000800 */
[----:B------:R-:W-:-:S03]  /*b3e0*/  ISETP.NE.AND P2, PT, R45, RZ, PT ;  /* 0x000000ff2d00720c */ /* 0x000fc60003f45270 */
[----:B------:R3:W-:Y:S01]  /*b3f0*/  @P3 STS [R2], R19 ;  /* 0x0000001302003388 */ /* 0x0007e20000000800 */
[----:B------:R-:W-:Y:S01]  /*b400*/  ISETP.NE.AND P3, PT, R44, RZ, PT ;  /* 0x000000ff2c00720c */ /* 0x000fe20003f65270 */
[----:B------:R-:W-:-:S04]  /*b410*/  @P6 IMAD.IADD R30, R30, 0x1, -R13 ;  /* 0x000000011e1e6824 */ /* 0x000fc800078e0a0d */
[----:B------:R-:W-:Y:S01]  /*b420*/  @P1 IMAD.IADD R29, R29, 0x1, -R13 ;  /* 0x000000011d1d1824 */ /* 0x000fe200078e0a0d */
[----:B----4-:R-:W-:-:S03]  /*b430*/  @P6 LEA R21, R30, UR4, 0x2 ;  /* 0x000000041e156c11 */ /* 0x010fc6000f8e10ff */
[--C-:B------:R-:W-:Y:S01]  /*b440*/  @P2 IMAD.IADD R12, R12, 0x1, -R13.reuse ;  /* 0x000000010c0c2824 */ /* 0x100fe200078e0a0d */
[----:B------:R-:W-:Y:S01]  /*b450*/  @P1 LEA R22, R29, UR4, 0x2 ;  /* 0x000000041d161c11 */ /* 0x000fe2000f8e10ff */
[----:B------:R-:W-:Y:S01]  /*b460*/  @P6 STS [R21], R18 ;  /* 0x0000001215006388 */ /* 0x000fe20000000800 */
[C---:B------:R-:W-:Y:S01]  /*b470*/  LOP3.LUT P6, RZ, R37.reuse, 0x400, RZ, 0xc0, !PT ;  /* 0x0000040025ff7812 */ /* 0x040fe200078cc0ff */
[--C-:B------:R-:W-:Y:S01]  /*b480*/  @P3 IMAD.IADD R14, R14, 0x1, -R13.reuse ;  /* 0x000000010e0e3824 */ /* 0x100fe200078e0a0d */
[----:B--2---:R-:W-:Y:S01]  /*b490*/  @P2 LEA R3, R12, UR4, 0x2 ;  /* 0x000000040c032c11 */ /* 0x004fe2000f8e10ff */
[----:B------:R2:W-:Y:S01]  /*b4a0*/  @P1 STS [R22], R17 ;  /* 0x0000001116001388 */ /* 0x0005e20000000800 */
[----:B------:R-:W-:Y:S01]  /*b4b0*/  LOP3.LUT P1, RZ, R37, 0x800, RZ, 0xc0, !PT ;  /* 0x0000080025ff7812 */ /* 0x000fe2000782c0ff */
[----:B------:R-:W-:Y:S01]  /*b4c0*/  @P4 IMAD.IADD R12, R0, 0x1, -R13 ;  /* 0x00000001000c4824 */ /* 0x000fe200078e0a0d */
[----:B------:R-:W-:Y:S01]  /*b4d0*/  @P3 LEA R23, R14, UR4, 0x2 ;  /* 0x000000040e173c11 */ /* 0x000fe2000f8e10ff */
[----:B------:R4:W-:Y:S01]  /*b4e0*/  @P2 STS [R3], R16 ;  /* 0x0000001003002388 */ /* 0x0009e20000000800 */
[----:B---3--:R-:W-:-:S02]  /*b4f0*/  @P0 LEA R2, R33, UR4, 0x2 ;  /* 0x0000000421020c11 */ /* 0x008fc4000f8e10ff */
[----:B------:R-:W-:Y:S01]  /*b500*/  @P5 LEA R19, R34, UR4, 0x2 ;  /* 0x0000000422135c11 */ /* 0x000fe2000f8e10ff */
[----:B------:R4:W-:Y:S01]  /*b510*/  @P3 STS [R23], R10 ;  /* 0x0000000a17003388 */ /* 0x0009e20000000800 */
[----:B------:R-:W-:Y:S01]  /*b520*/  @P4 LEA R12, R12, UR4, 0x2 ;  /* 0x000000040c0c4c11 */ /* 0x000fe2000f8e10ff */
[----:B------:R-:W-:-:S04]  /*b530*/  @P6 IMAD.IADD R4, R4, 0x1, -R13 ;  /* 0x0000000104046824 */ /* 0x000fc800078e0a0d */
[----:B------:R-:W-:Y:S01]  /*b540*/  @P1 IMAD.IADD R35, R35, 0x1, -R13 ;  /* 0x0000000123231824 */ /* 0x000fe200078e0a0d */
[----:B--2---:R-:W-:-:S04]  /*b550*/  @P6 LEA R17, R4, UR4, 0x2 ;  /* 0x0000000404116c11 */ /* 0x004fc8000f8e10ff */
[----:B------:R-:W-:-:S05]  /*b560*/  @P1 LEA R0, R35, UR4, 0x2 ;  /* 0x0000000423001c11 */ /* 0x000fca000f8e10ff */
[----:B------:R4:W-:Y:S04]  /*b570*/  @P1 STS [R0], R9 ;  /* 0x0000000900001388 */ /* 0x0009e80000000800 */
[----:B------:R4:W-:Y:S04]  /*b580*/  @P6 STS [R17], R8 ;  /* 0x0000000811006388 */ /* 0x0009e80000000800 */
[----:B------:R4:W-:Y:S01]  /*b590*/  @P0 STS [R2], R7 ;  /* 0x0000000702000388 */ /* 0x0009e20000000800 */
[----:B------:R-:W-:-:S03]  /*b5a0*/  ISETP.GE.AND P0, PT, R25, R42, PT ;  /* 0x0000002a1900720c */ /* 0x000fc60003f06270 */
[----:B------:R4:W-:Y:S04]  /*b5b0*/  @P5 STS [R19], R6 ;  /* 0x0000000613005388 */ /* 0x0009e80000000800 */
[----:B------:R4:W-:Y:S01]  /*b5c0*/  @P4 STS [R12], R5 ;  /* 0x000000050c004388 */ /* 0x0009e20000000800 */
[----:B------:R-:W-:Y:S06]  /*b5d0*/  BAR.SYNC.DEFER_BLOCKING 0x0 ;  /* 0x0000000000007b1d */ /* 0x000fec0000010000 */
[----:B01----:R-:W-:Y:S05]  /*b5e0*/  @P0 BRA `(.L_x_187) ;  /* 0x0000000400540947 */ /* 0x003fea0003800000 */
[----:B------:R-:W0:Y:S01]  /*b5f0*/  LDCU UR5, c[0x0][0x3ac] ;  /* 0x00007580ff0577ac */ /* 0x000e220008000800 */
[----:B------:R-:W-:Y:S01]  /*b600*/  IMAD.IADD R26, R26, 0x1, R25 ;  /* 0x000000011a1a7824 */ /* 0x000fe200078e0219 */
[----:B----4-:R-:W1:Y:S01]  /*b610*/  LDC.U8 R10, c[0x0][0x3b8] ;  /* 0x0000ee00ff0a7b82 */ /* 0x010e620000000000 */
[----:B------:R-:W-:Y:S03]  /*b620*/  BSSY.RECONVERGENT B0, `(.L_x_257) ;  /* 0x000001e000007945 */ /* 0x000fe60003800200 */
[----:B0-----:R-:W-:-:S05]  /*b630*/  IADD3 R26, PT, PT, -R26, UR5, R15 ;  /* 0x000000051a1a7c10 */ /* 0x001fca000fffe10f */
[----:B------:R-:W-:-:S04]  /*b640*/  VIADD R26, R26, 0xffffe67f ;  /* 0xffffe67f1a1a7836 */ /* 0x000fc80000000000 */
[C---:B------:R-:W-:Y:S01]  /*b650*/  IMAD.HI.U32 R0, R26.reuse, -0x55555555, RZ ;  /* 0xaaaaaaab1a007827 */ /* 0x040fe200078e00ff */
[----:B------:R-:W-:-:S04]  /*b660*/  ISETP.GE.U32.AND P1, PT, R26, 0x480, PT ;  /* 0x000004801a00780c */ /* 0x000fc80003f26070 */
[----:B------:R-:W-:-:S04]  /*b670*/  SHF.R.U32.HI R0, RZ, 0x8, R0 ;  /* 0x00000008ff007819 */ /* 0x000fc80000011600 */
[----:B------:R-:W-:-:S04]  /*b680*/  LOP3.LUT R2, R0, 0x3, RZ, 0xc0, !PT ;  /* 0x0000000300027812 */ /* 0x000fc800078ec0ff */
[----:B------:R-:W-:-:S13]  /*b690*/  ISETP.NE.AND P0, PT, R2, 0x3, PT ;  /* 0x000000030200780c */ /* 0x000fda0003f05270 */
[----:B-1----:R-:W-:Y:S05]  /*b6a0*/  @!P0 BRA `(.L_x_258) ;  /* 0x0000000000548947 */ /* 0x002fea0003800000 */
[----:B------:R-:W-:Y:S01]  /*b6b0*/  VIADD R0, R0, 0x1 ;  /* 0x0000000100007836 */ /* 0x000fe20000000000 */
[C---:B------:R-:W-:Y:S01]  /*b6c0*/  LEA R6, R25.reuse, UR4, 0x2 ;  /* 0x0000000419067c11 */ /* 0x040fe2000f8e10ff */
[----:B------:R-:W-:Y:S01]  /*b6d0*/  IMAD.IADD R7, R25, 0x1, R13 ;  /* 0x0000000119077824 */ /* 0x000fe200078e020d */
[----:B------:R-:W-:Y:S02]  /*b6e0*/  ISETP.NE.AND P2, PT, R10, RZ, PT ;  /* 0x000000ff0a00720c */ /* 0x000fe40003f45270 */
[----:B------:R-:W-:-:S05]  /*b6f0*/  LOP3.LUT R0, R0, 0x3, RZ, 0xc0, !PT ;  /* 0x0000000300007812 */ /* 0x000fca00078ec0ff */
[----:B------:R-:W-:Y:S02]  /*b700*/  IMAD R25, R0, 0x180, R25 ;  /* 0x0000018000197824 */ /* 0x000fe400078e0219 */
[----:B------:R-:W-:-:S07]  /*b710*/  IMAD.MOV R0, RZ, RZ, -R0 ;  /* 0x000000ffff007224 */ /* 0x000fce00078e0a00 */
.L_x_259:
        /* <DEDUP_REMOVED lines=14> */
.L_x_258:
[----:B------:R-:W-:Y:S05]  /*b800*/  BSYNC.RECONVERGENT B0 ;  /* 0x0000000000007941 */ /* 0x000fea0003800200 */
.L_x_257:
[----:B------:R-:W-:Y:S05]  /*b810*/  @!P1 BRA `(.L_x_187) ;  /* 0x0000000000c89947 */ /* 0x000fea0003800000 */
[----:B------:R-:W1:Y:S01]  /*b820*/  S2UR UR6, SR_CgaCtaId ;  /* 0x00000000000679c3 */ /* 0x000e620000008800 */
[----:B------:R-:W-:Y:S01]  /*b830*/  UMOV UR5, 0x400 ;  /* 0x0000040000057882 */ /* 0x000fe20000000000 */
[----:B------:R-:W-:Y:S01]  /*b840*/  ISETP.NE.AND P0, PT, R10, RZ, PT ;  /* 0x000000ff0a00720c */ /* 0x000fe20003f05270 */
[----:B------:R-:W-:Y:S01]  /*b850*/  IMAD.IADD R15, R25, 0x1, R13 ;  /* 0x00000001190f7824 */ /* 0x000fe200078e020d */
[----:B-1----:R-:W-:-:S06]  /*b860*/  ULEA UR5, UR6, UR5, 0x18 ;  /* 0x0000000506057291 */ /* 0x002fcc000f8ec0ff */
[----:B------:R-:W-:-:S05]  /*b870*/  LEA R0, R25, UR5, 0x2 ;  /* 0x0000000519007c11 */ /* 0x000fca000f8e10ff */
[----:B------:R-:W-:-:S07]  /*b880*/  VIADD R0, R0, 0xc00 ;  /* 0x00000c0000007836 */ /* 0x000fce0000000000 */
.L_x_260:
[----:B0-----:R-:W1:Y:S01]  /*b890*/  @!P0 LDC.64 R6, c[0x0][0x3d0] ;  /* 0x0000f400ff068b82 */ /* 0x001e620000000a00 */
[----:B0-----:R-:W-:Y:S01]  /*b8a0*/  CS2R R2, SRZ ;  /* 0x0000000000027805 */ /* 0x001fe2000001ff00 */
[----:B------:R-:W0:Y:S01]  /*b8b0*/  LDS R17, [R0+-0xc00] ;  /* 0xfff4000000117984 */ /* 0x000e220000000800 */
[----:B------:R-:W-:-:S03]  /*b8c0*/  SHF.R.S32.HI R21, RZ, 0x1f, R15 ;  /* 0x0000001fff157819 */ /* 0x000fc6000001140f */
[----:B------:R-:W2:Y:S04]  /*b8d0*/  LDS R19, [R0+-0x600] ;  /* 0xfffa000000137984 */ /* 0x000ea80000000800 */
[----:B-1----:R-:W3:Y:S01]  /*b8e0*/  @!P0 LDG.E.64 R2, desc[UR8][R6.64] ;  /* 0x0000000806028981 */ /* 0x002ee2000c1e1b00 */
[----:B------:R-:W-:-:S13]  /*b8f0*/  ISETP.NE.AND P0, PT, R10, RZ, PT ;  /* 0x000000ff0a00720c */ /* 0x000fda0003f05270 */
[----:B------:R-:W1:Y:S01]  /*b900*/  @!P0 LDC.64 R8, c[0x0][0x3d0] ;  /* 0x0000f400ff088b82 */ /* 0x000e620000000a00 */
[----:B---3--:R-:W-:-:S05]  /*b910*/  IADD3 R2, P1, PT, R15, R2, RZ ;  /* 0x000000020f027210 */ /* 0x008fca0007f3e0ff */
[----:B------:R-:W-:Y:S01]  /*b920*/  IMAD.X R3, R21, 0x1, R3, P1 ;  /* 0x0000000115037824 */ /* 0x000fe200008e0603 */
[----:B------:R-:W-:-:S04]  /*b930*/  LEA R4, P1, R2, UR12, 0x2 ;  /* 0x0000000c02047c11 */ /* 0x000fc8000f8210ff */
[----:B------:R-:W-:Y:S02]  /*b940*/  LEA.HI.X R5, R2, UR13, R3, 0x2, P1 ;  /* 0x0000000d02057c11 */ /* 0x000fe400088f1403 */
[----:B------:R-:W-:-:S03]  /*b950*/  CS2R R2, SRZ ;  /* 0x0000000000027805 */ /* 0x000fc6000001ff00 */
[----:B0-----:R0:W-:Y:S04]  /*b960*/  STG.E desc[UR8][R4.64], R17 ;  /* 0x0000001104007986 */ /* 0x0011e8000c101908 */
[----:B-1----:R-:W3:Y:S01]  /*b970*/  @!P0 LDG.E.64 R2, desc[UR8][R8.64] ;  /* 0x0000000808028981 */ /* 0x002ee2000c1e1b00 */
[----:B------:R-:W1:Y:S03]  /*b980*/  @!P0 LDC.64 R12, c[0x0][0x3d0] ;  /* 0x0000f400ff0c8b82 */ /* 0x000e660000000a00 */
[----:B------:R-:W4:Y:S01]  /*b990*/  LDS R17, [R0] ;  /* 0x0000000000117984 */ /* 0x000f220000000800 */
[----:B---3--:R-:W-:-:S05]  /*b9a0*/  IADD3 R2, P1, PT, R15, R2, RZ ;  /* 0x000000020f027210 */ /* 0x008fca0007f3e0ff */
[----:B------:R-:W-:Y:S01]  /*b9b0*/  IMAD.X R3, R21, 0x1, R3, P1 ;  /* 0x0000000115037824 */ /* 0x000fe200008e0603 */
[----:B------:R-:W-:-:S04]  /*b9c0*/  LEA R6, P1, R2, UR12, 0x2 ;  /* 0x0000000c02067c11 */ /* 0x000fc8000f8210ff */
[----:B------:R-:W-:Y:S02]  /*b9d0*/  LEA.HI.X R7, R2, UR13, R3, 0x2, P1 ;  /* 0x0000000d02077c11 */ /* 0x000fe400088f1403 */
[----:B------:R-:W-:-:S03]  /*b9e0*/  CS2R R2, SRZ ;  /* 0x0000000000027805 */ /* 0x000fc6000001ff00 */
[----:B--2---:R-:W-:Y:S04]  /*b9f0*/  STG.E desc[UR8][R6.64+0x600], R19 ;  /* 0x0006001306007986 */ /* 0x004fe8000c101908 */
        /* <DEDUP_REMOVED lines=9> */
[----:B-1----:R-:W2:Y:S01]  /*ba90*/  @!P0 LDG.E.64 R2, desc[UR8][R8.64] ;  /* 0x0000000808028981 */ /* 0x002ea2000c1e1b00 */
[----:B------:R-:W-:Y:S02]  /*baa0*/  VIADD R25, R25, 0x600 ;  /* 0x0000060019197836 */ /* 0x000fe40000000000 */
[----:B---3--:R-:W-:Y:S01]  /*bab0*/  VIADD R0, R0, 0x1800 ;  /* 0x0000180000007836 */ /* 0x008fe20000000000 */
[C---:B--2---:R-:W-:Y:S01]  /*bac0*/  IADD3 R6, P1, PT, R15.reuse, R2, RZ ;  /* 0x000000020f067210 */ /* 0x044fe20007f3e0ff */
[----:B------:R-:W-:-:S04]  /*bad0*/  VIADD R15, R15, 0x600 ;  /* 0x000006000f0f7836 */ /* 0x000fc80000000000 */
[----:B------:R-:W-:Y:S01]  /*bae0*/  IMAD.X R3, R21, 0x1, R3, P1 ;  /* 0x0000000115037824 */ /* 0x000fe200008e0603 */
[----:B------:R-:W-:-:S04]  /*baf0*/  LEA R2, P1, R6, UR12, 0x2 ;  /* 0x0000000c06027c11 */ /* 0x000fc8000f8210ff */
[----:B------:R-:W-:Y:S02]  /*bb00*/  LEA.HI.X R3, R6, UR13, R3, 0x2, P1 ;  /* 0x0000000d06037c11 */ /* 0x000fe400088f1403 */
[----:B------:R-:W-:-:S03]  /*bb10*/  ISETP.GE.AND P1, PT, R25, R42, PT ;  /* 0x0000002a1900720c */ /* 0x000fc60003f26270 */
[----:B-----5:R0:W-:Y:S10]  /*bb20*/  STG.E desc[UR8][R2.64+0x1200], R7 ;  /* 0x0012000702007986 */ /* 0x0201f4000c101908 */
[----:B------:R-:W-:Y:S05]  /*bb30*/  @!P1 BRA `(.L_x_260) ;  /* 0xfffffffc00549947 */ /* 0x000fea000383ffff */
.L_x_187:
[----:B------:R-:W-:Y:S05]  /*bb40*/  BSYNC.RECONVERGENT B1 ;  /* 0x0000000000017941 */ /* 0x000fea0003800200 */
.L_x_129:
[----:B0---4-:R-:W0:Y:S02]  /*bb50*/  S2R R0, SR_TID.X ;  /* 0x0000000000007919 */ /* 0x011e240000002100 */
[----:B0-----:R-:W-:-:S13]  /*bb60*/  ISETP.NE.AND P0, PT, R0, RZ, PT ;  /* 0x000000ff0000720c */ /* 0x001fda0003f05270 */
[----:B------:R-:W-:Y:S05]  /*bb70*/  @P0 EXIT ;  /* 0x000000000000094d */ /* 0x000fea0003800000 */
[----:B------:R-:W0:Y:S02]  /*bb80*/  LDCU.U8 UR4, c[0x0][0x3b9] ;  /* 0x00007720ff0477ac */ /* 0x000e240008000000 */
[----:B0-----:R-:W-:-:S09]  /*bb90*/  UISETP.NE.AND UP0, UPT, UR4, URZ, UPT ;  /* 0x000000ff0400728c */ /* 0x001fd2000bf05270 */
[----:B------:R-:W-:Y:S05]  /*bba0*/  BRA.U !UP0, `(.L_x_261) ;  /* 0x00000001082c7547 */ /* 0x000fea000b800000 */
[----:B------:R-:W0:Y:S01]  /*bbb0*/  LDCU.U8 UR4, c[0x0][0x3b8] ;  /* 0x00007700ff0477ac */ /* 0x000e220008000000 */
[----:B-1----:R-:W1:Y:S01]  /*bbc0*/  LDC.64 R4, c[0x0][0x398] ;  /* 0x0000e600ff047b82 */ /* 0x002e620000000a00 */
[----:B--23--:R-:W-:Y:S01]  /*bbd0*/  CS2R R2, SRZ ;  /* 0x0000000000027805 */ /* 0x00cfe2000001ff00 */
[----:B0-----:R-:W-:-:S09]  /*bbe0*/  UISETP.NE.AND UP0, UPT, UR4, URZ, UPT ;  /* 0x000000ff0400728c */ /* 0x001fd2000bf05270 */
[----:B------:R-:W-:Y:S05]  /*bbf0*/  BRA.U UP0, `(.L_x_262) ;  /* 0x0000000100087547 */ /* 0x000fea000b800000 */
[----:B------:R-:W0:Y:S02]  /*bc00*/  LDC.64 R2, c[0x0][0x3d0] ;  /* 0x0000f400ff027b82 */ /* 0x000e240000000a00 */
[----:B0-----:R-:W5:Y:S02]  /*bc10*/  LDG.E.64 R2, desc[UR8][R2.64] ;  /* 0x0000000802027981 */ /* 0x001f64000c1e1b00 */
.L_x_262:
[----:B-----5:R-:W-:-:S04]  /*bc20*/  IADD3 R2, P0, PT, R11, R2, RZ ;  /* 0x000000020b027210 */ /* 0x020fc80007f1e0ff */
[----:B------:R-:W-:-:S05]  /*bc30*/  LEA.HI.X.SX32 R3, R11, R3, 0x1, P0 ;  /* 0x000000030b037211 */ /* 0x000fca00000f0eff */
[----:B-1----:R-:W-:Y:S01]  /*bc40*/  STG.E.64 desc[UR8][R4.64], R2 ;  /* 0x0000000204007986 */ /* 0x002fe2000c101b08 */
[----:B------:R-:W-:Y:S05]  /*bc50*/  EXIT ;  /* 0x000000000000794d */ /* 0x000fea0003800000 */
.L_x_261:
[----:B------:R-:W0:Y:S01]  /*bc60*/  LDCU.U8 UR4, c[0x0][0x3b8] ;  /* 0x00007700ff0477ac */ /* 0x000e220008000000 */
[----:B-1----:R-:W1:Y:S01]  /*bc70*/  LDC.64 R4, c[0x0][0x3d8] ;  /* 0x0000f600ff047b82 */ /* 0x002e620000000a00 */
[----:B--23--:R-:W-:Y:S01]  /*bc80*/  CS2R R2, SRZ ;  /* 0x0000000000027805 */ /* 0x00cfe2000001ff00 */
[----:B0-----:R-:W-:-:S09]  /*bc90*/  UISETP.NE.AND UP0, UPT, UR4, URZ, UPT ;  /* 0x000000ff0400728c */ /* 0x001fd2000bf05270 */
[----:B------:R-:W-:Y:S05]  /*bca0*/  BRA.U UP0, `(.L_x_263) ;  /* 0x0000000100087547 */ /* 0x000fea000b800000 */
[----:B------:R-:W0:Y:S02]  /*bcb0*/  LDC.64 R2, c[0x0][0x3d0] ;  /* 0x0000f400ff027b82 */ /* 0x000e240000000a00 */
[----:B0-----:R-:W5:Y:S02]  /*bcc0*/  LDG.E.64 R2, desc[UR8][R2.64] ;  /* 0x0000000802027981 */ /* 0x001f64000c1e1b00 */
.L_x_263:
[----:B-----5:R-:W-:-:S04]  /*bcd0*/  IADD3 R2, P0, PT, R11, R2, RZ ;  /* 0x000000020b027210 */ /* 0x020fc80007f1e0ff */
[----:B------:R-:W-:-:S05]  /*bce0*/  LEA.HI.X.SX32 R3, R11, R3, 0x1, P0 ;  /* 0x000000030b037211 */ /* 0x000fca00000f0eff */
[----:B-1----:R-:W-:Y:S01]  /*bcf0*/  STG.E.64 desc[UR8][R4.64], R2 ;  /* 0x0000000204007986 */ /* 0x002fe2000c101b08 */
[----:B------:R-:W-:Y:S05]  /*bd00*/  EXIT ;  /* 0x000000000000794d */ /* 0x000fea0003800000 */
.L_x_59:
[----:B------:R-:W-:Y:S01]  /*bd10*/  BSSY B0, `(.L_x_264) ;  /* 0x0000006000007945 */ /* 0x000fe20003800000 */
[----:B------:R-:W-:Y:S01]  /*bd20*/  PLOP3.LUT P4, PT, P4, PT, PT, 0x8, 0x80 ;  /* 0x000000000080781c */ /* 0x000fe2000278e170 */
[----:B------:R-:W-:-:S12]  /*bd30*/  IMAD.MOV.U32 R14, RZ, RZ, -0x1 ;  /* 0xffffffffff0e7424 */ /* 0x000fd800078e00ff */
[----:B------:R-:W-:Y:S05]  /*bd40*/  WARPSYNC.COLLECTIVE R14, `(.L_x_265) ;  /* 0x000000000e087348 */ /* 0x000fea0003c00000 */
[----:B------:R-:W-:Y:S01]  /*bd50*/  VOTE.ANY P4, P4 ;  /* 0x0000000000ff7806 */ /* 0x000fe20002080100 */
[----:B------:R-:W-:-:S12]  /*bd60*/  ENDCOLLECTIVE ;  /* 0x000000000000791b */ /* 0x000fd80003800000 */
.L_x_265:
[----:B------:R-:W-:Y:S05]  /*bd70*/  BSYNC B0 ;  /* 0x0000000000007941 */ /* 0x000fea0003800000 */
.L_x_264:
[----:B------:R-:W-:Y:S05]  /*bd80*/  BRA `(.L_x_266) ;  /* 0xffffff7000f87947 */ /* 0x000fea000383ffff */
.L_x_63:
[----:B------:R-:W-:Y:S01]  /*bd90*/  BSSY B0, `(.L_x_267) ;  /* 0x0000006000007945 */ /* 0x000fe20003800000 */
[----:B------:R-:W-:Y:S01]  /*bda0*/  PLOP3.LUT P4, PT, P4, PT, PT, 0x8, 0x80 ;  /* 0x000000000080781c */ /* 0x000fe2000278e170 */
[----:B------:R-:W-:-:S12]  /*bdb0*/  IMAD.MOV.U32 R14, RZ, RZ, -0x1 ;  /* 0xffffffffff0e7424 */ /* 0x000fd800078e00ff */
[----:B------:R-:W-:Y:S05]  /*bdc0*/  WARPSYNC.COLLECTIVE R14, `(.L_x_268) ;  /* 0x000000000e087348 */ /* 0x000fea0003c00000 */
[----:B------:R-:W-:Y:S01]  /*bdd0*/  VOTE.ANY P4, P4 ;  /* 0x0000000000ff7806 */ /* 0x000fe20002080100 */
[----:B------:R-:W-:-:S12]  /*bde0*/  ENDCOLLECTIVE ;  /* 0x000000000000791b */ /* 0x000fd80003800000 */
.L_x_268:
[----:B------:R-:W-:Y:S05]  /*bdf0*/  BSYNC B0 ;  /* 0x0000000000007941 */ /* 0x000fea0003800000 */
.L_x_267:
[----:B------:R-:W-:Y:S05]  /*be00*/  BRA `(.L_x_269) ;  /* 0xffffff7400087947 */ /* 0x000fea000383ffff */
.L_x_65:
[----:B------:R-:W0:Y:S01]  /*be10*/  S2R R22, SR_GEMASK ;  /* 0x0000000000167919 */ /* 0x000e220000003c00 */
[----:B------:R-:W-:Y:S01]  /*be20*/  BSSY B0, `(.L_x_270) ;  /* 0x0000007000007945 */ /* 0x000fe20003800000 */
[----:B------:R-:W-:Y:S01]  /*be30*/  ISETP.NE.AND P2, PT, R16, 0x65, PT ;  /* 0x000000651000780c */ /* 0x000fe20003f45270 */
[----:B------:R-:W-:Y:S01]  /*be40*/  IMAD.MOV.U32 R14, RZ, RZ, -0x1 ;  /* 0xffffffffff0e7424 */ /* 0x000fe200078e00ff */
[----:B------:R-:W-:-:S13]  /*be50*/  PLOP3.LUT P4, PT, P4, PT, PT, 0x8, 0x80 ;  /* 0x000000000080781c */ /* 0x000fda000278e170 */
[----:B0-----:R-:W-:Y:S05]  /*be60*/  WARPSYNC.COLLECTIVE R14, `(.L_x_271) ;  /* 0x000000000e087348 */ /* 0x001fea0003c00000 */
[----:B------:R-:W-:Y:S01]  /*be70*/  VOTE.ANY R14, PT, P4 ;  /* 0x00000000000e7806 */ /* 0x000fe200020e0100 */
[----:B0-----:R-:W-:Y:S06]  /*be80*/  ENDCOLLECTIVE ;  /* 0x000000000000791b */ /* 0x001fec0003800000 */
.L_x_271:
[----:B------:R-:W-:Y:S05]  /*be90*/  BSYNC B0 ;  /* 0x0000000000007941 */ /* 0x000fea0003800000 */
.L_x_270:
[----:B------:R-:W-:Y:S01]  /*bea0*/  LOP3.LUT R14, R14, 0x80000000, R22, 0xec, !PT ;  /* 0x800000000e0e7812 */ /* 0x000fe200078eec16 */
[----:B------:R-:W-:Y:S02]  /*beb0*/  IMAD.MOV.U32 R29, RZ, RZ, R17 ;  /* 0x000000ffff1d7224 */ /* 0x000fe400078e0011 */
[----:B------:R-:W-:Y:S02]  /*bec0*/  IMAD.MOV.U32 R12, RZ, RZ, 0x1 ;  /* 0x00000001ff0c7424 */ /* 0x000fe400078e00ff */
[----:B------:R-:W-:Y:S02]  /*bed0*/  VIADD R13, R14, 0xffffffff ;  /* 0xffffffff0e0d7836 */ /* 0x000fe40000000000 */
[----:B------:R-:W-:-:S03]  /*bee0*/  VIADD R16, R36, 0x2 ;  /* 0x0000000224107836 */ /* 0x000fc60000000000 */
[----:B------:R-:W-:Y:S01]  /*bef0*/  LOP3.LUT R53, R14, R13, RZ, 0xc, !PT ;  /* 0x0000000d0e357212 */ /* 0x000fe200078e0cff */
[----:B------:R-:W-:-:S05]  /*bf00*/  IMAD.MOV.U32 R14, RZ, RZ, -0x1 ;  /* 0xffffffffff0e7424 */ /* 0x000fca00078e00ff */
[----:B------:R-:W0:Y:S02]  /*bf10*/  POPC R53, R53 ;  /* 0x0000003500357309 */ /* 0x000e240000000000 */
[----:B0-----:R-:W-:Y:S01]  /*bf20*/  IMAD.MOV.U32 R13, RZ, RZ, R53 ;  /* 0x000000ffff0d7224 */ /* 0x001fe200078e0035 */
[----:B------:R-:W-:-:S13]  /*bf30*/  ISETP.GE.AND P3, PT, R36, R53, PT ;  /* 0x000000352400720c */ /* 0x000fda0003f66270 */
[----:B------:R-:W-:Y:S05]  /*bf40*/  WARPSYNC.COLLECTIVE R14, `(.L_x_272) ;  /* 0x000000000e087348 */ /* 0x000fea0003c00000 */
[----:B------:R0:W1:Y:S02]  /*bf50*/  SHFL.DOWN P4, R27, R29, R12, R13 ;  /* 0x0800000c1d1b7389 */ /* 0x000064000008000d */
[----:B01----:R-:W-:Y:S05]  /*bf60*/  ENDCOLLECTIVE ;  /* 0x000000000000791b */ /* 0x003fea0003800000 */
.L_x_272:
[----:B------:R-:W-:Y:S01]  /*bf70*/  IMAD.MOV.U32 R12, RZ, RZ, 0x2 ;  /* 0x00000002ff0c7424 */ /* 0x000fe200078e00ff */
[----:B------:R-:W-:Y:S02]  /*bf80*/  SEL R18, R27, RZ, !P3 ;  /* 0x000000ff1b127207 */ /* 0x000fe40005800000 */
[----:B------:R-:W-:Y:S01]  /*bf90*/  ISETP.GT.AND P3, PT, R16, R53, PT ;  /* 0x000000351000720c */ /* 0x000fe20003f64270 */
[----:B------:R-:W-:Y:S02]  /*bfa0*/  VIADD R16, R36, 0x4 ;  /* 0x0000000424107836 */ /* 0x000fe40000000000 */
[----:B------:R-:W-:-:S04]  /*bfb0*/  IMAD.IADD R18, R18, 0x1, R17 ;  /* 0x0000000112127824 */ /* 0x000fc800078e0211 */
[----:B------:R-:W-:-:S07]  /*bfc0*/  IMAD.MOV.U32 R29, RZ, RZ, R18 ;  /* 0x000000ffff1d7224 */ /* 0x000fce00078e0012 */
[----:B------:R-:W-:Y:S05]  /*bfd0*/  WARPSYNC.COLLECTIVE R14, `(.L_x_273) ;  /* 0x000000000e087348 */ /* 0x000fea0003c00000 */
[----:B------:R0:W1:Y:S02]  /*bfe0*/  SHFL.DOWN P4, R27, R29, R12, R13 ;  /* 0x0800000c1d1b7389 */ /* 0x000064000008000d */
[----:B01----:R-:W-:Y:S05]  /*bff0*/  ENDCOLLECTIVE ;  /* 0x000000000000791b */ /* 0x003fea0003800000 */
.L_x_273:
        /* <DEDUP_REMOVED lines=9> */
.L_x_274:
        /* <DEDUP_REMOVED lines=9> */
.L_x_275:
[----:B------:R-:W-:Y:S01]  /*c120*/  IMAD.MOV.U32 R12, RZ, RZ, 0x10 ;  /* 0x00000010ff0c7424 */ /* 0x000fe200078e00ff */
[----:B------:R-:W-:Y:S02]  /*c130*/  SEL R52, R27, RZ, !P3 ;  /* 0x000000ff1b347207 */ /* 0x000fe40005800000 */
[----:B------:R-:W-:-:S03]  /*c140*/  ISETP.GT.AND P3, PT, R16, R53, PT ;  /* 0x000000351000720c */ /* 0x000fc60003f64270 */
[----:B------:R-:W-:-:S04]  /*c150*/  IMAD.IADD R52, R17, 0x1, R52 ;  /* 0x0000000111347824 */ /* 0x000fc800078e0234 */
[----:B------:R-:W-:-:S07]  /*c160*/  IMAD.MOV.U32 R29, RZ, RZ, R52 ;  /* 0x000000ffff1d7224 */ /* 0x000fce00078e0034 */
[----:B------:R-:W-:Y:S05]  /*c170*/  WARPSYNC.COLLECTIVE R14, `(.L_x_276) ;  /* 0x000000000e087348 */ /* 0x000fea0003c00000 */
[----:B------:R0:W1:Y:S02]  /*c180*/  SHFL.DOWN P4, R27, R29, R12, R13 ;  /* 0x0800000c1d1b7389 */ /* 0x000064000008000d */
[----:B01----:R-:W-:Y:S05]  /*c190*/  ENDCOLLECTIVE ;  /* 0x000000000000791b */ /* 0x003fea0003800000 */
.L_x_276:
[----:B------:R-:W0:Y:S01]  /*c1a0*/  LDC.64 R12, c[0x0][0x3a0] ;  /* 0x0000e800ff0c7b82 */ /* 0x000e220000000a00 */
[----:B------:R-:W-:Y:S02]  /*c1b0*/  PLOP3.LUT P4, PT, P2, PT, PT, 0x80, 0x8 ;  /* 0x000000000008781c */ /* 0x000fe4000178f070 */
[----:B------:R-:W-:-:S05]  /*c1c0*/  SEL R27, R27, RZ, !P3 ;  /* 0x000000ff1b1b7207 */ /* 0x000fca0005800000 */
[----:B------:R-:W-:-:S07]  /*c1d0*/  IMAD.IADD R18, R52, 0x1, R27 ;  /* 0x0000000134127824 */ /* 0x000fce00078e021b */
[----:B0-----:R-:W-:Y:S05]  /*c1e0*/  WARPSYNC.COLLECTIVE R14, `(.L_x_277) ;  /* 0x000000000e087348 */ /* 0x001fea0003c00000 */
[----:B------:R-:W-:Y:S01]  /*c1f0*/  VOTE.ALL P4, P4 ;  /* 0x0000000000ff7806 */ /* 0x000fe20002080000 */
[----:B0-----:R-:W-:-:S12]  /*c200*/  ENDCOLLECTIVE ;  /* 0x000000000000791b */ /* 0x001fd80003800000 */
.L_x_277:
[----:B------:R-:W-:-:S05]  /*c210*/  IADD3 R19, P3, PT, R12, 0x100, RZ ;  /* 0x000001000c137810 */ /* 0x000fca0007f7e0ff */
[----:B------:R-:W-:Y:S01]  /*c220*/  IMAD.X R20, RZ, RZ, R13, P3 ;  /* 0x000000ffff147224 */ /* 0x000fe200018e060d */
[----:B------:R-:W-:Y:S07]  /*c230*/  BRA `(.L_x_278) ;  /* 0xffffff7000987947 */ /* 0x000fee000383ffff */
.L_x_67:
[----:B------:R-:W-:Y:S01]  /*c240*/  BSSY B0, `(.L_x_279) ;  /* 0x0000006000007945 */ /* 0x000fe20003800000 */
[----:B------:R-:W-:Y:S01]  /*c250*/  PLOP3.LUT P4, PT, P4, PT, PT, 0x8, 0x80 ;  /* 0x000000000080781c */ /* 0x000fe2000278e170 */
[----:B------:R-:W-:-:S12]  /*c260*/  IMAD.MOV.U32 R14, RZ, RZ, -0x1 ;  /* 0xffffffffff0e7424 */ /* 0x000fd800078e00ff */
[----:B------:R-:W-:Y:S05]  /*c270*/  WARPSYNC.COLLECTIVE R14, `(.L_x_280) ;  /* 0x000000000e087348 */ /* 0x000fea0003c00000 */
[----:B------:R-:W-:Y:S01]  /*c280*/  VOTE.ANY P4, P4 ;  /* 0x0000000000ff7806 */ /* 0x000fe20002080100 */
[----:B------:R-:W-:-:S12]  /*c290*/  ENDCOLLECTIVE ;  /* 0x000000000000791b */ /* 0x000fd80003800000 */
.L_x_280:
[----:B------:R-:W-:Y:S05]  /*c2a0*/  BSYNC B0 ;  /* 0x0000000000007941 */ /* 0x000fea0003800000 */
.L_x_279:
[----:B------:R-:W-:Y:S05]  /*c2b0*/  BRA `(.L_x_281) ;  /* 0xffffff7000a07947 */ /* 0x000fea000383ffff */
.L_x_71:
[----:B------:R-:W-:Y:S01]  /*c2c0*/  BSSY B0, `(.L_x_282) ;  /* 0x0000006000007945 */ /* 0x000fe20003800000 */
[----:B------:R-:W-:Y:S01]  /*c2d0*/  PLOP3.LUT P4, PT, P4, PT, PT, 0x8, 0x80 ;  /* 0x000000000080781c */ /* 0x000fe2000278e170 */
[----:B------:R-:W-:-:S12]  /*c2e0*/  IMAD.MOV.U32 R14, RZ, RZ, -0x1 ;  /* 0xffffffffff0e7424 */ /* 0x000fd800078e00ff */
[----:B------:R-:W-:Y:S05]  /*c2f0*/  WARPSYNC.COLLECTIVE R14, `(.L_x_283) ;  /* 0x000000000e087348 */ /* 0x000fea0003c00000 */
[----:B------:R-:W-:Y:S01]  /*c300*/  VOTE.ANY P4, P4 ;  /* 0x0000000000ff7806 */ /* 0x000fe20002080100 */
[----:B------:R-:W-:-:S12]  /*c310*/  ENDCOLLECTIVE ;  /* 0x000000000000791b */ /* 0x000fd80003800000 */
.L_x_283:
[----:B------:R-:W-:Y:S05]  /*c320*/  BSYNC B0 ;  /* 0x0000000000007941 */ /* 0x000fea0003800000 */
.L_x_282:
[----:B------:R-:W-:Y:S05]  /*c330*/  BRA `(.L_x_284) ;  /* 0xffffff7000b07947 */ /* 0x000fea000383ffff */
.L_x_73:
[----:B------:R-:W-:Y:S01]  /*c340*/  BSSY B0, `(.L_x_285) ;  /* 0x0000006000007945 */ /* 0x000fe20003800000 */
[----:B------:R-:W-:Y:S01]  /*c350*/  PLOP3.LUT P4, PT, P4, PT, PT, 0x8, 0x80 ;  /* 0x000000000080781c */ /* 0x000fe2000278e170 */
[----:B------:R-:W-:-:S12]  /*c360*/  IMAD.MOV.U32 R14, RZ, RZ, -0x1 ;  /* 0xffffffffff0e7424 */ /* 0x000fd800078e00ff */
[----:B------:R-:W-:Y:S05]  /*c370*/  WARPSYNC.COLLECTIVE R14, `(.L_x_286) ;  /* 0x000000000e087348 */ /* 0x000fea0003c00000 */
[----:B------:R-:W-:Y:S01]  /*c380*/  VOTE.ANY R14, PT, P4 ;  /* 0x00000000000e7806 */ /* 0x000fe200020e0100 */
[----:B------:R-:W-:Y:S06]  /*c390*/  ENDCOLLECTIVE ;  /* 0x000000000000791b */ /* 0x000fec0003800000 */
.L_x_286:
[----:B------:R-:W-:Y:S05]  /*c3a0*/  BSYNC B0 ;  /* 0x0000000000007941 */ /* 0x000fea0003800000 */
.L_x_285:
[----:B------:R-:W-:Y:S01]  /*c3b0*/  LOP3.LUT R14, R14, 0x80000000, R22, 0xec, !PT ;  /* 0x800000000e0e7812 */ /* 0x000fe200078eec16 */
[----:B------:R-:W-:Y:S02]  /*c3c0*/  IMAD.MOV.U32 R29, RZ, RZ, R17 ;  /* 0x000000ffff1d7224 */ /* 0x000fe400078e0011 */
[----:B------:R-:W-:Y:S02]  /*c3d0*/  IMAD.MOV.U32 R12, RZ, RZ, 0x1 ;  /* 0x00000001ff0c7424 */ /* 0x000fe400078e00ff */
[----:B------:R-:W-:Y:S02]  /*c3e0*/  VIADD R13, R14, 0xffffffff ;  /* 0xffffffff0e0d7836 */ /* 0x000fe40000000000 */
[----:B------:R-:W-:-:S03]  /*c3f0*/  VIADD R15, R15, 0xffffffe0 ;  /* 0xffffffe00f0f7836 */ /* 0x000fc60000000000 */
[----:B------:R-:W-:Y:S01]  /*c400*/  LOP3.LUT R53, R14, R13, RZ, 0xc, !PT ;  /* 0x0000000d0e357212 */ /* 0x000fe200078e0cff */
[----:B------:R-:W-:-:S03]  /*c410*/  IMAD.MOV.U32 R14, RZ, RZ, -0x1 ;  /* 0xffffffffff0e7424 */ /* 0x000fc600078e00ff */
[----:B------:R0:W1:Y:S04]  /*c420*/  POPC R13, R53 ;  /* 0x00000035000d7309 */ /* 0x0000680000000000 */
[----:B01----:R-:W-:Y:S05]  /*c430*/  WARPSYNC.COLLECTIVE R14, `(.L_x_287) ;  /* 0x000000000e087348 */ /* 0x003fea0003c00000 */
[----:B-1----:R1:W2:Y:S02]  /*c440*/  SHFL.DOWN P4, R27, R29, R12, R13 ;  /* 0x0800000c1d1b7389 */ /* 0x0022a4000008000d */
[----:B012---:R-:W-:Y:S05]  /*c450*/  ENDCOLLECTIVE ;  /* 0x000000000000791b */ /* 0x007fea0003800000 */
.L_x_287:
[----:B------:R-:W-:Y:S01]  /*c460*/  ISETP.GE.AND P2, PT, R36, R13, PT ;  /* 0x0000000d2400720c */ /* 0x000fe20003f46270 */
[----:B------:R-:W-:-:S03]  /*c470*/  IMAD.MOV.U32 R12, RZ, RZ, 0x2 ;  /* 0x00000002ff0c7424 */ /* 0x000fc600078e00ff */
[----:B------:R-:W-:-:S05]  /*c480*/  SEL R52, R27, RZ, !P2 ;  /* 0x000000ff1b347207 */ /* 0x000fca0005000000 */
[----:B------:R-:W-:Y:S02]  /*c490*/  IMAD.IADD R52, R52, 0x1, R17 ;  /* 0x0000000134347824 */ /* 0x000fe400078e0211 */
[----:B------:R-:W-:Y:S02]  /*c4a0*/  VIADD R17, R36, 0x2 ;  /* 0x0000000224117836 */ /* 0x000fe40000000000 */
[----:B------:R-:W-:-:S03]  /*c4b0*/  IMAD.MOV.U32 R29, RZ, RZ, R52 ;  /* 0x000000ffff1d7224 */ /* 0x000fc600078e0034 */
[----:B------:R-:W-:-:S13]  /*c4c0*/  ISETP.GT.AND P2, PT, R17, R13, PT ;  /* 0x0000000d1100720c */ /* 0x000fda0003f44270 */
[----:B------:R-:W-:Y:S05]  /*c4d0*/  WARPSYNC.COLLECTIVE R14, `(.L_x_288) ;  /* 0x000000000e087348 */ /* 0x000fea0003c00000 */
[----:B------:R0:W1:Y:S02]  /*c4e0*/  SHFL.DOWN P4, R27, R29, R12, R13 ;  /* 0x0800000c1d1b7389 */ /* 0x000064000008000d */
[----:B01----:R-:W-:Y:S05]  /*c4f0*/  ENDCOLLECTIVE ;  /* 0x000000000000791b */ /* 0x003fea0003800000 */
.L_x_288:
[----:B------:R-:W-:Y:S01]  /*c500*/  IMAD.MOV.U32 R12, RZ, RZ, 0x4 ;  /* 0x00000004ff0c7424 */ /* 0x000fe200078e00ff */
        /* <DEDUP_REMOVED lines=8> */
.L_x_289:
        /* <DEDUP_REMOVED lines=9> */
.L_x_290:
        /* <DEDUP_REMOVED lines=9> */
.L_x_291:
[----:B------:R-:W-:Y:S02]  /*c6b0*/  ISETP.NE.AND P4, PT, R16, 0x65, PT ;  /* 0x000000651000780c */ /* 0x000fe40003f85270 */
[----:B------:R-:W-:-:S04]  /*c6c0*/  SEL R27, R27, RZ, !P2 ;  /* 0x000000ff1b1b7207 */ /* 0x000fc80005000000 */
[----:B------:R-:W-:-:S07]  /*c6d0*/  IADD3 R18, PT, PT, R52, R27, R18 ;  /* 0x0000001b34127210 */ /* 0x000fce0007ffe012 */
[----:B------:R-:W-:Y:S05]  /*c6e0*/  WARPSYNC.COLLECTIVE R14, `(.L_x_292) ;  /* 0x000000000e087348 */ /* 0x000fea0003c00000 */
[----:B------:R-:W-:Y:S01]  /*c6f0*/  VOTE.ALL P4, P4 ;  /* 0x0000000000ff7806 */ /* 0x000fe20002080000 */
[----:B------:R-:W-:-:S12]  /*c700*/  ENDCOLLECTIVE ;  /* 0x000000000000791b */ /* 0x000fd80003800000 */
.L_x_292:
[----:B------:R-:W-:Y:S05]  /*c710*/  BRA `(.L_x_293) ;  /* 0xffffff7000487947 */ /* 0x000fea000383ffff */
.L_x_191:
[----:B------:R-:W-:Y:S01]  /*c720*/  BSSY B0, `(.L_x_294) ;  /* 0x0000006000007945 */ /* 0x000fe20003800000 */
[----:B------:R-:W-:Y:S01]  /*c730*/  PLOP3.LUT P4, PT, P4, PT, PT, 0x8, 0x80 ;  /* 0x000000000080781c */ /* 0x000fe2000278e170 */
[----:B------:R-:W-:-:S12]  /*c740*/  IMAD.MOV.U32 R14, RZ, RZ, -0x1 ;  /* 0xffffffffff0e7424 */ /* 0x000fd800078e00ff */
[----:B------:R-:W-:Y:S05]  /*c750*/  WARPSYNC.COLLECTIVE R14, `(.L_x_295) ;  /* 0x000000000e087348 */ /* 0x000fea0003c00000 */
[----:B------:R-:W-:Y:S01]  /*c760*/  VOTE.ANY P4, P4 ;  /* 0x0000000000ff7806 */ /* 0x000fe20002080100 */
[----:B------:R-:W-:-:S12]  /*c770*/  ENDCOLLECTIVE ;  /* 0x000000000000791b */ /* 0x000fd80003800000 */
.L_x_295:
[----:B------:R-:W-:Y:S05]  /*c780*/  BSYNC B0 ;  /* 0x0000000000007941 */ /* 0x000fea0003800000 */
.L_x_294:
[----:B------:R-:W-:Y:S05]  /*c790*/  BRA `(.L_x_296) ;  /* 0xffffffcc00647947 */ /* 0x000fea000383ffff */
.L_x_195:
[----:B------:R-:W-:Y:S01]  /*c7a0*/  BSSY B0, `(.L_x_297) ;  /* 0x0000006000007945 */ /* 0x000fe20003800000 */
[----:B------:R-:W-:Y:S01]  /*c7b0*/  PLOP3.LUT P4, PT, P4, PT, PT, 0x8, 0x80 ;  /* 0x000000000080781c */ /* 0x000fe2000278e170 */
[----:B------:R-:W-:-:S12]  /*c7c0*/  IMAD.MOV.U32 R14, RZ, RZ, -0x1 ;  /* 0xffffffffff0e7424 */ /* 0x000fd800078e00ff */
[----:B------:R-:W-:Y:S05]  /*c7d0*/  WARPSYNC.COLLECTIVE R14, `(.L_x_298) ;  /* 0x000000000e087348 */ /* 0x000fea0003c00000 */
[----:B------:R-:W-:Y:S01]  /*c7e0*/  VOTE.ANY P4, P4 ;  /* 0x0000000000ff7806 */ /* 0x000fe20002080100 */
[----:B------:R-:W-:-:S12]  /*c7f0*/  ENDCOLLECTIVE ;  /* 0x000000000000791b */ /* 0x000fd80003800000 */
.L_x_298:
[----:B------:R-:W-:Y:S05]  /*c800*/  BSYNC B0 ;  /* 0x0000000000007941 */ /* 0x000fea0003800000 */
.L_x_297:
[----:B------:R-:W-:Y:S05]  /*c810*/  BRA `(.L_x_299) ;  /* 0xffffffcc00747947 */ /* 0x000fea000383ffff */
.L_x_197:
[----:B------:R-:W-:Y:S01]  /*c820*/  BSSY B0, `(.L_x_300) ;  /* 0x0000006000007945 */ /* 0x000fe20003800000 */
[----:B------:R-:W-:Y:S01]  /*c830*/  PLOP3.LUT P4, PT, P4, PT, PT, 0x8, 0x80 ;  /* 0x000000000080781c */ /* 0x000fe2000278e170 */
[----:B------:R-:W-:-:S12]  /*c840*/  IMAD.MOV.U32 R14, RZ, RZ, -0x1 ;  /* 0xffffffffff0e7424 */ /* 0x000fd800078e00ff */
[----:B------:R-:W-:Y:S05]  /*c850*/  WARPSYNC.COLLECTIVE R14, `(.L_x_301) ;  /* 0x000000000e087348 */ /* 0x000fea0003c00000 */
[----:B------:R-:W-:Y:S01]  /*c860*/  VOTE.ANY R14, PT, P4 ;  /* 0x00000000000e7806 */ /* 0x000fe200020e0100 */
[----:B------:R-:W-:Y:S06]  /*c870*/  ENDCOLLECTIVE ;  /* 0x000000000000791b */ /* 0x000fec0003800000 */
.L_x_301:
[----:B------:R-:W-:Y:S05]  /*c880*/  BSYNC B0 ;  /* 0x0000000000007941 */ /* 0x000fea0003800000 */
.L_x_300:
[----:B------:R-:W0:Y:S01]  /*c890*/  S2R R47, SR_GEMASK ;  /* 0x00000000002f7919 */ /* 0x000e220000003c00 */
[----:B------:R-:W-:Y:S02]  /*c8a0*/  IMAD.MOV.U32 R12, RZ, RZ, 0x1 ;  /* 0x00000001ff0c7424 */ /* 0x000fe400078e00ff */
[C---:B------:R-:W-:Y:S02]  /*c8b0*/  VIADD R39, R46.reuse, 0x2 ;  /* 0x000000022e277836 */ /* 0x040fe40000000000 */
[----:B------:R-:W-:Y:S01]  /*c8c0*/  VIADD R35, R46, 0x4 ;  /* 0x000000042e237836 */ /* 0x000fe20000000000 */
[----:B0-----:R-:W-:-:S05]  /*c8d0*/  LOP3.LUT R14, R14, 0x80000000, R47, 0xec, !PT ;  /* 0x800000000e0e7812 */ /* 0x001fca00078eec2f */
[----:B------:R-:W-:-:S05]  /*c8e0*/  VIADD R13, R14, 0xffffffff ;  /* 0xffffffff0e0d7836 */ /* 0x000fca0000000000 */
[----:B------:R-:W-:Y:S01]  /*c8f0*/  LOP3.LUT R48, R14, R13, RZ, 0xc, !PT ;  /* 0x0000000d0e307212 */ /* 0x000fe200078e0cff */
[----:B------:R-:W-:-:S05]  /*c900*/  IMAD.MOV.U32 R14, RZ, RZ, -0x1 ;  /* 0xffffffffff0e7424 */ /* 0x000fca00078e00ff */
[----:B------:R-:W0:Y:S02]  /*c910*/  POPC R48, R48 ;  /* 0x0000003000307309 */ /* 0x000e240000000000 */
[----:B0-----:R-:W-:-:S07]  /*c920*/  IMAD.MOV.U32 R13, RZ, RZ, R48 ;  /* 0x000000ffff0d7224 */ /* 0x001fce00078e0030 */
[----:B------:R-:W-:Y:S05]  /*c930*/  WARPSYNC.COLLECTIVE R14, `(.L_x_302) ;  /* 0x000000000e087348 */ /* 0x000fea0003c00000 */
[----:B------:R0:W1:Y:S02]  /*c940*/  SHFL.DOWN P4, R27, R29, R12, R13 ;  /* 0x0800000c1d1b7389 */ /* 0x000064000008000d */
[----:B01----:R-:W-:Y:S05]  /*c950*/  ENDCOLLECTIVE ;  /* 0x000000000000791b */ /* 0x003fea0003800000 */
.L_x_302:
[----:B------:R-:W-:Y:S01]  /*c960*/  IMAD.MOV.U32 R12, RZ, RZ, 0x2 ;  /* 0x00000002ff0c7424 */ /* 0x000fe200078e00ff */
[----:B------:R-:W-:-:S04]  /*c970*/  ISETP.GE.AND P4, PT, R46, R48, PT ;  /* 0x000000302e00720c */ /* 0x000fc80003f86270 */
[----:B------:R-:W-:-:S05]  /*c980*/  SEL R34, R27, RZ, !P4 ;  /* 0x000000ff1b227207 */ /* 0x000fca0006000000 */
[----:B------:R-:W-:-:S04]  /*c990*/  IMAD.IADD R41, R34, 0x1, R29 ;  /* 0x0000000122297824 */ /* 0x000fc800078e021d */
[----:B------:R-:W-:-:S07]  /*c9a0*/  IMAD.MOV.U32 R29, RZ, RZ, R41 ;  /* 0x000000ffff1d7224 */ /* 0x000fce00078e0029 */
[----:B------:R-:W-:Y:S05]  /*c9b0*/  WARPSYNC.COLLECTIVE R14, `(.L_x_303) ;  /* 0x000000000e087348 */ /* 0x000fea0003c00000 */
[----:B------:R0:W1:Y:S02]  /*c9c0*/  SHFL.DOWN P4, R27, R29, R12, R13 ;  /* 0x0800000c1d1b7389 */ /* 0x000064000008000d */
[----:B01----:R-:W-:Y:S05]  /*c9d0*/  ENDCOLLECTIVE ;  /* 0x000000000000791b */ /* 0x003fea0003800000 */
.L_x_303:
[----:B------:R-:W-:Y:S01]  /*c9e0*/  IMAD.MOV.U32 R12, RZ, RZ, 0x4 ;  /* 0x00000004ff0c7424 */ /* 0x000fe200078e00ff */
[----:B------:R-:W-:-:S04]  /*c9f0*/  ISETP.GT.AND P4, PT, R39, R48, PT ;  /* 0x000000302700720c */ /* 0x000fc80003f84270 */
[----:B------:R-:W-:-:S05]  /*ca00*/  SEL R34, R27, RZ, !P4 ;  /* 0x000000ff1b227207 */ /* 0x000fca0006000000 */
[----:B------:R-:W-:Y:S02]  /*ca10*/  IMAD.IADD R49, R41, 0x1, R34 ;  /* 0x0000000129317824 */ /* 0x000fe400078e0222 */
[----:B------:R-:W-:Y:S02]  /*ca20*/  VIADD R41, R46, 0x10 ;  /* 0x000000102e297836 */ /* 0x000fe40000000000 */
[----:B------:R-:W-:-:S07]  /*ca30*/  IMAD.MOV.U32 R29, RZ, RZ, R49 ;  /* 0x000000ffff1d7224 */ /* 0x000fce00078e0031 */
[----:B------:R-:W-:Y:S05]  /*ca40*/  WARPSYNC.COLLECTIVE R14, `(.L_x_304) ;  /* 0x000000000e087348 */ /* 0x000fea0003c00000 */
[----:B------:R0:W1:Y:S02]  /*ca50*/  SHFL.DOWN P4, R27, R29, R12, R13 ;  /* 0x0800000c1d1b7389 */ /* 0x000064000008000d */
[----:B01----:R-:W-:Y:S05]  /*ca60*/  ENDCOLLECTIVE ;  /* 0x000000000000791b */ /* 0x003fea0003800000 */
.L_x_304:
        /* <DEDUP_REMOVED lines=9> */
.L_x_305:
[----:B------:R-:W-:Y:S01]  /*cb00*/  IMAD.MOV.U32 R12, RZ, RZ, 0x10 ;  /* 0x00000010ff0c7424 */ /* 0x000fe200078e00ff */
[----:B------:R-:W-:-:S04]  /*cb10*/  ISETP.GT.AND P4, PT, R34, R48, PT ;  /* 0x000000302200720c */ /* 0x000fc80003f84270 */
[----:B------:R-:W-:-:S05]  /*cb20*/  SEL R40, R27, RZ, !P4 ;  /* 0x000000ff1b287207 */ /* 0x000fca0006000000 */
[----:B------:R-:W-:-:S04]  /*cb30*/  IMAD.IADD R49, R51, 0x1, R40 ;  /* 0x0000000133317824 */ /* 0x000fc800078e0228 */
[----:B------:R-:W-:-:S07]  /*cb40*/  IMAD.MOV.U32 R29, RZ, RZ, R49 ;  /* 0x000000ffff1d7224 */ /* 0x000fce00078e0031 */
[----:B------:R-:W-:Y:S05]  /*cb50*/  WARPSYNC.COLLECTIVE R14, `(.L_x_306) ;  /* 0x000000000e087348 */ /* 0x000fea0003c00000 */
[----:B------:R0:W1:Y:S02]  /*cb60*/  SHFL.DOWN P4, R27, R29, R12, R13 ;  /* 0x0800000c1d1b7389 */ /* 0x000064000008000d */
[----:B01----:R-:W-:Y:S05]  /*cb70*/  ENDCOLLECTIVE ;  /* 0x000000000000791b */ /* 0x003fea0003800000 */
.L_x_306:
[----:B------:R-:W0:Y:S01]  /*cb80*/  LDC.64 R12, c[0x0][0x3a0] ;  /* 0x0000e800ff0c7b82 */ /* 0x000e220000000a00 */
[----:B------:R-:W-:-:S04]  /*cb90*/  ISETP.GT.AND P4, PT, R41, R48, PT ;  /* 0x000000302900720c */ /* 0x000fc80003f84270 */
[----:B------:R-:W-:Y:S02]  /*cba0*/  SEL R40, R27, RZ, !P4 ;  /* 0x000000ff1b287207 */ /* 0x000fe40006000000 */
[----:B------:R-:W-:-:S03]  /*cbb0*/  ISETP.NE.AND P4, PT, R28, 0x65, PT ;  /* 0x000000651c00780c */ /* 0x000fc60003f85270 */
[----:B------:R-:W-:Y:S01]  /*cbc0*/  IMAD.IADD R40, R49, 0x1, R40 ;  /* 0x0000000131287824 */ /* 0x000fe200078e0228 */
[----:B0-----:R-:W-:-:S05]  /*cbd0*/  IADD3 R42, P5, PT, R12, 0x100, RZ ;  /* 0x000001000c2a7810 */ /* 0x001fca0007fbe0ff */
[----:B------:R-:W-:-:S08]  /*cbe0*/  IMAD.X R44, RZ, RZ, R13, P5 ;  /* 0x000000ffff2c7224 */ /* 0x000fd000028e060d */
[----:B------:R-:W-:Y:S05]  /*cbf0*/  WARPSYNC.COLLECTIVE R14, `(.L_x_307) ;  /* 0x000000000e087348 */ /* 0x000fea0003c00000 */
[----:B------:R-:W-:Y:S01]  /*cc00*/  VOTE.ALL P4, P4 ;  /* 0x0000000000ff7806 */ /* 0x000fe20002080000 */
[----:B------:R-:W-:-:S12]  /*cc10*/  ENDCOLLECTIVE ;  /* 0x000000000000791b */ /* 0x000fd80003800000 */
.L_x_307:
[----:B------:R-:W-:Y:S05]  /*cc20*/  BRA `(.L_x_308) ;  /* 0xffffffcc000c7947 */ /* 0x000fea000383ffff */
.L_x_199:
[----:B------:R-:W-:Y:S01]  /*cc30*/  BSSY B0, `(.L_x_309) ;  /* 0x0000006000007945 */ /* 0x000fe20003800000 */
[----:B------:R-:W-:Y:S01]  /*cc40*/  PLOP3.LUT P4, PT, P4, PT, PT, 0x8, 0x80 ;  /* 0x000000000080781c */ /* 0x000fe2000278e170 */
[----:B------:R-:W-:-:S12]  /*cc50*/  IMAD.MOV.U32 R14, RZ, RZ, -0x1 ;  /* 0xffffffffff0e7424 */ /* 0x000fd800078e00ff */
[----:B------:R-:W-:Y:S05]  /*cc60*/  WARPSYNC.COLLECTIVE R14, `(.L_x_310) ;  /* 0x000000000e087348 */ /* 0x000fea0003c00000 */
[----:B------:R-:W-:Y:S01]  /*cc70*/  VOTE.ANY P4, P4 ;  /* 0x0000000000ff7806 */ /* 0x000fe20002080100 */
[----:B------:R-:W-:-:S12]  /*cc80*/  ENDCOLLECTIVE ;  /* 0x000000000000791b */ /* 0x000fd80003800000 */
.L_x_310:
[----:B------:R-:W-:Y:S05]  /*cc90*/  BSYNC B0 ;  /* 0x0000000000007941 */ /* 0x000fea0003800000 */
.L_x_309:
[----:B------:R-:W-:Y:S05]  /*cca0*/  BRA `(.L_x_311) ;  /* 0xffffffcc00147947 */ /* 0x000fea000383ffff */
.L_x_203:
[----:B------:R-:W-:Y:S01]  /*ccb0*/  BSSY B0, `(.L_x_312) ;  /* 0x0000006000007945 */ /* 0x000fe20003800000 */
[----:B------:R-:W-:Y:S01]  /*ccc0*/  PLOP3.LUT P4, PT, P4, PT, PT, 0x8, 0x80 ;  /* 0x000000000080781c */ /* 0x000fe2000278e170 */
[----:B------:R-:W-:-:S12]  /*ccd0*/  IMAD.MOV.U32 R14, RZ, RZ, -0x1 ;  /* 0xffffffffff0e7424 */ /* 0x000fd800078e00ff */
[----:B------:R-:W-:Y:S05]  /*cce0*/  WARPSYNC.COLLECTIVE R14, `(.L_x_313) ;  /* 0x000000000e087348 */ /* 0x000fea0003c00000 */
[----:B------:R-:W-:Y:S01]  /*ccf0*/  VOTE.ANY P4, P4 ;  /* 0x0000000000ff7806 */ /* 0x000fe20002080100 */
[----:B------:R-:W-:-:S12]  /*cd00*/  ENDCOLLECTIVE ;  /* 0x000000000000791b */ /* 0x000fd80003800000 */
.L_x_313:
[----:B------:R-:W-:Y:S05]  /*cd10*/  BSYNC B0 ;  /* 0x0000000000007941 */ /* 0x000fea0003800000 */
.L_x_312:
[----:B------:R-:W-:Y:S05]  /*cd20*/  BRA `(.L_x_314) ;  /* 0xffffffcc00287947 */ /* 0x000fea000383ffff */
.L_x_205:
[----:B------:R-:W-:Y:S01]  /*cd30*/  BSSY B0, `(.L_x_315) ;  /* 0x0000006000007945 */ /* 0x000fe20003800000 */
[----:B------:R-:W-:Y:S01]  /*cd40*/  PLOP3.LUT P4, PT, P4, PT, PT, 0x8, 0x80 ;  /* 0x000000000080781c */ /* 0x000fe2000278e170 */
[----:B------:R-:W-:-:S12]  /*cd50*/  IMAD.MOV.U32 R14, RZ, RZ, -0x1 ;  /* 0xffffffffff0e7424 */ /* 0x000fd800078e00ff */
[----:B------:R-:W-:Y:S05]  /*cd60*/  WARPSYNC.COLLECTIVE R14, `(.L_x_316) ;  /* 0x000000000e087348 */ /* 0x000fea0003c00000 */
[----:B------:R-:W-:Y:S01]  /*cd70*/  VOTE.ANY R14, PT, P4 ;  /* 0x00000000000e7806 */ /* 0x000fe200020e0100 */
[----:B------:R-:W-:Y:S06]  /*cd80*/  ENDCOLLECTIVE ;  /* 0x000000000000791b */ /* 0x000fec0003800000 */
.L_x_316:
[----:B------:R-:W-:Y:S05]  /*cd90*/  BSYNC B0 ;  /* 0x0000000000007941 */ /* 0x000fea0003800000 */
.L_x_315:
[----:B------:R-:W-:Y:S01]  /*cda0*/  LOP3.LUT R14, R14, 0x80000000, R47, 0xec, !PT ;  /* 0x800000000e0e7812 */ /* 0x000fe200078eec2f */
[----:B------:R-:W-:Y:S02]  /*cdb0*/  IMAD.MOV.U32 R12, RZ, RZ, 0x1 ;  /* 0x00000001ff0c7424 */ /* 0x000fe400078e00ff */
[----:B------:R-:W-:Y:S02]  /*cdc0*/  VIADD R33, R33, 0xffffffe0 ;  /* 0xffffffe021217836 */ /* 0x000fe40000000000 */
[----:B------:R-:W-:-:S05]  /*cdd0*/  VIADD R13, R14, 0xffffffff ;  /* 0xffffffff0e0d7836 */ /* 0x000fca0000000000 */
[----:B------:R-:W-:Y:S01]  /*cde0*/  LOP3.LUT R49, R14, R13, RZ, 0xc, !PT ;  /* 0x0000000d0e317212 */ /* 0x000fe200078e0cff */
[----:B------:R-:W-:-:S03]  /*cdf0*/  IMAD.MOV.U32 R14, RZ, RZ, -0x1 ;  /* 0xffffffffff0e7424 */ /* 0x000fc600078e00ff */
[----:B------:R0:W1:Y:S04]  /*ce00*/  POPC R13, R49 ;  /* 0x00000031000d7309 */ /* 0x0000680000000000 */
[----:B01----:R-:W-:Y:S05]  /*ce10*/  WARPSYNC.COLLECTIVE R14, `(.L_x_317) ;  /* 0x000000000e087348 */ /* 0x003fea0003c00000 */
[----:B-1----:R1:W2:Y:S02]  /*ce20*/  SHFL.DOWN P4, R27, R29, R12, R13 ;  /* 0x0800000c1d1b7389 */ /* 0x0022a4000008000d */
[----:B012---:R-:W-:Y:S05]  /*ce30*/  ENDCOLLECTIVE ;  /* 0x000000000000791b */ /* 0x007fea0003800000 */
.L_x_317:
        /* <DEDUP_REMOVED lines=8> */
.L_x_318:
        /* <DEDUP_REMOVED lines=8> */
.L_x_319:
        /* <DEDUP_REMOVED lines=8> */
.L_x_320:
        /* <DEDUP_REMOVED lines=8> */
.L_x_321:
[----:B------:R-:W-:-:S04]  /*d040*/  ISETP.GT.AND P4, PT, R41, R13, PT ;  /* 0x0000000d2900720c */ /* 0x000fc80003f84270 */
[----:B------:R-:W-:Y:S02]  /*d050*/  SEL R27, R27, RZ, !P4 ;  /* 0x000000ff1b1b7207 */ /* 0x000fe40006000000 */
[----:B------:R-:W-:Y:S02]  /*d060*/  ISETP.NE.AND P4, PT, R28, 0x65, PT ;  /* 0x000000651c00780c */ /* 0x000fe40003f85270 */
[----:B------:R-:W-:-:S11]  /*d070*/  IADD3 R40, PT, PT, R49, R27, R40 ;  /* 0x0000001b31287210 */ /* 0x000fd60007ffe028 */
[----:B------:R-:W-:Y:S05]  /*d080*/  WARPSYNC.COLLECTIVE R14, `(.L_x_322) ;  /* 0x000000000e087348 */ /* 0x000fea0003c00000 */
[----:B------:R-:W-:Y:S01]  /*d090*/  VOTE.ALL P4, P4 ;  /* 0x0000000000ff7806 */ /* 0x000fe20002080000 */
[----:B------:R-:W-:-:S12]  /*d0a0*/  ENDCOLLECTIVE ;  /* 0x000000000000791b */ /* 0x000fd80003800000 */
.L_x_322:
[----:B------:R-:W-:Y:S05]  /*d0b0*/  BRA `(.L_x_323) ;  /* 0xffffffc800c47947 */ /* 0x000fea000383ffff */
.L_x_324:
[----:B------:R-:W-:-:S00]  /*d0c0*/  BRA `(.L_x_324) ;  /* 0xfffffffc00fc7947 */ /* 0x000fc0000383ffff */
[----:B------:R-:W-:-:S00]  /*d0d0*/  NOP ;  /* 0x0000000000007918 */ /* 0x000fc00000000000 */
        /* <DEDUP_REMOVED lines=10> */
.L_x_331:


//--------------------- .text._ZN3cub18CUB_300001_SM_10006detail4scan23DeviceCompactInitKernelINS0_13ScanTileStateIiLb1EEEPlEEvT_iT0_ --------------------------
	.section	.text._ZN3cub18CUB_300001_SM_10006detail4scan23DeviceCompactInitKernelINS0_13ScanTileStateIiLb1EEEPlEEvT_iT0_,"ax",@progbits
	.align	128
        .global         _ZN3cub18CUB_300001_SM_10006detail4scan23DeviceCompactInitKernelINS0_13ScanTileStateIiLb1EEEPlEEvT_iT0_
        .type           _ZN3cub18CUB_300001_SM_10006detail4scan23DeviceCompactInitKernelINS0_13ScanTileStateIiLb1EEEPlEEvT_iT0_,@function
        .size           _ZN3cub18CUB_300001_SM_10006detail4scan23DeviceCompactInitKernelINS0_13ScanTileStateIiLb1EEEPlEEvT_iT0_,(.L_x_332 - _ZN3cub18CUB_300001_SM_10006detail4scan23DeviceCompactInitKernelINS0_13ScanTileStateIiLb1EEEPlEEvT_iT0_)
        .other          _ZN3cub18CUB_300001_SM_10006detail4scan23DeviceCompactInitKernelINS0_13ScanTileStateIiLb1EEEPlEEvT_iT0_,@"STO_CUDA_ENTRY STV_DEFAULT"
_ZN3cub18CUB_300001_SM_10006detail4scan23DeviceCompactInitKernelINS0_13ScanTileStateIiLb1EEEPlEEvT_iT0_:
.text._ZN3cub18CUB_300001_SM_10006detail4scan23DeviceCompactInitKernelINS0_13ScanTileStateIiLb1EEEPlEEvT_iT0_:
[----:B------:R-:W-:Y:S01]  /*0000*/  LDC R1, c[0x0][0x37c] ;  /* 0x0000df00ff017b82 */ /* 0x000fe20000000800 */
[----:B------:R-:W0:Y:S07]  /*0010*/  S2R R0, SR_TID.X ;  /* 0x0000000000007919 */ /* 0x000e2e0000002100 */
[----:B------:R-:W1:Y:S01]  /*0020*/  S2UR UR6, SR_CTAID.X ;  /* 0x00000000000679c3 */ /* 0x000e620000002500 */
[----:B------:R-:W2:Y:S07]  /*0030*/  LDCU UR4, c[0x0][0x388] ;  /* 0x00007100ff0477ac */ /* 0x000eae0008000800 */
[----:B------:R-:W1:Y:S01]  /*0040*/  LDC R7, c[0x0][0x360] ;  /* 0x0000d800ff077b82 */ /* 0x000e620000000800 */
[C---:B0-----:R-:W-:Y:S01]  /*0050*/  ISETP.GT.U32.AND P0, PT, R0.reuse, 0x1f, PT ;  /* 0x0000001f0000780c */ /* 0x041fe20003f04070 */
[----:B-1----:R-:W-:Y:S01]  /*0060*/  IMAD R7, R7, UR6, R0 ;  /* 0x0000000607077c24 */ /* 0x002fe2000f8e0200 */
[----:B------:R-:W-:-:S02]  /*0070*/  LOP3.LUT P2, RZ, R0, UR6, RZ, 0xfc, !PT ;  /* 0x0000000600ff7c12 */ /* 0x000fc4000f84fcff */
[----:B------:R-:W-:Y:S02]  /*0080*/  ISETP.NE.OR P0, PT, RZ, UR6, P0 ;  /* 0x00000006ff007c0c */ /* 0x000fe40008705670 */
[----:B--2---:R-:W-:Y:S01]  /*0090*/  ISETP.GE.AND P1, PT, R7, UR4, PT ;  /* 0x0000000407007c0c */ /* 0x004fe2000bf26270 */
[----:B------:R-:W0:Y:S10]  /*00a0*/  LDCU.64 UR4, c[0x0][0x358] ;  /* 0x00006b00ff0477ac */ /* 0x000e340008000a00 */
[----:B------:R-:W1:Y:S02]  /*00b0*/  @!P0 LDC.64 R4, c[0x0][0x380] ;  /* 0x0000e000ff048b82 */ /* 0x000e640000000a00 */
[----:B------:R-:W-:-:S06]  /*00c0*/  @!P1 MOV R6, 0x63 ;  /* 0x0000006300069802 */ /* 0x000fcc0000000f00 */
[----:B------:R-:W2:Y:S01]  /*00d0*/  @!P1 LDC.64 R2, c[0x0][0x380] ;  /* 0x0000e000ff029b82 */ /* 0x000ea20000000a00 */
[----:B-1----:R-:W-:-:S04]  /*00e0*/  @!P0 IMAD.WIDE.U32 R4, R0, 0x8, R4 ;  /* 0x0000000800048825 */ /* 0x002fc800078e0004 */
[----:B--2---:R-:W-:-:S04]  /*00f0*/  @!P1 IMAD.WIDE R2, R7, 0x8, R2 ;  /* 0x0000000807029825 */ /* 0x004fc800078e0202 */
[----:B------:R-:W-:-:S05]  /*0100*/  IMAD.MOV.U32 R7, RZ, RZ, RZ ;  /* 0x000000ffff077224 */ /* 0x000fca00078e00ff */
[----:B0-----:R0:W-:Y:S04]  /*0110*/  @!P1 STG.E.64 desc[UR4][R2.64+0x100], R6 ;  /* 0x0001000602009986 */ /* 0x0011e8000c101b04 */
[----:B------:R0:W-:Y:S01]  /*0120*/  @!P0 STG.E.64 desc[UR4][R4.64], RZ ;  /* 0x000000ff04008986 */ /* 0x0001e2000c101b04 */
[----:B------:R-:W-:Y:S05]  /*0130*/  @P2 EXIT ;  /* 0x000000000000294d */ /* 0x000fea0003800000 */
[----:B0-----:R-:W0:Y:S02]  /*0140*/  LDC.64 R2, c[0x0][0x390] ;  /* 0x0000e400ff027b82 */ /* 0x001e240000000a00 */
[----:B0-----:R-:W-:Y:S01]  /*0150*/  STG.E.64 desc[UR4][R2.64], RZ ;  /* 0x000000ff02007986 */ /* 0x001fe2000c101b04 */
[----:B------:R-:W-:Y:S05]  /*0160*/  EXIT ;  /* 0x000000000000794d */ /* 0x000fea0003800000 */
.L_x_325:
        /* <DEDUP_REMOVED lines=9> */
.L_x_332:


//--------------------- .text._ZN3cub18CUB_300001_SM_10006detail8for_each13static_kernelINS2_12policy_hub_t12policy_500_tElN6thrust24THRUST_300001_SM_1000_NS8cuda_cub20__uninitialized_copy7functorINS7_10device_ptrIiEENS7_7pointerIiNS8_3tagENS7_11use_defaultESF_EEEEEEvT0_T1_ --------------------------
	.section	.text._ZN3cub18CUB_300001_SM_10006detail8for_each13static_kernelINS2_12policy_hub_t12policy_500_tElN6thrust24THRUST_300001_SM_1000_NS8cuda_cub20__uninitialized_copy7functorINS7_10device_ptrIiEENS7_7pointerIiNS8_3tagENS7_11use_defaultESF_EEEEEEvT0_T1_,"ax",@progbits
	.align	128
        .global         _ZN3cub18CUB_300001_SM_10006detail8for_each13static_kernelINS2_12policy_hub_t12policy_500_tElN6thrust24THRUST_300001_SM_1000_NS8cuda_cub20__uninitialized_copy7functorINS7_10device_ptrIiEENS7_7pointerIiNS8_3tagENS7_11use_defaultESF_EEEEEEvT0_T1_
        .type           _ZN3cub18CUB_300001_SM_10006detail8for_each13static_kernelINS2_12policy_hub_t12policy_500_tElN6thrust24THRUST_300001_SM_1000_NS8cuda_cub20__uninitialized_copy7functorINS7_10device_ptrIiEENS7_7pointerIiNS8_3tagENS7_11use_defaultESF_EEEEEEvT0_T1_,@function
        .size           _ZN3cub18CUB_300001_SM_10006detail8for_each13static_kernelINS2_12policy_hub_t12policy_500_tElN6thrust24THRUST_300001_SM_1000_NS8cuda_cub20__uninitialized_copy7functorINS7_10device_ptrIiEENS7_7pointerIiNS8_3tagENS7_11use_defaultESF_EEEEEEvT0_T1_,(.L_x_333 - _ZN3cub18CUB_300001_SM_10006detail8for_each13static_kernelINS2_12policy_hub_t12policy_500_tElN6thrust24THRUST_300001_SM_1000_NS8cuda_cub20__uninitialized_copy7functorINS7_10device_ptrIiEENS7_7pointerIiNS8_3tagENS7_11use_defaultESF_EEEEEEvT0_T1_)
        .other          _ZN3cub18CUB_300001_SM_10006detail8for_each13static_kernelINS2_12policy_hub_t12policy_500_tElN6thrust24THRUST_300001_SM_1000_NS8cuda_cub20__uninitialized_copy7functorINS7_10device_ptrIiEENS7_7pointerIiNS8_3tagENS7_11use_defaultESF_EEEEEEvT0_T1_,@"STO_CUDA_ENTRY STV_DEFAULT"
_ZN3cub18CUB_300001_SM_10006detail8for_each13static_kernelINS2_12policy_hub_t12policy_500_tElN6thrust24THRUST_300001_SM_1000_NS8cuda_cub20__uninitialized_copy7functorINS7_10device_ptrIiEENS7_7pointerIiNS8_3tagENS7_11use_defaultESF_EEEEEEvT0_T1_:
.text._ZN3cub18CUB_300001_SM_10006detail8for_each13static_kernelINS2_12policy_hub_t12policy_500_tElN6thrust24THRUST_300001_SM_1000_NS8cuda_cub20__uninitialized_copy7functorINS7_10device_ptrIiEENS7_7pointerIiNS8_3tagENS7_11use_defaultESF_EEEEEEvT0_T1_:
[----:B------:R-:W-:Y:S08]  /*0000*/  LDC R1, c[0x0][0x37c] ;  /* 0x0000df00ff017b82 */ /* 0x000ff00000000800 */
[----:B------:R-:W0:Y:S01]  /*0010*/  S2UR UR4, SR_CTAID.X ;  /* 0x00000000000479c3 */ /* 0x000e220000002500 */
[----:B------:R-:W1:Y:S01]  /*0020*/  LDCU.64 UR6, c[0x0][0x380] ;  /* 0x00007000ff0677ac */ /* 0x000e620008000a00 */
[----:B------:R-:W2:Y:S01]  /*0030*/  LDCU.64 UR8, c[0x0][0x358] ;  /* 0x00006b00ff0877ac */ /* 0x000ea20008000a00 */
[----:B0-----:R-:W-:-:S04]  /*0040*/  UIMAD.WIDE.U32 UR4, UR4, 0x200, URZ ;  /* 0x00000200040478a5 */ /* 0x001fc8000f8e00ff */
[----:B-1----:R-:W-:-:S04]  /*0050*/  UIADD3 UR6, UP0, UPT, -UR4, UR6, URZ ;  /* 0x0000000604067290 */ /* 0x002fc8000ff1e1ff */
[----:B------:R-:W-:Y:S02]  /*0060*/  UIADD3.X UR7, UPT, UPT, ~UR5, UR7, URZ, UP0, !UPT ;  /* 0x0000000705077290 */ /* 0x000fe400087fe5ff */
[----:B------:R-:W-:-:S04]  /*0070*/  UISETP.GE.U32.AND UP0, UPT, UR6, 0x200, UPT ;  /* 0x000002000600788c */ /* 0x000fc8000bf06070 */
[----:B------:R-:W-:-:S09]  /*0080*/  UISETP.GE.AND.EX UP0, UPT, UR7, URZ, UPT, UP0 ;  /* 0x000000ff0700728c */ /* 0x000fd2000bf06300 */
[----:B--2---:R-:W-:Y:S05]  /*0090*/  BRA.U !UP0, `(.L_x_326) ;  /* 0x0000000108407547 */ /* 0x004fea000b800000 */
[----:B------:R-:W0:Y:S01]  /*00a0*/  S2R R0, SR_TID.X ;  /* 0x0000000000007919 */ /* 0x000e220000002100 */
[----:B------:R-:W1:Y:S01]  /*00b0*/  LDCU.64 UR10, c[0x0][0x388] ;  /* 0x00007100ff0a77ac */ /* 0x000e620008000a00 */
[----:B0-----:R-:W-:-:S05]  /*00c0*/  IADD3 R0, P0, PT, R0, UR4, RZ ;  /* 0x0000000400007c10 */ /* 0x001fca000ff1e0ff */
[----:B------:R-:W-:Y:S02]  /*00d0*/  IMAD.X R3, RZ, RZ, UR5, P0 ;  /* 0x00000005ff037e24 */ /* 0x000fe400080e06ff */
[----:B------:R-:W-:-:S03]  /*00e0*/  IMAD.SHL.U32 R4, R0, 0x4, RZ ;  /* 0x0000000400047824 */ /* 0x000fc600078e00ff */
[----:B------:R-:W-:Y:S02]  /*00f0*/  SHF.L.U64.HI R0, R0, 0x2, R3 ;  /* 0x0000000200007819 */ /* 0x000fe40000010203 */
[----:B-1----:R-:W-:-:S04]  /*0100*/  IADD3 R2, P0, PT, R4, UR10, RZ ;  /* 0x0000000a04027c10 */ /* 0x002fc8000ff1e0ff */
[----:B------:R-:W-:Y:S01]  /*0110*/  IADD3.X R3, PT, PT, R0, UR11, RZ, P0, !PT ;  /* 0x0000000b00037c10 */ /* 0x000fe200087fe4ff */
[----:B------:R-:W0:Y:S04]  /*0120*/  LDCU.64 UR10, c[0x0][0x390] ;  /* 0x00007200ff0a77ac */ /* 0x000e280008000a00 */
[----:B------:R-:W2:Y:S01]  /*0130*/  LDG.E R7, desc[UR8][R2.64] ;  /* 0x0000000802077981 */ /* 0x000ea2000c1e1900 */
[----:B0-----:R-:W-:-:S04]  /*0140*/  IADD3 R4, P0, PT, R4, UR10, RZ ;  /* 0x0000000a04047c10 */ /* 0x001fc8000ff1e0ff */
[----:B------:R-:W-:-:S05]  /*0150*/  IADD3.X R5, PT, PT, R0, UR11, RZ, P0, !PT ;  /* 0x0000000b00057c10 */ /* 0x000fca00087fe4ff */
[----:B--2---:R-:W-:Y:S04]  /*0160*/  STG.E desc[UR8][R4.64], R7 ;  /* 0x0000000704007986 */ /* 0x004fe8000c101908 */
[----:B------:R-:W2:Y:S04]  /*0170*/  LDG.E R9, desc[UR8][R2.64+0x400] ;  /* 0x0004000802097981 */ /* 0x000ea8000c1e1900 */
[----:B--2---:R-:W-:Y:S01]  /*0180*/  STG.E desc[UR8][R4.64+0x400], R9 ;  /* 0x0004000904007986 */ /* 0x004fe2000c101908 */
[----:B------:R-:W-:Y:S05]  /*0190*/  EXIT ;  /* 0x000000000000794d */ /* 0x000fea0003800000 */
.L_x_326:
[----:B------:R-:W0:Y:S01]  /*01a0*/  S2R R0, SR_TID.X ;  /* 0x0000000000007919 */ /* 0x000e220000002100 */
[----:B------:R-:W-:Y:S01]  /*01b0*/  USHF.R.S32.HI UR7, URZ, 0x1f, UR6 ;  /* 0x0000001fff077899 */ /* 0x000fe20008011406 */
[----:B------:R-:W-:Y:S05]  /*01c0*/  BSSY.RECONVERGENT B0, `(.L_x_327) ;  /* 0x0000015000007945 */ /* 0x000fea0003800200 */
[----:B------:R-:W-:Y:S01]  /*01d0*/  IMAD.U32 R3, RZ, RZ, UR7 ;  /* 0x00000007ff037e24 */ /* 0x000fe2000f8e00ff */
[C---:B0-----:R-:W-:Y:S01]  /*01e0*/  ISETP.LT.U32.AND P0, PT, R0.reuse, UR6, PT ;  /* 0x0000000600007c0c */ /* 0x041fe2000bf01070 */
[----:B------:R-:W-:-:S03]  /*01f0*/  VIADD R2, R0, 0x100 ;  /* 0x0000010000027836 */ /* 0x000fc60000000000 */
[----:B------:R-:W-:Y:S02]  /*0200*/  ISETP.GT.AND.EX P0, PT, R3, RZ, PT, P0 ;  /* 0x000000ff0300720c */ /* 0x000fe40003f04300 */
[----:B------:R-:W-:Y:S01]  /*0210*/  ISETP.LT.U32.AND P1, PT, R2, UR6, PT ;  /* 0x0000000602007c0c */ /* 0x000fe2000bf21070 */
[----:B------:R-:W-:-:S05]  /*0220*/  IMAD.U32 R2, RZ, RZ, UR7 ;  /* 0x00000007ff027e24 */ /* 0x000fca000f8e00ff */
[----:B------:R-:W-:-:S05]  /*0230*/  ISETP.GT.AND.EX P1, PT, R2, RZ, PT, P1 ;  /* 0x000000ff0200720c */ /* 0x000fca0003f24310 */
[----:B------:R-:W-:Y:S08]  /*0240*/  @!P0 BRA `(.L_x_328) ;  /* 0x0000000000308947 */ /* 0x000ff00003800000 */
[----:B------:R-:W0:Y:S01]  /*0250*/  LDCU.64 UR10, c[0x0][0x388] ;  /* 0x00007100ff0a77ac */ /* 0x000e220008000a00 */
[----:B------:R-:W-:-:S05]  /*0260*/  IADD3 R2, P0, PT, R0, UR4, RZ ;  /* 0x0000000400027c10 */ /* 0x000fca000ff1e0ff */
[----:B------:R-:W-:Y:S02]  /*0270*/  IMAD.X R3, RZ, RZ, UR5, P0 ;  /* 0x00000005ff037e24 */ /* 0x000fe400080e06ff */
[----:B------:R-:W-:-:S03]  /*0280*/  IMAD.SHL.U32 R4, R2, 0x4, RZ ;  /* 0x0000000402047824 */ /* 0x000fc600078e00ff */
[----:B------:R-:W-:Y:S02]  /*0290*/  SHF.L.U64.HI R5, R2, 0x2, R3 ;  /* 0x0000000202057819 */ /* 0x000fe40000010203 */
[----:B0-----:R-:W-:-:S04]  /*02a0*/  IADD3 R2, P0, PT, R4, UR10, RZ ;  /* 0x0000000a04027c10 */ /* 0x001fc8000ff1e0ff */
[----:B------:R-:W-:Y:S01]  /*02b0*/  IADD3.X R3, PT, PT, R5, UR11, RZ, P0, !PT ;  /* 0x0000000b05037c10 */ /* 0x000fe200087fe4ff */
[----:B------:R-:W0:Y:S05]  /*02c0*/  LDCU.64 UR10, c[0x0][0x390] ;  /* 0x00007200ff0a77ac */ /* 0x000e2a0008000a00 */
[----:B------:R-:W2:Y:S01]  /*02d0*/  LDG.E R3, desc[UR8][R2.64] ;  /* 0x0000000802037981 */ /* 0x000ea2000c1e1900 */
[----:B0-----:R-:W-:-:S04]  /*02e0*/  IADD3 R4, P0, PT, R4, UR10, RZ ;  /* 0x0000000a04047c10 */ /* 0x001fc8000ff1e0ff */
[----:B------:R-:W-:-:S05]  /*02f0*/  IADD3.X R5, PT, PT, R5, UR11, RZ, P0, !PT ;  /* 0x0000000b05057c10 */ /* 0x000fca00087fe4ff */
[----:B--2---:R0:W-:Y:S04]  /*0300*/  STG.E desc[UR8][R4.64], R3 ;  /* 0x0000000304007986 */ /* 0x0041e8000c101908 */
.L_x_328:
[----:B------:R-:W-:Y:S05]  /*0310*/  BSYNC.RECONVERGENT B0 ;  /* 0x0000000000007941 */ /* 0x000fea0003800200 */
.L_x_327:
[----:B------:R-:W-:Y:S05]  /*0320*/  @!P1 EXIT ;  /* 0x000000000000994d */ /* 0x000fea0003800000 */
[----:B------:R-:W1:Y:S01]  /*0330*/  LDCU.64 UR6, c[0x0][0x388] ;  /* 0x00007100ff0677ac */ /* 0x000e620008000a00 */
[----:B------:R-:W-:-:S05]  /*0340*/  IADD3 R0, P0, PT, R0, UR4, RZ ;  /* 0x0000000400007c10 */ /* 0x000fca000ff1e0ff */
[----:B0-----:R-:W-:Y:S02]  /*0350*/  IMAD.X R3, RZ, RZ, UR5, P0 ;  /* 0x00000005ff037e24 */ /* 0x001fe400080e06ff */
[----:B------:R-:W-:-:S03]  /*0360*/  IMAD.SHL.U32 R4, R0, 0x4, RZ ;  /* 0x0000000400047824 */ /* 0x000fc600078e00ff */
[----:B------:R-:W-:Y:S02]  /*0370*/  SHF.L.U64.HI R0, R0, 0x2, R3 ;  /* 0x0000000200007819 */ /* 0x000fe40000010203 */
[----:B-1----:R-:W-:-:S04]  /*0380*/  IADD3 R2, P0, PT, R4, UR6, RZ ;  /* 0x0000000604027c10 */ /* 0x002fc8000ff1e0ff */
[----:B------:R-:W-:Y:S01]  /*0390*/  IADD3.X R3, PT, PT, R0, UR7, RZ, P0, !PT ;  /* 0x0000000700037c10 */ /* 0x000fe200087fe4ff */
[----:B------:R-:W0:Y:S05]  /*03a0*/  LDCU.64 UR6, c[0x0][0x390] ;  /* 0x00007200ff0677ac */ /* 0x000e2a0008000a00 */
[----:B------:R-:W2:Y:S01]  /*03b0*/  LDG.E R3, desc[UR8][R2.64+0x400] ;  /* 0x0004000802037981 */ /* 0x000ea2000c1e1900 */
[----:B0-----:R-:W-:-:S04]  /*03c0*/  IADD3 R4, P0, PT, R4, UR6, RZ ;  /* 0x0000000604047c10 */ /* 0x001fc8000ff1e0ff */
[----:B------:R-:W-:-:S05]  /*03d0*/  IADD3.X R5, PT, PT, R0, UR7, RZ, P0, !PT ;  /* 0x0000000700057c10 */ /* 0x000fca00087fe4ff */
[----:B--2---:R-:W-:Y:S01]  /*03e0*/  STG.E desc[UR8][R4.64+0x400], R3 ;  /* 0x0004000304007986 */ /* 0x004fe2000c101908 */
[----:B------:R-:W-:Y:S05]  /*03f0*/  EXIT ;  /* 0x000000000000794d */ /* 0x000fea0003800000 */
.L_x_329:
        /* <DEDUP_REMOVED lines=16> */
.L_x_333:


//--------------------- .text._ZN3cub18CUB_300001_SM_10006detail11EmptyKernelIvEEvv --------------------------
	.section	.text._ZN3cub18CUB_300001_SM_10006detail11EmptyKernelIvEEvv,"ax",@progbits
	.align	128
        .global         _ZN3cub18CUB_300001_SM_10006detail11EmptyKernelIvEEvv
        .type           _ZN3cub18CUB_300001_SM_10006detail11EmptyKernelIvEEvv,@function
        .size           _ZN3cub18CUB_300001_SM_10006detail11EmptyKernelIvEEvv,(.L_x_334 - _ZN3cub18CUB_300001_SM_10006detail11EmptyKernelIvEEvv)
        .other          _ZN3cub18CUB_300001_SM_10006detail11EmptyKernelIvEEvv,@"STO_CUDA_ENTRY STV_DEFAULT"
_ZN3cub18CUB_300001_SM_10006detail11EmptyKernelIvEEvv:
.text._ZN3cub18CUB_300001_SM_10006detail11EmptyKernelIvEEvv:
[----:B------:R-:W-:Y:S01]  /*0000*/  LDC R1, c[0x0][0x37c] ;  /* 0x0000df00ff017b82 */ /* 0x000fe20000000800 */
[----:B------:R-:W-:Y:S05]  /*0010*/  EXIT ;  /* 0x000000000000794d */ /* 0x000fea0003800000 */
.L_x_330:
        /* <DEDUP_REMOVED lines=14> */
.L_x_334:


//--------------------- .nv.shared._ZN3cub18CUB_300001_SM_10006detail6select23DeviceSelectSweepKernelINS2_10policy_hubIiNS0_8NullTypeEiLb0ELNS0_10SelectImplE1EE10Policy1000EN6thrust24THRUST_300001_SM_1000_NS10device_ptrIiEEPS5_SC_PlNS0_13ScanTileStateIiLb1EEEN4cuda3std3__410__not_fn_tI11is_negativeEES5_iNS2_19streaming_context_tIlLb1EEELS6_1EEEvT0_T1_T2_T3_T4_T5_T6_T7_iT8_NS1_7vsmem_tE --------------------------
	.section	.nv.shared._ZN3cub18CUB_300001_SM_10006detail6select23DeviceSelectSweepKernelINS2_10policy_hubIiNS0_8NullTypeEiLb0ELNS0_10SelectImplE1EE10Policy1000EN6thrust24THRUST_300001_SM_1000_NS10device_ptrIiEEPS5_SC_PlNS0_13ScanTileStateIiLb1EEEN4cuda3std3__410__not_fn_tI11is_negativeEES5_iNS2_19streaming_context_tIlLb1EEELS6_1EEEvT0_T1_T2_T3_T4_T5_T6_T7_iT8_NS1_7vsmem_tE,"aw",@nobits
	.sectionflags	@""
	.align	16
.nv.shared._ZN3cub18CUB_300001_SM_10006detail6select23DeviceSelectSweepKernelINS2_10policy_hubIiNS0_8NullTypeEiLb0ELNS0_10SelectImplE1EE10Policy1000EN6thrust24THRUST_300001_SM_1000_NS10device_ptrIiEEPS5_SC_PlNS0_13ScanTileStateIiLb1EEEN4cuda3std3__410__not_fn_tI11is_negativeEES5_iNS2_19streaming_context_tIlLb1EEELS6_1EEEvT0_T1_T2_T3_T4_T5_T6_T7_iT8_NS1_7vsmem_tE:
	.zero		27136


//--------------------- .nv.shared.reserved.0     --------------------------
	.section	.nv.shared.reserved.0,"aw",@nobits
	.weak		__nv_reservedSMEM_offset_0_alias
	.size		__nv_reservedSMEM_offset_0_alias, 0, 64
	.other		__nv_reservedSMEM_offset_0_alias,@"STO_CUDA_RESERVED_SHARED STV_DEFAULT"
__nv_reservedSMEM_offset_0_alias:
	.zero		0
	.zero		64


//--------------------- .nv.global                --------------------------
	.section	.nv.global,"aw",@nobits
.nv.global:
	.type		_ZN30_INTERNAL_6b0ebdfa_4_k_cu_main6thrust24THRUST_300001_SM_1000_NS3seqE,@object
	.size		_ZN30_INTERNAL_6b0ebdfa_4_k_cu_main6thrust24THRUST_300001_SM_1000_NS3seqE,(_ZN30_INTERNAL_6b0ebdfa_4_k_cu_main4cuda3std3__48in_placeE - _ZN30_INTERNAL_6b0ebdfa_4_k_cu_main6thrust24THRUST_300001_SM_1000_NS3seqE)
_ZN30_INTERNAL_6b0ebdfa_4_k_cu_main6thrust24THRUST_300001_SM_1000_NS3seqE:
	.zero		1
	.type		_ZN30_INTERNAL_6b0ebdfa_4_k_cu_main4cuda3std3__48in_placeE,@object
	.size		_ZN30_INTERNAL_6b0ebdfa_4_k_cu_main4cuda3std3__48in_placeE,(_ZN30_INTERNAL_6b0ebdfa_4_k_cu_main4cuda3std6ranges3__45__cpo4sizeE - _ZN30_INTERNAL_6b0ebdfa_4_k_cu_main4cuda3std3__48in_placeE)
_ZN30_INTERNAL_6b0ebdfa_4_k_cu_main4cuda3std3__48in_placeE:
	.zero		1
	.type		_ZN30_INTERNAL_6b0ebdfa_4_k_cu_main4cuda3std6ranges3__45__cpo4sizeE,@object
	.size		_ZN30_INTERNAL_6b0ebdfa_4_k_cu_main4cuda3std6ranges3__45__cpo4sizeE,(_ZN30_INTERNAL_6b0ebdfa_4_k_cu_main6thrust24THRUST_300001_SM_1000_NS12placeholders2_3E - _ZN30_INTERNAL_6b0ebdfa_4_k_cu_main4cuda3std6ranges3__45__cpo4sizeE)
_ZN30_INTERNAL_6b0ebdfa_4_k_cu_main4cuda3std6ranges3__45__cpo4sizeE:
	.zero		1
	.type		_ZN30_INTERNAL_6b0ebdfa_4_k_cu_main6thrust24THRUST_300001_SM_1000_NS12placeholders2_3E,@object
	.size		_ZN30_INTERNAL_6b0ebdfa_4_k_cu_main6thrust24THRUST_300001_SM_1000_NS12placeholders2_3E,(_ZN30_INTERNAL_6b0ebdfa_4_k_cu_main4cuda3std3__45__cpo6cbeginE - _ZN30_INTERNAL_6b0ebdfa_4_k_cu_main6thrust24THRUST_300001_SM_1000_NS12placeholders2_3E)
_ZN30_INTERNAL_6b0ebdfa_4_k_cu_main6thrust24THRUST_300001_SM_1000_NS12placeholders2_3E:
	.zero		1
	.type		_ZN30_INTERNAL_6b0ebdfa_4_k_cu_main4cuda3std3__45__cpo6cbeginE,@object
	.size		_ZN30_INTERNAL_6b0ebdfa_4_k_cu_main4cuda3std3__45__cpo6cbeginE,(_ZN30_INTERNAL_6b0ebdfa_4_k_cu_main4cuda3std6ranges3__45__cpo6cbeginE - _ZN30_INTERNAL_6b0ebdfa_4_k_cu_main4cuda3std3__45__cpo6cbeginE)
_ZN30_INTERNAL_6b0ebdfa_4_k_cu_main4cuda3std3__45__cpo6cbeginE:
	.zero		1
	.type		_ZN30_INTERNAL_6b0ebdfa_4_k_cu_main4cuda3std6ranges3__45__cpo6cbeginE,@object
	.size		_ZN30_INTERNAL_6b0ebdfa_4_k_cu_main4cuda3std6ranges3__45__cpo6cbeginE,(_ZN30_INTERNAL_6b0ebdfa_4_k_cu_main6thrust24THRUST_300001_SM_1000_NS12placeholders2_7E - _ZN30_INTERNAL_6b0ebdfa_4_k_cu_main4cuda3std6ranges3__45__cpo6cbeginE)
_ZN30_INTERNAL_6b0ebdfa_4_k_cu_main4cuda3std6ranges3__45__cpo6cbeginE:
	.zero		1
	.type		_ZN30_INTERNAL_6b0ebdfa_4_k_cu_main6thrust24THRUST_300001_SM_1000_NS12placeholders2_7E,@object
	.size		_ZN30_INTERNAL_6b0ebdfa_4_k_cu_main6thrust24THRUST_300001_SM_1000_NS12placeholders2_7E,(_ZN30_INTERNAL_6b0ebdfa_4_k_cu_main4cuda3std3__45__cpo7crbeginE - _ZN30_INTERNAL_6b0ebdfa_4_k_cu_main6thrust24THRUST_300001_SM_1000_NS12placeholders2_7E)
_ZN30_INTERNAL_6b0ebdfa_4_k_cu_main6thrust24THRUST_300001_SM_1000_NS12placeholders2_7E:
	.zero		1
	.type		_ZN30_INTERNAL_6b0ebdfa_4_k_cu_main4cuda3std3__45__cpo7crbeginE,@object
	.size		_ZN30_INTERNAL_6b0ebdfa_4_k_cu_main4cuda3std3__45__cpo7crbeginE,(_ZN30_INTERNAL_6b0ebdfa_4_k_cu_main4cuda3std6ranges3__45__cpo4nextE - _ZN30_INTERNAL_6b0ebdfa_4_k_cu_main4cuda3std3__45__cpo7crbeginE)
_ZN30_INTERNAL_6b0ebdfa_4_k_cu_main4cuda3std3__45__cpo7crbeginE:
	.zero		1
	.type		_ZN30_INTERNAL_6b0ebdfa_4_k_cu_main4cuda3std6ranges3__45__cpo4nextE,@object
	.size		_ZN30_INTERNAL_6b0ebdfa_4_k_cu_main4cuda3std6ranges3__45__cpo4nextE,(_ZN30_INTERNAL_6b0ebdfa_4_k_cu_main4cuda3std6ranges3__45__cpo4swapE - _ZN30_INTERNAL_6b0ebdfa_4_k_cu_main4cuda3std6ranges3__45__cpo4nextE)
_ZN30_INTERNAL_6b0ebdfa_4_k_cu_main4cuda3std6ranges3__45__cpo4nextE:
	.zero		1
	.type		_ZN30_INTERNAL_6b0ebdfa_4_k_cu_main4cuda3std6ranges3__45__cpo4swapE,@object
	.size		_ZN30_INTERNAL_6b0ebdfa_4_k_cu_main4cuda3std6ranges3__45__cpo4swapE,(_ZN30_INTERNAL_6b0ebdfa_4_k_cu_main6thrust24THRUST_300001_SM_1000_NS8cuda_cub3parE - _ZN30_INTERNAL_6b0ebdfa_4_k_cu_main4cuda3std6ranges3__45__cpo4swapE)
_ZN30_INTERNAL_6b0ebdfa_4_k_cu_main4cuda3std6ranges3__45__cpo4swapE:
	.zero		1
	.type		_ZN30_INTERNAL_6b0ebdfa_4_k_cu_main6thrust24THRUST_300001_SM_1000_NS8cuda_cub3parE,@object
	.size		_ZN30_INTERNAL_6b0ebdfa_4_k_cu_main6thrust24THRUST_300001_SM_1000_NS8cuda_cub3parE,(_ZN30_INTERNAL_6b0ebdfa_4_k_cu_main6thrust24THRUST_300001_SM_1000_NS12placeholders2_9E - _ZN30_INTERNAL_6b0ebdfa_4_k_cu_main6thrust24THRUST_300001_SM_1000_NS8cuda_cub3parE)
_ZN30_INTERNAL_6b0ebdfa_4_k_cu_main6thrust24THRUST_300001_SM_1000_NS8cuda_cub3parE:
	.zero		1
	.type		_ZN30_INTERNAL_6b0ebdfa_4_k_cu_main6thrust24THRUST_300001_SM_1000_NS12placeholders2_9E,@object
	.size		_ZN30_INTERNAL_6b0ebdfa_4_k_cu_main6thrust24THRUST_300001_SM_1000_NS12placeholders2_9E,(_ZN30_INTERNAL_6b0ebdfa_4_k_cu_main4cuda3std3__432_GLOBAL__N__6b0ebdfa_4_k_cu_main6ignoreE - _ZN30_INTERNAL_6b0ebdfa_4_k_cu_main6thrust24THRUST_300001_SM_1000_NS12placeholders2_9E)
_ZN30_INTERNAL_6b0ebdfa_4_k_cu_main6thrust24THRUST_300001_SM_1000_NS12placeholders2_9E:
	.zero		1
	.type		_ZN30_INTERNAL_6b0ebdfa_4_k_cu_main4cuda3std3__432_GLOBAL__N__6b0ebdfa_4_k_cu_main6ignoreE,@object
	.size		_ZN30_INTERNAL_6b0ebdfa_4_k_cu_main4cuda3std3__432_GLOBAL__N__6b0ebdfa_4_k_cu_main6ignoreE,(_ZN30_INTERNAL_6b0ebdfa_4_k_cu_main4cuda3std6ranges3__45__cpo4dataE - _ZN30_INTERNAL_6b0ebdfa_4_k_cu_main4cuda3std3__432_GLOBAL__N__6b0ebdfa_4_k_cu_main6ignoreE)
_ZN30_INTERNAL_6b0ebdfa_4_k_cu_main4cuda3std3__432_GLOBAL__N__6b0ebdfa_4_k_cu_main6ignoreE:
	.zero		1
	.type		_ZN30_INTERNAL_6b0ebdfa_4_k_cu_main4cuda3std6ranges3__45__cpo4dataE,@object
	.size		_ZN30_INTERNAL_6b0ebdfa_4_k_cu_main4cuda3std6ranges3__45__cpo4dataE,(_ZN30_INTERNAL_6b0ebdfa_4_k_cu_main6thrust24THRUST_300001_SM_1000_NS12placeholders2_1E - _ZN30_INTERNAL_6b0ebdfa_4_k_cu_main4cuda3std6ranges3__45__cpo4dataE)
_ZN30_INTERNAL_6b0ebdfa_4_k_cu_main4cuda3std6ranges3__45__cpo4dataE:
	.zero		1
	.type		_ZN30_INTERNAL_6b0ebdfa_4_k_cu_main6thrust24THRUST_300001_SM_1000_NS12placeholders2_1E,@object
	.size		_ZN30_INTERNAL_6b0ebdfa_4_k_cu_main6thrust24THRUST_300001_SM_1000_NS12placeholders2_1E,(_ZN30_INTERNAL_6b0ebdfa_4_k_cu_main4cuda3std3__45__cpo5beginE - _ZN30_INTERNAL_6b0ebdfa_4_k_cu_main6thrust24THRUST_300001_SM_1000_NS12placeholders2_1E)
_ZN30_INTERNAL_6b0ebdfa_4_k_cu_main6thrust24THRUST_300001_SM_1000_NS12placeholders2_1E:
	.zero		1
	.type		_ZN30_INTERNAL_6b0ebdfa_4_k_cu_main4cuda3std3__45__cpo5beginE,@object
	.size		_ZN30_INTERNAL_6b0ebdfa_4_k_cu_main4cuda3std3__45__cpo5beginE,(_ZN30_INTERNAL_6b0ebdfa_4_k_cu_main4cuda3std6ranges3__45__cpo5beginE - _ZN30_INTERNAL_6b0ebdfa_4_k_cu_main4cuda3std3__45__cpo5beginE)
_ZN30_INTERNAL_6b0ebdfa_4_k_cu_main4cuda3std3__45__cpo5beginE:
	.zero		1
	.type		_ZN30_INTERNAL_6b0ebdfa_4_k_cu_main4cuda3std6ranges3__45__cpo5beginE,@object
	.size		_ZN30_INTERNAL_6b0ebdfa_4_k_cu_main4cuda3std6ranges3__45__cpo5beginE,(_ZN30_INTERNAL_6b0ebdfa_4_k_cu_main6thrust24THRUST_300001_SM_1000_NS12placeholders2_5E - _ZN30_INTERNAL_6b0ebdfa_4_k_cu_main4cuda3std6ranges3__45__cpo5beginE)
_ZN30_INTERNAL_6b0ebdfa_4_k_cu_main4cuda3std6ranges3__45__cpo5beginE:
	.zero		1
	.type		_ZN30_INTERNAL_6b0ebdfa_4_k_cu_main6thrust24THRUST_300001_SM_1000_NS12placeholders2_5E,@object
	.size		_ZN30_INTERNAL_6b0ebdfa_4_k_cu_main6thrust24THRUST_300001_SM_1000_NS12placeholders2_5E,(_ZN30_INTERNAL_6b0ebdfa_4_k_cu_main4cuda3std3__45__cpo6rbeginE - _ZN30_INTERNAL_6b0ebdfa_4_k_cu_main6thrust24THRUST_300001_SM_1000_NS12placeholders2_5E)
_ZN30_INTERNAL_6b0ebdfa_4_k_cu_main6thrust24THRUST_300001_SM_1000_NS12placeholders2_5E:
	.zero		1
	.type		_ZN30_INTERNAL_6b0ebdfa_4_k_cu_main4cuda3std3__45__cpo6rbeginE,@object
	.size		_ZN30_INTERNAL_6b0ebdfa_4_k_cu_main4cuda3std3__45__cpo6rbeginE,(_ZN30_INTERNAL_6b0ebdfa_4_k_cu_main4cuda3std6ranges3__45__cpo7advanceE - _ZN30_INTERNAL_6b0ebdfa_4_k_cu_main4cuda3std3__45__cpo6rbeginE)
_ZN30_INTERNAL_6b0ebdfa_4_k_cu_main4cuda3std3__45__cpo6rbeginE:
	.zero		1
	.type		_ZN30_INTERNAL_6b0ebdfa_4_k_cu_main4cuda3std6ranges3__45__cpo7advanceE,@object
	.size		_ZN30_INTERNAL_6b0ebdfa_4_k_cu_main4cuda3std6ranges3__45__cpo7advanceE,(_ZN30_INTERNAL_6b0ebdfa_4_k_cu_main4cuda3std3__47nulloptE - _ZN30_INTERNAL_6b0ebdfa_4_k_cu_main4cuda3std6ranges3__45__cpo7advanceE)
_ZN30_INTERNAL_6b0ebdfa_4_k_cu_main4cuda3std6ranges3__45__cpo7advanceE:
	.zero		1
	.type		_ZN30_INTERNAL_6b0ebdfa_4_k_cu_main4cuda3std3__47nulloptE,@object
	.size		_ZN30_INTERNAL_6b0ebdfa_4_k_cu_main4cuda3std3__47nulloptE,(_ZN30_INTERNAL_6b0ebdfa_4_k_cu_main4cuda3std6ranges3__45__cpo8distanceE - _ZN30_INTERNAL_6b0ebdfa_4_k_cu_main4cuda3std3__47nulloptE)
_ZN30_INTERNAL_6b0ebdfa_4_k_cu_main4cuda3std3__47nulloptE:
	.zero		1
	.type		_ZN30_INTERNAL_6b0ebdfa_4_k_cu_main4cuda3std6ranges3__45__cpo8distanceE,@object
	.size		_ZN30_INTERNAL_6b0ebdfa_4_k_cu_main4cuda3std6ranges3__45__cpo8distanceE,(_ZN30_INTERNAL_6b0ebdfa_4_k_cu_main6thrust24THRUST_300001_SM_1000_NS12placeholders3_10E - _ZN30_INTERNAL_6b0ebdfa_4_k_cu_main4cuda3std6ranges3__45__cpo8distanceE)
_ZN30_INTERNAL_6b0ebdfa_4_k_cu_main4cuda3std6ranges3__45__cpo8distanceE:
	.zero		1
	.type		_ZN30_INTERNAL_6b0ebdfa_4_k_cu_main6thrust24THRUST_300001_SM_1000_NS12placeholders3_10E,@object
	.size		_ZN30_INTERNAL_6b0ebdfa_4_k_cu_main6thrust24THRUST_300001_SM_1000_NS12placeholders3_10E,(_ZN30_INTERNAL_6b0ebdfa_4_k_cu_main4cuda3std3__419piecewise_constructE - _ZN30_INTERNAL_6b0ebdfa_4_k_cu_main6thrust24THRUST_300001_SM_1000_NS12placeholders3_10E)
_ZN30_INTERNAL_6b0ebdfa_4_k_cu_main6thrust24THRUST_300001_SM_1000_NS12placeholders3_10E:
	.zero		1
	.type		_ZN30_INTERNAL_6b0ebdfa_4_k_cu_main4cuda3std3__419piecewise_constructE,@object
	.size		_ZN30_INTERNAL_6b0ebdfa_4_k_cu_main4cuda3std3__419piecewise_constructE,(_ZN30_INTERNAL_6b0ebdfa_4_k_cu_main4cuda3std6ranges3__45__cpo5cdataE - _ZN30_INTERNAL_6b0ebdfa_4_k_cu_main4cuda3std3__419piecewise_constructE)
_ZN30_INTERNAL_6b0ebdfa_4_k_cu_main4cuda3std3__419piecewise_constructE:
	.zero		1
	.type		_ZN30_INTERNAL_6b0ebdfa_4_k_cu_main4cuda3std6ranges3__45__cpo5cdataE,@object
	.size		_ZN30_INTERNAL_6b0ebdfa_4_k_cu_main4cuda3std6ranges3__45__cpo5cdataE,(_ZN30_INTERNAL_6b0ebdfa_4_k_cu_main6thrust24THRUST_300001_SM_1000_NS12placeholders2_2E - _ZN30_INTERNAL_6b0ebdfa_4_k_cu_main4cuda3std6ranges3__45__cpo5cdataE)
_ZN30_INTERNAL_6b0ebdfa_4_k_cu_main4cuda3std6ranges3__45__cpo5cdataE:
	.zero		1
	.type		_ZN30_INTERNAL_6b0ebdfa_4_k_cu_main6thrust24THRUST_300001_SM_1000_NS12placeholders2_2E,@object
	.size		_ZN30_INTERNAL_6b0ebdfa_4_k_cu_main6thrust24THRUST_300001_SM_1000_NS12placeholders2_2E,(_ZN30_INTERNAL_6b0ebdfa_4_k_cu_main4cuda3std3__45__cpo3endE - _ZN30_INTERNAL_6b0ebdfa_4_k_cu_main6thrust24THRUST_300001_SM_1000_NS12placeholders2_2E)
_ZN30_INTERNAL_6b0ebdfa_4_k_cu_main6thrust24THRUST_300001_SM_1000_NS12placeholders2_2E:
	.zero		1
	.type		_ZN30_INTERNAL_6b0ebdfa_4_k_cu_main4cuda3std3__45__cpo3endE,@object
	.size		_ZN30_INTERNAL_6b0ebdfa_4_k_cu_main4cuda3std3__45__cpo3endE,(_ZN30_INTERNAL_6b0ebdfa_4_k_cu_main4cuda3std6ranges3__45__cpo3endE - _ZN30_INTERNAL_6b0ebdfa_4_k_cu_main4cuda3std3__45__cpo3endE)
_ZN30_INTERNAL_6b0ebdfa_4_k_cu_main4cuda3std3__45__cpo3endE:
	.zero		1
	.type		_ZN30_INTERNAL_6b0ebdfa_4_k_cu_main4cuda3std6ranges3__45__cpo3endE,@object
	.size		_ZN30_INTERNAL_6b0ebdfa_4_k_cu_main4cuda3std6ranges3__45__cpo3endE,(_ZN30_INTERNAL_6b0ebdfa_4_k_cu_main6thrust24THRUST_300001_SM_1000_NS12placeholders2_6E - _ZN30_INTERNAL_6b0ebdfa_4_k_cu_main4cuda3std6ranges3__45__cpo3endE)
_ZN30_INTERNAL_6b0ebdfa_4_k_cu_main4cuda3std6ranges3__45__cpo3endE:
	.zero		1
	.type		_ZN30_INTERNAL_6b0ebdfa_4_k_cu_main6thrust24THRUST_300001_SM_1000_NS12placeholders2_6E,@object
	.size		_ZN30_INTERNAL_6b0ebdfa_4_k_cu_main6thrust24THRUST_300001_SM_1000_NS12placeholders2_6E,(_ZN30_INTERNAL_6b0ebdfa_4_k_cu_main4cuda3std3__45__cpo4rendE - _ZN30_INTERNAL_6b0ebdfa_4_k_cu_main6thrust24THRUST_300001_SM_1000_NS12placeholders2_6E)
_ZN30_INTERNAL_6b0ebdfa_4_k_cu_main6thrust24THRUST_300001_SM_1000_NS12placeholders2_6E:
	.zero		1
	.type		_ZN30_INTERNAL_6b0ebdfa_4_k_cu_main4cuda3std3__45__cpo4rendE,@object
	.size		_ZN30_INTERNAL_6b0ebdfa_4_k_cu_main4cuda3std3__45__cpo4rendE,(_ZN30_INTERNAL_6b0ebdfa_4_k_cu_main4cuda3std6ranges3__45__cpo9iter_swapE - _ZN30_INTERNAL_6b0ebdfa_4_k_cu_main4cuda3std3__45__cpo4rendE)
_ZN30_INTERNAL_6b0ebdfa_4_k_cu_main4cuda3std3__45__cpo4rendE:
	.zero		1
	.type		_ZN30_INTERNAL_6b0ebdfa_4_k_cu_main4cuda3std6ranges3__45__cpo9iter_swapE,@object
	.size		_ZN30_INTERNAL_6b0ebdfa_4_k_cu_main4cuda3std6ranges3__45__cpo9iter_swapE,(_ZN30_INTERNAL_6b0ebdfa_4_k_cu_main4cuda3std3__48unexpectE - _ZN30_INTERNAL_6b0ebdfa_4_k_cu_main4cuda3std6ranges3__45__cpo9iter_swapE)
_ZN30_INTERNAL_6b0ebdfa_4_k_cu_main4cuda3std6ranges3__45__cpo9iter_swapE:
	.zero		1
	.type		_ZN30_INTERNAL_6b0ebdfa_4_k_cu_main4cuda3std3__48unexpectE,@object
	.size		_ZN30_INTERNAL_6b0ebdfa_4_k_cu_main4cuda3std3__48unexpectE,(_ZN30_INTERNAL_6b0ebdfa_4_k_cu_main6thrust24THRUST_300001_SM_1000_NS6system6detail10sequential3seqE - _ZN30_INTERNAL_6b0ebdfa_4_k_cu_main4cuda3std3__48unexpectE)
_ZN30_INTERNAL_6b0ebdfa_4_k_cu_main4cuda3std3__48unexpectE:
	.zero		1
	.type		_ZN30_INTERNAL_6b0ebdfa_4_k_cu_main6thrust24THRUST_300001_SM_1000_NS6system6detail10sequential3seqE,@object
	.size		_ZN30_INTERNAL_6b0ebdfa_4_k_cu_main6thrust24THRUST_300001_SM_1000_NS6system6detail10sequential3seqE,(_ZN30_INTERNAL_6b0ebdfa_4_k_cu_main6thrust24THRUST_300001_SM_1000_NS12placeholders2_4E - _ZN30_INTERNAL_6b0ebdfa_4_k_cu_main6thrust24THRUST_300001_SM_1000_NS6system6detail10sequential3seqE)
_ZN30_INTERNAL_6b0ebdfa_4_k_cu_main6thrust24THRUST_300001_SM_1000_NS6system6detail10sequential3seqE:
	.zero		1
	.type		_ZN30_INTERNAL_6b0ebdfa_4_k_cu_main6thrust24THRUST_300001_SM_1000_NS12placeholders2_4E,@object
	.size		_ZN30_INTERNAL_6b0ebdfa_4_k_cu_main6thrust24THRUST_300001_SM_1000_NS12placeholders2_4E,(_ZN30_INTERNAL_6b0ebdfa_4_k_cu_main4cuda3std3__45__cpo4cendE - _ZN30_INTERNAL_6b0ebdfa_4_k_cu_main6thrust24THRUST_300001_SM_1000_NS12placeholders2_4E)
_ZN30_INTERNAL_6b0ebdfa_4_k_cu_main6thrust24THRUST_300001_SM_1000_NS12placeholders2_4E:
	.zero		1
	.type		_ZN30_INTERNAL_6b0ebdfa_4_k_cu_main4cuda3std3__45__cpo4cendE,@object
	.size		_ZN30_INTERNAL_6b0ebdfa_4_k_cu_main4cuda3std3__45__cpo4cendE,(_ZN30_INTERNAL_6b0ebdfa_4_k_cu_main4cuda3std6ranges3__45__cpo4cendE - _ZN30_INTERNAL_6b0ebdfa_4_k_cu_main4cuda3std3__45__cpo4cendE)
_ZN30_INTERNAL_6b0ebdfa_4_k_cu_main4cuda3std3__45__cpo4cendE:
	.zero		1
	.type		_ZN30_INTERNAL_6b0ebdfa_4_k_cu_main4cuda3std6ranges3__45__cpo4cendE,@object
	.size		_ZN30_INTERNAL_6b0ebdfa_4_k_cu_main4cuda3std6ranges3__45__cpo4cendE,(_ZN30_INTERNAL_6b0ebdfa_4_k_cu_main4cuda3std3__420unreachable_sentinelE - _ZN30_INTERNAL_6b0ebdfa_4_k_cu_main4cuda3std6ranges3__45__cpo4cendE)
_ZN30_INTERNAL_6b0ebdfa_4_k_cu_main4cuda3std6ranges3__45__cpo4cendE:
	.zero		1
	.type		_ZN30_INTERNAL_6b0ebdfa_4_k_cu_main4cuda3std3__420unreachable_sentinelE,@object
	.size		_ZN30_INTERNAL_6b0ebdfa_4_k_cu_main4cuda3std3__420unreachable_sentinelE,(_ZN30_INTERNAL_6b0ebdfa_4_k_cu_main4cuda3std6ranges3__45__cpo5ssizeE - _ZN30_INTERNAL_6b0ebdfa_4_k_cu_main4cuda3std3__420unreachable_sentinelE)
_ZN30_INTERNAL_6b0ebdfa_4_k_cu_main4cuda3std3__420unreachable_sentinelE:
	.zero		1
	.type		_ZN30_INTERNAL_6b0ebdfa_4_k_cu_main4cuda3std6ranges3__45__cpo5ssizeE,@object
	.size		_ZN30_INTERNAL_6b0ebdfa_4_k_cu_main4cuda3std6ranges3__45__cpo5ssizeE,(_ZN30_INTERNAL_6b0ebdfa_4_k_cu_main6thrust24THRUST_300001_SM_1000_NS12placeholders2_8E - _ZN30_INTERNAL_6b0ebdfa_4_k_cu_main4cuda3std6ranges3__45__cpo5ssizeE)
_ZN30_INTERNAL_6b0ebdfa_4_k_cu_main4cuda3std6ranges3__45__cpo5ssizeE:
	.zero		1
	.type		_ZN30_INTERNAL_6b0ebdfa_4_k_cu_main6thrust24THRUST_300001_SM_1000_NS12placeholders2_8E,@object
	.size		_ZN30_INTERNAL_6b0ebdfa_4_k_cu_main6thrust24THRUST_300001_SM_1000_NS12placeholders2_8E,(_ZN30_INTERNAL_6b0ebdfa_4_k_cu_main4cuda3std3__45__cpo5crendE - _ZN30_INTERNAL_6b0ebdfa_4_k_cu_main6thrust24THRUST_300001_SM_1000_NS12placeholders2_8E)
_ZN30_INTERNAL_6b0ebdfa_4_k_cu_main6thrust24THRUST_300001_SM_1000_NS12placeholders2_8E:
	.zero		1
	.type		_ZN30_INTERNAL_6b0ebdfa_4_k_cu_main4cuda3std3__45__cpo5crendE,@object
	.size		_ZN30_INTERNAL_6b0ebdfa_4_k_cu_main4cuda3std3__45__cpo5crendE,(_ZN30_INTERNAL_6b0ebdfa_4_k_cu_main4cuda3std6ranges3__45__cpo4prevE - _ZN30_INTERNAL_6b0ebdfa_4_k_cu_main4cuda3std3__45__cpo5crendE)
_ZN30_INTERNAL_6b0ebdfa_4_k_cu_main4cuda3std3__45__cpo5crendE:
	.zero		1
	.type		_ZN30_INTERNAL_6b0ebdfa_4_k_cu_main4cuda3std6ranges3__45__cpo4prevE,@object
	.size		_ZN30_INTERNAL_6b0ebdfa_4_k_cu_main4cuda3std6ranges3__45__cpo4prevE,(_ZN30_INTERNAL_6b0ebdfa_4_k_cu_main4cuda3std6ranges3__45__cpo9iter_moveE - _ZN30_INTERNAL_6b0ebdfa_4_k_cu_main4cuda3std6ranges3__45__cpo4prevE)
_ZN30_INTERNAL_6b0ebdfa_4_k_cu_main4cuda3std6ranges3__45__cpo4prevE:
	.zero		1
	.type		_ZN30_INTERNAL_6b0ebdfa_4_k_cu_main4cuda3std6ranges3__45__cpo9iter_moveE,@object
	.size		_ZN30_INTERNAL_6b0ebdfa_4_k_cu_main4cuda3std6ranges3__45__cpo9iter_moveE,(_ZN30_INTERNAL_6b0ebdfa_4_k_cu_main6thrust24THRUST_300001_SM_1000_NS8cuda_cub10par_nosyncE - _ZN30_INTERNAL_6b0ebdfa_4_k_cu_main4cuda3std6ranges3__45__cpo9iter_moveE)
_ZN30_INTERNAL_6b0ebdfa_4_k_cu_main4cuda3std6ranges3__45__cpo9iter_moveE:
	.zero		1
	.type		_ZN30_INTERNAL_6b0ebdfa_4_k_cu_main6thrust24THRUST_300001_SM_1000_NS8cuda_cub10par_nosyncE,@object
	.size		_ZN30_INTERNAL_6b0ebdfa_4_k_cu_main6thrust24THRUST_300001_SM_1000_NS8cuda_cub10par_nosyncE,(.L_31 - _ZN30_INTERNAL_6b0ebdfa_4_k_cu_main6thrust24THRUST_300001_SM_1000_NS8cuda_cub10par_nosyncE)
_ZN30_INTERNAL_6b0ebdfa_4_k_cu_main6thrust24THRUST_300001_SM_1000_NS8cuda_cub10par_nosyncE:
	.zero		1
.L_31:


//--------------------- .nv.constant0._ZN3cub18CUB_300001_SM_10006detail6select23DeviceSelectSweepKernelINS2_10policy_hubIiNS0_8NullTypeEiLb0ELNS0_10SelectImplE1EE10Policy1000EN6thrust24THRUST_300001_SM_1000_NS10device_ptrIiEEPS5_SC_PlNS0_13ScanTileStateIiLb1EEEN4cuda3std3__410__not_fn_tI11is_negativeEES5_iNS2_19streaming_context_tIlLb1EEELS6_1EEEvT0_T1_T2_T3_T4_T5_T6_T7_iT8_NS1_7vsmem_tE --------------------------
	.section	.nv.constant0._ZN3cub18CUB_300001_SM_10006detail6select23DeviceSelectSweepKernelINS2_10policy_hubIiNS0_8NullTypeEiLb0ELNS0_10SelectImplE1EE10Policy1000EN6thrust24THRUST_300001_SM_1000_NS10device_ptrIiEEPS5_SC_PlNS0_13ScanTileStateIiLb1EEEN4cuda3std3__410__not_fn_tI11is_negativeEES5_iNS2_19streaming_context_tIlLb1EEELS6_1EEEvT0_T1_T2_T3_T4_T5_T6_T7_iT8_NS1_7vsmem_tE,"a",@progbits
	.sectionflags	@""
	.align	4
.nv.constant0._ZN3cub18CUB_300001_SM_10006detail6select23DeviceSelectSweepKernelINS2_10policy_hubIiNS0_8NullTypeEiLb0ELNS0_10SelectImplE1EE10Policy1000EN6thrust24THRUST_300001_SM_1000_NS10device_ptrIiEEPS5_SC_PlNS0_13ScanTileStateIiLb1EEEN4cuda3std3__410__not_fn_tI11is_negativeEES5_iNS2_19streaming_context_tIlLb1EEELS6_1EEEvT0_T1_T2_T3_T4_T5_T6_T7_iT8_NS1_7vsmem_tE:
	.zero		1000


//--------------------- .nv.constant0._ZN3cub18CUB_300001_SM_10006detail4scan23DeviceCompactInitKernelINS0_13ScanTileStateIiLb1EEEPlEEvT_iT0_ --------------------------
	.section	.nv.constant0._ZN3cub18CUB_300001_SM_10006detail4scan23DeviceCompactInitKernelINS0_13ScanTileStateIiLb1EEEPlEEvT_iT0_,"a",@progbits
	.sectionflags	@""
	.align	4
.nv.constant0._ZN3cub18CUB_300001_SM_10006detail4scan23DeviceCompactInitKernelINS0_13ScanTileStateIiLb1EEEPlEEvT_iT0_:
	.zero		920


//--------------------- .nv.constant0._ZN3cub18CUB_300001_SM_10006detail8for_each13static_kernelINS2_12policy_hub_t12policy_500_tElN6thrust24THRUST_300001_SM_1000_NS8cuda_cub20__uninitialized_copy7functorINS7_10device_ptrIiEENS7_7pointerIiNS8_3tagENS7_11use_defaultESF_EEEEEEvT0_T1_ --------------------------
	.section	.nv.constant0._ZN3cub18CUB_300001_SM_10006detail8for_each13static_kernelINS2_12policy_hub_t12policy_500_tElN6thrust24THRUST_300001_SM_1000_NS8cuda_cub20__uninitialized_copy7functorINS7_10device_ptrIiEENS7_7pointerIiNS8_3tagENS7_11use_defaultESF_EEEEEEvT0_T1_,"a",@progbits
	.sectionflags	@""
	.align	4
.nv.constant0._ZN3cub18CUB_300001_SM_10006detail8for_each13static_kernelINS2_12policy_hub_t12policy_500_tElN6thrust24THRUST_300001_SM_1000_NS8cuda_cub20__uninitialized_copy7functorINS7_10device_ptrIiEENS7_7pointerIiNS8_3tagENS7_11use_defaultESF_EEEEEEvT0_T1_:
	.zero		920


//--------------------- .nv.constant0._ZN3cub18CUB_300001_SM_10006detail11EmptyKernelIvEEvv --------------------------
	.section	.nv.constant0._ZN3cub18CUB_300001_SM_10006detail11EmptyKernelIvEEvv,"a",@progbits
	.sectionflags	@""
	.align	4
.nv.constant0._ZN3cub18CUB_300001_SM_10006detail11EmptyKernelIvEEvv:
	.zero		896


//--------------------- SYMBOLS --------------------------

	.type		.nv.reservedSmem.offset0,@object
	.size		.nv.reservedSmem.offset0,0x4
	.type		.nv.reservedSmem.cap,@object
	.size		.nv.reservedSmem.cap,0x4
